// auto-generated by cutlass_sweep.gemm — config: {"arch": "sm_100", "cluster_m": 4, "cluster_n": 1, "dtype": "mxfp8_e5m2", "dtype_b": "mxfp8_e5m2", "layout": "nt", "stages": 0, "tile_k": 128, "tile_m": 128, "tile_n": 64}
#include "cutlass/cutlass.h"
#include "cutlass/gemm/collective/collective_builder.hpp"
#include "cutlass/gemm/device/gemm_universal_adapter.h"
#include "cutlass/gemm/kernel/gemm_universal.hpp"
#include "cutlass/epilogue/collective/collective_builder.hpp"

using ElemA = cutlass::mx_float8_t<cutlass::float_e5m2_t>;
using ElemB = cutlass::mx_float8_t<cutlass::float_e5m2_t>;
using ElemCD = cutlass::bfloat16_t;
using Acc  = float;
using TileShape    = cute::Shape<cute::_128, cute::_64, cute::_128>;
using ClusterShape = cute::Shape<cute::_4, cute::_1, cute::_1>;

using CollectiveEpilogue = typename cutlass::epilogue::collective::CollectiveBuilder<
    cutlass::arch::Sm100, cutlass::arch::OpClassTensorOp,
    TileShape, ClusterShape,
    cutlass::epilogue::collective::EpilogueTileAuto,
    Acc, Acc,
    ElemCD, cutlass::layout::RowMajor, 128 / cutlass::sizeof_bits<ElemCD>::value,
    ElemCD, cutlass::layout::RowMajor, 128 / cutlass::sizeof_bits<ElemCD>::value,
    cutlass::epilogue::collective::EpilogueScheduleAuto
  >::CollectiveOp;

using CollectiveMainloop = typename cutlass::gemm::collective::CollectiveBuilder<
    cutlass::arch::Sm100, cutlass::arch::OpClassBlockScaledTensorOp,
    ElemA, cutlass::layout::RowMajor, 32,
    ElemB, cutlass::layout::ColumnMajor, 32,
    Acc,
    TileShape, ClusterShape,
    cutlass::gemm::collective::StageCountAutoCarveout<static_cast<int>(sizeof(typename CollectiveEpilogue::SharedStorage))>,
    cutlass::gemm::collective::KernelScheduleAuto
  >::CollectiveOp;

using GemmKernel = cutlass::gemm::kernel::GemmUniversal<
    cute::Shape<int,int,int,int>,
    CollectiveMainloop,
    CollectiveEpilogue
>;
using Gemm = cutlass::gemm::device::GemmUniversalAdapter<GemmKernel>;

// Force the device kernel symbol into the cubin without needing a host main.
auto* _anchor = &cutlass::device_kernel<GemmKernel>;


// ===== COMPILED SASS (sm_100a) =====

	.target	sm_100a

	.elftype	@"ET_EXEC"


//--------------------- .note.nv.tkinfo           --------------------------
	.section	.note.nv.tkinfo,"",@"SHT_NOTE"
	.sectionflags	@"SHF_NOTE_NV_TKINFO"
	.tkinfo
        /*0018*/ 	.word	0x00000002
        /*0030*/ 	.string	""
        /*0030*/ 	.string	"ptxas"
        /*0030*/ 	.string	"Cuda compilation tools, release 13.0, V13.0.88"
        /*0030*/ 	.string	"Build cuda_13.0.r13.0/compiler.36424714_0"
        /*0030*/ 	.string	"-arch sm_100a -m 64 "



//--------------------- .note.nv.cuinfo           --------------------------
	.section	.note.nv.cuinfo,"",@"SHT_NOTE"
	.sectionflags	@"SHF_NOTE_NV_CUINFO"
        /*0018*/ 	.short	0x0002
        /*001a*/ 	.short	0x0064
        /*001c*/ 	.short	0x0082
	.zero		2


//--------------------- .nv.info                  --------------------------
	.section	.nv.info,"",@"SHT_CUDA_INFO"
	.align	4


	//----- nvinfo : EIATTR_REGCOUNT
	.align		4
        /*0000*/ 	.byte	0x04, 0x2f
        /*0002*/ 	.short	(.L_19 - .L_18)
	.align		4
.L_18:
        /*0004*/ 	.word	index@(_ZN7cutlass13device_kernelINS_4gemm6kernel13GemmUniversalIN4cute5tupleIJiiiiEEENS1_10collective13CollectiveMmaINS1_46MainloopSm100TmaUmmaWarpSpecializedBlockScaledILi8ELi2ELi2ENS5_IJNS4_1CILi4EEENSA_ILi1EEESC_EEEEENS5_IJNSA_ILi128EEENSA_ILi64EEESF_EEENS5_IJNS_12float_e5m2_tENS_13float_ue8m0_tEEEENS5_IJNS5_IJlSC_lEEENS4_6LayoutINS5_IJNS5_IJNS5_IJNSA_ILi32EEESB_EEEiEEESP_NS5_IJSC_iEEEEEENS5_IJNS5_IJNS5_IJNSA_ILi16EEESB_EEEiEEENS5_IJNS5_IJNSA_ILi0EEESC_EEENSA_ILi512EEEEEENS5_IJSV_iEEEEEEEEEEESK_S12_NS4_8TiledMMAINS4_8MMA_AtomIJNS4_21SM100_MMA_MXF8F6F4_SSISI_SI_fSJ_Li128ELi64ELNS4_4UMMA5MajorE0ELS17_0ELNS16_7ScaleInE0ELS18_0EEEEEENSM_INS5_IJSC_SC_SC_EEENS5_IJSV_SV_SV_EEEEENS5_IJNS4_10UnderscoreES1E_S1E_EEEEENS5_IJNS4_13SM90_TMA_LOADES1H_EEENS5_IJNS4_14ComposedLayoutINS4_7SwizzleILi3ELi4ELi3EEENS4_18smem_ptr_flag_bitsILi8EEENSM_INS5_IJNSA_ILi8EEESF_EEENS5_IJSF_SC_EEEEEEENSM_INS5_IJNS5_IJNS5_IJSO_SC_EEENS5_IJSN_SC_EEEEEESC_NS5_IJSB_SC_EEEEEENS5_IJNS5_IJNS5_IJST_SX_EEESW_EEESV_NS5_IJSC_SX_EEEEEEEEEEEvNS4_8identityENS5_IJNS4_23SM90_TMA_LOAD_MULTICASTES25_EEES23_vS24_EENS_8epilogue10collective18CollectiveEpilogueINS28_23Sm100TmaWarpSpecializedILi3ELi2ELi16ELb1ELb0EEEJNS5_IJSG_SG_SF_EEENS5_IJNSM_ISG_SC_EENSM_INS5_IJSS_NSA_ILi2EEEEEENS5_IJSC_SN_EEEEEEEENS_10bfloat16_tESL_S2K_SL_NS28_6fusion15FusionCallbacksIS2C_NS2L_17LinearCombinationIS2K_fS2K_fLNS_15FloatRoundStyleE2EEES2D_S2J_JEEENS4_5SM1004TMEM4LOAD26SM100_TMEM_LOAD_32dp32b16xES1H_NS1J_INS1K_ILi1ELi4ELi3EEENS1M_ILi16EEENSM_INS5_IJS1O_SS_EEENS5_IJSS_SC_EEEEEEENS4_39AutoVectorizingCopyWithAssumedAlignmentILi128EEENS4_14SM90_TMA_STOREES30_S32_S32_EEEvvEEEEvNT_6ParamsE)
        /*0008*/ 	.word	0x00000074


	//----- nvinfo : EIATTR_FRAME_SIZE
	.align		4
.L_19:
        /*000c*/ 	.byte	0x04, 0x11
        /*000e*/ 	.short	(.L_21 - .L_20)
	.align		4
.L_20:
        /*0010*/ 	.word	index@($__internal_2_$__cuda_sm10x_tcgen05_guardrail_trap_unallocated_columns_being_dealloced)
        /*0014*/ 	.word	0x00000000


	//----- nvinfo : EIATTR_FRAME_SIZE
	.align		4
.L_21:
        /*0018*/ 	.byte	0x04, 0x11
        /*001a*/ 	.short	(.L_23 - .L_22)
	.align		4
.L_22:
        /*001c*/ 	.word	index@($__internal_1_$__cuda_sm10x_tcgen05_guardrail_trap_phase_invalid_during_alloc)
        /*0020*/ 	.word	0x00000000


	//----- nvinfo : EIATTR_FRAME_SIZE
	.align		4
.L_23:
        /*0024*/ 	.byte	0x04, 0x11
        /*0026*/ 	.short	(.L_25 - .L_24)
	.align		4
.L_24:
        /*0028*/ 	.word	index@($__internal_0_$__cuda_sm10x_tcgen05_guardrail_trap_col_being_dealloced_not_returned_by_alloc)
        /*002c*/ 	.word	0x00000000


	//----- nvinfo : EIATTR_FRAME_SIZE
	.align		4
.L_25:
        /*0030*/ 	.byte	0x04, 0x11
        /*0032*/ 	.short	(.L_27 - .L_26)
	.align		4
.L_26:
        /*0034*/ 	.word	index@(_ZN7cutlass13device_kernelINS_4gemm6kernel13GemmUniversalIN4cute5tupleIJiiiiEEENS1_10collective13CollectiveMmaINS1_46MainloopSm100TmaUmmaWarpSpecializedBlockScaledILi8ELi2ELi2ENS5_IJNS4_1CILi4EEENSA_ILi1EEESC_EEEEENS5_IJNSA_ILi128EEENSA_ILi64EEESF_EEENS5_IJNS_12float_e5m2_tENS_13float_ue8m0_tEEEENS5_IJNS5_IJlSC_lEEENS4_6LayoutINS5_IJNS5_IJNS5_IJNSA_ILi32EEESB_EEEiEEESP_NS5_IJSC_iEEEEEENS5_IJNS5_IJNS5_IJNSA_ILi16EEESB_EEEiEEENS5_IJNS5_IJNSA_ILi0EEESC_EEENSA_ILi512EEEEEENS5_IJSV_iEEEEEEEEEEESK_S12_NS4_8TiledMMAINS4_8MMA_AtomIJNS4_21SM100_MMA_MXF8F6F4_SSISI_SI_fSJ_Li128ELi64ELNS4_4UMMA5MajorE0ELS17_0ELNS16_7ScaleInE0ELS18_0EEEEEENSM_INS5_IJSC_SC_SC_EEENS5_IJSV_SV_SV_EEEEENS5_IJNS4_10UnderscoreES1E_S1E_EEEEENS5_IJNS4_13SM90_TMA_LOADES1H_EEENS5_IJNS4_14ComposedLayoutINS4_7SwizzleILi3ELi4ELi3EEENS4_18smem_ptr_flag_bitsILi8EEENSM_INS5_IJNSA_ILi8EEESF_EEENS5_IJSF_SC_EEEEEEENSM_INS5_IJNS5_IJNS5_IJSO_SC_EEENS5_IJSN_SC_EEEEEESC_NS5_IJSB_SC_EEEEEENS5_IJNS5_IJNS5_IJST_SX_EEESW_EEESV_NS5_IJSC_SX_EEEEEEEEEEEvNS4_8identityENS5_IJNS4_23SM90_TMA_LOAD_MULTICASTES25_EEES23_vS24_EENS_8epilogue10collective18CollectiveEpilogueINS28_23Sm100TmaWarpSpecializedILi3ELi2ELi16ELb1ELb0EEEJNS5_IJSG_SG_SF_EEENS5_IJNSM_ISG_SC_EENSM_INS5_IJSS_NSA_ILi2EEEEEENS5_IJSC_SN_EEEEEEEENS_10bfloat16_tESL_S2K_SL_NS28_6fusion15FusionCallbacksIS2C_NS2L_17LinearCombinationIS2K_fS2K_fLNS_15FloatRoundStyleE2EEES2D_S2J_JEEENS4_5SM1004TMEM4LOAD26SM100_TMEM_LOAD_32dp32b16xES1H_NS1J_INS1K_ILi1ELi4ELi3EEENS1M_ILi16EEENSM_INS5_IJS1O_SS_EEENS5_IJSS_SC_EEEEEEENS4_39AutoVectorizingCopyWithAssumedAlignmentILi128EEENS4_14SM90_TMA_STOREES30_S32_S32_EEEvvEEEEvNT_6ParamsE)
        /*0038*/ 	.word	0x00000000


	//----- nvinfo : EIATTR_MIN_STACK_SIZE
	.align		4
.L_27:
        /*003c*/ 	.byte	0x04, 0x12
        /*003e*/ 	.short	(.L_29 - .L_28)
	.align		4
.L_28:
        /*0040*/ 	.word	index@(_ZN7cutlass13device_kernelINS_4gemm6kernel13GemmUniversalIN4cute5tupleIJiiiiEEENS1_10collective13CollectiveMmaINS1_46MainloopSm100TmaUmmaWarpSpecializedBlockScaledILi8ELi2ELi2ENS5_IJNS4_1CILi4EEENSA_ILi1EEESC_EEEEENS5_IJNSA_ILi128EEENSA_ILi64EEESF_EEENS5_IJNS_12float_e5m2_tENS_13float_ue8m0_tEEEENS5_IJNS5_IJlSC_lEEENS4_6LayoutINS5_IJNS5_IJNS5_IJNSA_ILi32EEESB_EEEiEEESP_NS5_IJSC_iEEEEEENS5_IJNS5_IJNS5_IJNSA_ILi16EEESB_EEEiEEENS5_IJNS5_IJNSA_ILi0EEESC_EEENSA_ILi512EEEEEENS5_IJSV_iEEEEEEEEEEESK_S12_NS4_8TiledMMAINS4_8MMA_AtomIJNS4_21SM100_MMA_MXF8F6F4_SSISI_SI_fSJ_Li128ELi64ELNS4_4UMMA5MajorE0ELS17_0ELNS16_7ScaleInE0ELS18_0EEEEEENSM_INS5_IJSC_SC_SC_EEENS5_IJSV_SV_SV_EEEEENS5_IJNS4_10UnderscoreES1E_S1E_EEEEENS5_IJNS4_13SM90_TMA_LOADES1H_EEENS5_IJNS4_14ComposedLayoutINS4_7SwizzleILi3ELi4ELi3EEENS4_18smem_ptr_flag_bitsILi8EEENSM_INS5_IJNSA_ILi8EEESF_EEENS5_IJSF_SC_EEEEEEENSM_INS5_IJNS5_IJNS5_IJSO_SC_EEENS5_IJSN_SC_EEEEEESC_NS5_IJSB_SC_EEEEEENS5_IJNS5_IJNS5_IJST_SX_EEESW_EEESV_NS5_IJSC_SX_EEEEEEEEEEEvNS4_8identityENS5_IJNS4_23SM90_TMA_LOAD_MULTICASTES25_EEES23_vS24_EENS_8epilogue10collective18CollectiveEpilogueINS28_23Sm100TmaWarpSpecializedILi3ELi2ELi16ELb1ELb0EEEJNS5_IJSG_SG_SF_EEENS5_IJNSM_ISG_SC_EENSM_INS5_IJSS_NSA_ILi2EEEEEENS5_IJSC_SN_EEEEEEEENS_10bfloat16_tESL_S2K_SL_NS28_6fusion15FusionCallbacksIS2C_NS2L_17LinearCombinationIS2K_fS2K_fLNS_15FloatRoundStyleE2EEES2D_S2J_JEEENS4_5SM1004TMEM4LOAD26SM100_TMEM_LOAD_32dp32b16xES1H_NS1J_INS1K_ILi1ELi4ELi3EEENS1M_ILi16EEENSM_INS5_IJS1O_SS_EEENS5_IJSS_SC_EEEEEEENS4_39AutoVectorizingCopyWithAssumedAlignmentILi128EEENS4_14SM90_TMA_STOREES30_S32_S32_EEEvvEEEEvNT_6ParamsE)
        /*0044*/ 	.word	0x00000000
.L_29:


//--------------------- .nv.compat                --------------------------
	.section	.nv.compat,"",@"SHT_CUDA_COMPAT_INFO"
	.align	4
        /*0000*/ 	.byte	0x02, 0x09, 0x01, 0x00, 0x02, 0x02, 0x02, 0x00, 0x02, 0x05, 0x05, 0x00, 0x03, 0x07, 0x01, 0x01
        /*0010*/ 	.byte	0x02, 0x03, 0x01, 0x00, 0x02, 0x06, 0x01, 0x00, 0x04, 0x0b, 0x08, 0x00, 0x09, 0x00, 0x00, 0x00
        /*0020*/ 	.byte	0x00, 0x00, 0x00, 0x00


//--------------------- .nv.info._ZN7cutlass13device_kernelINS_4gemm6kernel13GemmUniversalIN4cute5tupleIJiiiiEEENS1_10collective13CollectiveMmaINS1_46MainloopSm100TmaUmmaWarpSpecializedBlockScaledILi8ELi2ELi2ENS5_IJNS4_1CILi4EEENSA_ILi1EEESC_EEEEENS5_IJNSA_ILi128EEENSA_ILi64EEESF_EEENS5_IJNS_12float_e5m2_tENS_13float_ue8m0_tEEEENS5_IJNS5_IJlSC_lEEENS4_6LayoutINS5_IJNS5_IJNS5_IJNSA_ILi32EEESB_EEEiEEESP_NS5_IJSC_iEEEEEENS5_IJNS5_IJNS5_IJNSA_ILi16EEESB_EEEiEEENS5_IJNS5_IJNSA_ILi0EEESC_EEENSA_ILi512EEEEEENS5_IJSV_iEEEEEEEEEEESK_S12_NS4_8TiledMMAINS4_8MMA_AtomIJNS4_21SM100_MMA_MXF8F6F4_SSISI_SI_fSJ_Li128ELi64ELNS4_4UMMA5MajorE0ELS17_0ELNS16_7ScaleInE0ELS18_0EEEEEENSM_INS5_IJSC_SC_SC_EEENS5_IJSV_SV_SV_EEEEENS5_IJNS4_10UnderscoreES1E_S1E_EEEEENS5_IJNS4_13SM90_TMA_LOADES1H_EEENS5_IJNS4_14ComposedLayoutINS4_7SwizzleILi3ELi4ELi3EEENS4_18smem_ptr_flag_bitsILi8EEENSM_INS5_IJNSA_ILi8EEESF_EEENS5_IJSF_SC_EEEEEEENSM_INS5_IJNS5_IJNS5_IJSO_SC_EEENS5_IJSN_SC_EEEEEESC_NS5_IJSB_SC_EEEEEENS5_IJNS5_IJNS5_IJST_SX_EEESW_EEESV_NS5_IJSC_SX_EEEEEEEEEEEvNS4_8identityENS5_IJNS4_23SM90_TMA_LOAD_MULTICASTES25_EEES23_vS24_EENS_8epilogue10collective18CollectiveEpilogueINS28_23Sm100TmaWarpSpecializedILi3ELi2ELi16ELb1ELb0EEEJNS5_IJSG_SG_SF_EEENS5_IJNSM_ISG_SC_EENSM_INS5_IJSS_NSA_ILi2EEEEEENS5_IJSC_SN_EEEEEEEENS_10bfloat16_tESL_S2K_SL_NS28_6fusion15FusionCallbacksIS2C_NS2L_17LinearCombinationIS2K_fS2K_fLNS_15FloatRoundStyleE2EEES2D_S2J_JEEENS4_5SM1004TMEM4LOAD26SM100_TMEM_LOAD_32dp32b16xES1H_NS1J_INS1K_ILi1ELi4ELi3EEENS1M_ILi16EEENSM_INS5_IJS1O_SS_EEENS5_IJSS_SC_EEEEEEENS4_39AutoVectorizingCopyWithAssumedAlignmentILi128EEENS4_14SM90_TMA_STOREES30_S32_S32_EEEvvEEEEvNT_6ParamsE --------------------------
	.section	.nv.info._ZN7cutlass13device_kernelINS_4gemm6kernel13GemmUniversalIN4cute5tupleIJiiiiEEENS1_10collective13CollectiveMmaINS1_46MainloopSm100TmaUmmaWarpSpecializedBlockScaledILi8ELi2ELi2ENS5_IJNS4_1CILi4EEENSA_ILi1EEESC_EEEEENS5_IJNSA_ILi128EEENSA_ILi64EEESF_EEENS5_IJNS_12float_e5m2_tENS_13float_ue8m0_tEEEENS5_IJNS5_IJlSC_lEEENS4_6LayoutINS5_IJNS5_IJNS5_IJNSA_ILi32EEESB_EEEiEEESP_NS5_IJSC_iEEEEEENS5_IJNS5_IJNS5_IJNSA_ILi16EEESB_EEEiEEENS5_IJNS5_IJNSA_ILi0EEESC_EEENSA_ILi512EEEEEENS5_IJSV_iEEEEEEEEEEESK_S12_NS4_8TiledMMAINS4_8MMA_AtomIJNS4_21SM100_MMA_MXF8F6F4_SSISI_SI_fSJ_Li128ELi64ELNS4_4UMMA5MajorE0ELS17_0ELNS16_7ScaleInE0ELS18_0EEEEEENSM_INS5_IJSC_SC_SC_EEENS5_IJSV_SV_SV_EEEEENS5_IJNS4_10UnderscoreES1E_S1E_EEEEENS5_IJNS4_13SM90_TMA_LOADES1H_EEENS5_IJNS4_14ComposedLayoutINS4_7SwizzleILi3ELi4ELi3EEENS4_18smem_ptr_flag_bitsILi8EEENSM_INS5_IJNSA_ILi8EEESF_EEENS5_IJSF_SC_EEEEEEENSM_INS5_IJNS5_IJNS5_IJSO_SC_EEENS5_IJSN_SC_EEEEEESC_NS5_IJSB_SC_EEEEEENS5_IJNS5_IJNS5_IJST_SX_EEESW_EEESV_NS5_IJSC_SX_EEEEEEEEEEEvNS4_8identityENS5_IJNS4_23SM90_TMA_LOAD_MULTICASTES25_EEES23_vS24_EENS_8epilogue10collective18CollectiveEpilogueINS28_23Sm100TmaWarpSpecializedILi3ELi2ELi16ELb1ELb0EEEJNS5_IJSG_SG_SF_EEENS5_IJNSM_ISG_SC_EENSM_INS5_IJSS_NSA_ILi2EEEEEENS5_IJSC_SN_EEEEEEEENS_10bfloat16_tESL_S2K_SL_NS28_6fusion15FusionCallbacksIS2C_NS2L_17LinearCombinationIS2K_fS2K_fLNS_15FloatRoundStyleE2EEES2D_S2J_JEEENS4_5SM1004TMEM4LOAD26SM100_TMEM_LOAD_32dp32b16xES1H_NS1J_INS1K_ILi1ELi4ELi3EEENS1M_ILi16EEENSM_INS5_IJS1O_SS_EEENS5_IJSS_SC_EEEEEEENS4_39AutoVectorizingCopyWithAssumedAlignmentILi128EEENS4_14SM90_TMA_STOREES30_S32_S32_EEEvvEEEEvNT_6ParamsE,"",@"SHT_CUDA_INFO"
	.sectionflags	@""
	.align	4


	//----- nvinfo : EIATTR_CUDA_API_VERSION
	.align		4
        /*0000*/ 	.byte	0x04, 0x37
        /*0002*/ 	.short	(.L_31 - .L_30)
.L_30:
        /*0004*/ 	.word	0x00000082


	//----- nvinfo : EIATTR_KPARAM_INFO
	.align		4
.L_31:
        /*0008*/ 	.byte	0x04, 0x17
        /*000a*/ 	.short	(.L_33 - .L_32)
.L_32:
        /*000c*/ 	.word	0x00000000
        /*0010*/ 	.short	0x0000
        /*0012*/ 	.short	0x0000
        /*0014*/ 	.byte	0x00, 0xf0, 0x01, 0x30


	//----- nvinfo : EIATTR_AT_ENTRY_FRAGMENTS
	.align		4
.L_33:
        /*0018*/ 	.byte	0x04, 0x4f
        /*001a*/ 	.short	(.L_35 - .L_34)


	//   ....[0]....
.L_34:
        /*001c*/ 	.word	0x00000006


	//----- nvinfo : EIATTR_RESERVED_SMEM_USED
	.align		4
.L_35:
        /*0020*/ 	.byte	0x01, 0x41
	.zero		2


	//----- nvinfo : EIATTR_SPARSE_MMA_MASK
	.align		4
        /*0024*/ 	.byte	0x03, 0x50
        /*0026*/ 	.short	0x0000


	//----- nvinfo : EIATTR_TCGEN05_1CTA_USED
	.align		4
        /*0028*/ 	.byte	0x01, 0x51
	.zero		2


	//----- nvinfo : EIATTR_MAXREG_COUNT
	.align		4
        /*002c*/ 	.byte	0x03, 0x1b
        /*002e*/ 	.short	0x00ff


	//----- nvinfo : EIATTR_NUM_BARRIERS
	.align		4
        /*0030*/ 	.byte	0x02, 0x4c
        /*0032*/ 	.byte	0x07
	.zero		1


	//----- nvinfo : EIATTR_EXTERNS
	.align		4
        /*0034*/ 	.byte	0x04, 0x0f
        /*0036*/ 	.short	(.L_37 - .L_36)


	//   ....[0]....
	.align		4
.L_36:
        /*0038*/ 	.word	index@(__assertfail)


	//----- nvinfo : EIATTR_MERCURY_ISA_VERSION
	.align		4
.L_37:
        /*003c*/ 	.byte	0x03, 0x5f
        /*003e*/ 	.short	0x0101


	//----- nvinfo : EIATTR_INT_WARP_WIDE_INSTR_OFFSETS
	.align		4
        /*0040*/ 	.byte	0x04, 0x31
        /*0042*/ 	.short	(.L_39 - .L_38)


	//   ....[0]....
.L_38:
        /*0044*/ 	.word	0x000049c0


	//   ....[1]....
        /*0048*/ 	.word	0x000049f0


	//   ....[2]....
        /*004c*/ 	.word	0x00004a10


	//   ....[3]....
        /*0050*/ 	.word	0x00005590


	//   ....[4]....
        /*0054*/ 	.word	0x000056e0


	//   ....[5]....
        /*0058*/ 	.word	0x00005790


	//   ....[6]....
        /*005c*/ 	.word	0x000057f0


	//   ....[7]....
        /*0060*/ 	.word	0x00005930


	//   ....[8]....
        /*0064*/ 	.word	0x00005a10


	//   ....[9]....
        /*0068*/ 	.word	0x00005a70


	//   ....[10]....
        /*006c*/ 	.word	0x00005be0


	//   ....[11]....
        /*0070*/ 	.word	0x00005ca0


	//   ....[12]....
        /*0074*/ 	.word	0x00005d60


	//   ....[13]....
        /*0078*/ 	.word	0x00005eb0


	//   ....[14]....
        /*007c*/ 	.word	0x00005f60


	//----- nvinfo : EIATTR_COOP_GROUP_MASK_REGIDS
	.align		4
.L_39:
        /*0080*/ 	.byte	0x04, 0x29
        /*0082*/ 	.short	(.L_41 - .L_40)


	//   ....[0]....
.L_40:
        /*0084*/ 	.word	0xffffffff


	//   ....[1]....
        /*0088*/ 	.word	0xffffffff


	//   ....[2]....
        /*008c*/ 	.word	0xffffffff


	//   ....[3]....
        /*0090*/ 	.word	0xffffffff


	//   ....[4]....
        /*0094*/ 	.word	0xffffffff


	//   ....[5]....
        /*0098*/ 	.word	0xffffffff


	//   ....[6]....
        /*009c*/ 	.word	0xffffffff


	//   ....[7]....
        /*00a0*/ 	.word	0xffffffff


	//   ....[8]....
        /*00a4*/ 	.word	0xffffffff


	//   ....[9]....
        /*00a8*/ 	.word	0xffffffff


	//   ....[10]....
        /*00ac*/ 	.word	0xffffffff


	//   ....[11]....
        /*00b0*/ 	.word	0xffffffff


	//   ....[12]....
        /*00b4*/ 	.word	0xffffffff


	//   ....[13]....
        /*00b8*/ 	.word	0xffffffff


	//----- nvinfo : EIATTR_COOP_GROUP_INSTR_OFFSETS
	.align		4
.L_41:
        /*00bc*/ 	.byte	0x04, 0x28
        /*00be*/ 	.short	(.L_43 - .L_42)


	//   ....[0]....
.L_42:
        /*00c0*/ 	.word	0x00000080


	//   ....[1]....
        /*00c4*/ 	.word	0x00000550


	//   ....[2]....
        /*00c8*/ 	.word	0x00000790


	//   ....[3]....
        /*00cc*/ 	.word	0x00000910


	//   ....[4]....
        /*00d0*/ 	.word	0x00000a10


	//   ....[5]....
        /*00d4*/ 	.word	0x00000b80


	//   ....[6]....
        /*00d8*/ 	.word	0x00000ce0


	//   ....[7]....
        /*00dc*/ 	.word	0x00000ea0


	//   ....[8]....
        /*00e0*/ 	.word	0x000023b0


	//   ....[9]....
        /*00e4*/ 	.word	0x000034b0


	//   ....[10]....
        /*00e8*/ 	.word	0x000036c0


	//   ....[11]....
        /*00ec*/ 	.word	0x000036f0


	//   ....[12]....
        /*00f0*/ 	.word	0x000048a0


	//   ....[13]....
        /*00f4*/ 	.word	0x00004ad0


	//----- nvinfo : EIATTR_VRC_CTA_INIT_COUNT
	.align		4
.L_43:
        /*00f8*/ 	.byte	0x02, 0x4a
        /*00fa*/ 	.byte	0x80
	.zero		1


	//----- nvinfo : EIATTR_SYSCALL_OFFSETS
	.align		4
        /*00fc*/ 	.byte	0x04, 0x46
        /*00fe*/ 	.short	(.L_45 - .L_44)


	//   ....[0]....
.L_44:
        /*0100*/ 	.word	0x00006c50


	//   ....[1]....
        /*0104*/ 	.word	0x00006d40


	//   ....[2]....
        /*0108*/ 	.word	0x00007720


	//   ....[3]....
        /*010c*/ 	.word	0x00007890


	//   ....[4]....
        /*0110*/ 	.word	0x00008670


	//   ....[5]....
        /*0114*/ 	.word	0x000087e0


	//   ....[6]....
        /*0118*/ 	.word	0x00009650


	//   ....[7]....
        /*011c*/ 	.word	0x000097c0


	//   ....[8]....
        /*0120*/ 	.word	0x0000a5d0


	//   ....[9]....
        /*0124*/ 	.word	0x0000a740


	//----- nvinfo : EIATTR_MBARRIER_INSTR_OFFSETS
	.align		4
.L_45:
        /*0128*/ 	.byte	0x04, 0x39
        /*012a*/ 	.short	(.L_47 - .L_46)


	//   ....[0]....
.L_46:
        /*012c*/ 	.word	0x00000670
        /*0130*/ 	.word	0x000000ff
        /*0134*/ 	.word	0x00000000
        /*0138*/ 	.short	0x0100
        /*013a*/ 	.byte	0x04
	.zero		1


	//   ....[1]....
        /*013c*/ 	.word	0x00000680
        /*0140*/ 	.word	0x000000ff
        /*0144*/ 	.word	0x00000040
        /*0148*/ 	.short	0x0100
        /*014a*/ 	.byte	0x04
	.zero		1


	//   ....[2]....
        /*014c*/ 	.word	0x00000690
        /*0150*/ 	.word	0x000000ff
        /*0154*/ 	.word	0x00000008
        /*0158*/ 	.short	0x0100
        /*015a*/ 	.byte	0x04
	.zero		1


	//   ....[3]....
        /*015c*/ 	.word	0x000006a0
        /*0160*/ 	.word	0x000000ff
        /*0164*/ 	.word	0x00000048
        /*0168*/ 	.short	0x0100
        /*016a*/ 	.byte	0x04
	.zero		1


	//   ....[4]....
        /*016c*/ 	.word	0x000006b0
        /*0170*/ 	.word	0x000000ff
        /*0174*/ 	.word	0x00000010
        /*0178*/ 	.short	0x0100
        /*017a*/ 	.byte	0x04
	.zero		1


	//   ....[5]....
        /*017c*/ 	.word	0x000006c0
        /*0180*/ 	.word	0x000000ff
        /*0184*/ 	.word	0x00000050
        /*0188*/ 	.short	0x0100
        /*018a*/ 	.byte	0x04
	.zero		1


	//   ....[6]....
        /*018c*/ 	.word	0x000006d0
        /*0190*/ 	.word	0x000000ff
        /*0194*/ 	.word	0x00000018
        /*0198*/ 	.short	0x0100
        /*019a*/ 	.byte	0x04
	.zero		1


	//   ....[7]....
        /*019c*/ 	.word	0x000006e0
        /*01a0*/ 	.word	0x000000ff
        /*01a4*/ 	.word	0x00000058
        /*01a8*/ 	.short	0x0100
        /*01aa*/ 	.byte	0x04
	.zero		1


	//   ....[8]....
        /*01ac*/ 	.word	0x000006f0
        /*01b0*/ 	.word	0x000000ff
        /*01b4*/ 	.word	0x00000020
        /*01b8*/ 	.short	0x0100
        /*01ba*/ 	.byte	0x04
	.zero		1


	//   ....[9]....
        /*01bc*/ 	.word	0x00000700
        /*01c0*/ 	.word	0x000000ff
        /*01c4*/ 	.word	0x00000060
        /*01c8*/ 	.short	0x0100
        /*01ca*/ 	.byte	0x04
	.zero		1


	//   ....[10]....
        /*01cc*/ 	.word	0x00000710
        /*01d0*/ 	.word	0x000000ff
        /*01d4*/ 	.word	0x00000028
        /*01d8*/ 	.short	0x0100
        /*01da*/ 	.byte	0x04
	.zero		1


	//   ....[11]....
        /*01dc*/ 	.word	0x00000720
        /*01e0*/ 	.word	0x000000ff
        /*01e4*/ 	.word	0x00000068
        /*01e8*/ 	.short	0x0100
        /*01ea*/ 	.byte	0x04
	.zero		1


	//   ....[12]....
        /*01ec*/ 	.word	0x00000730
        /*01f0*/ 	.word	0x000000ff
        /*01f4*/ 	.word	0x00000030
        /*01f8*/ 	.short	0x0100
        /*01fa*/ 	.byte	0x04
	.zero		1


	//   ....[13]....
        /*01fc*/ 	.word	0x00000740
        /*0200*/ 	.word	0x000000ff
        /*0204*/ 	.word	0x00000070
        /*0208*/ 	.short	0x0100
        /*020a*/ 	.byte	0x04
	.zero		1


	//   ....[14]....
        /*020c*/ 	.word	0x00000750
        /*0210*/ 	.word	0x000000ff
        /*0214*/ 	.word	0x00000038
        /*0218*/ 	.short	0x0100
        /*021a*/ 	.byte	0x04
	.zero		1


	//   ....[15]....
        /*021c*/ 	.word	0x00000760
        /*0220*/ 	.word	0x000000ff
        /*0224*/ 	.word	0x00000078
        /*0228*/ 	.short	0x0100
        /*022a*/ 	.byte	0x04
	.zero		1


	//   ....[16]....
        /*022c*/ 	.word	0x000008a0
        /*0230*/ 	.word	0x000000ff
        /*0234*/ 	.word	0x00000080
        /*0238*/ 	.short	0x0100
        /*023a*/ 	.byte	0x04
	.zero		1


	//   ....[17]....
        /*023c*/ 	.word	0x000008b0
        /*0240*/ 	.word	0x000000ff
        /*0244*/ 	.word	0x00000098
        /*0248*/ 	.short	0x0100
        /*024a*/ 	.byte	0x04
	.zero		1


	//   ....[18]....
        /*024c*/ 	.word	0x000008c0
        /*0250*/ 	.word	0x000000ff
        /*0254*/ 	.word	0x00000088
        /*0258*/ 	.short	0x0100
        /*025a*/ 	.byte	0x04
	.zero		1


	//   ....[19]....
        /*025c*/ 	.word	0x000008d0
        /*0260*/ 	.word	0x000000ff
        /*0264*/ 	.word	0x000000a0
        /*0268*/ 	.short	0x0100
        /*026a*/ 	.byte	0x04
	.zero		1


	//   ....[20]....
        /*026c*/ 	.word	0x000008e0
        /*0270*/ 	.word	0x000000ff
        /*0274*/ 	.word	0x00000090
        /*0278*/ 	.short	0x0100
        /*027a*/ 	.byte	0x04
	.zero		1


	//   ....[21]....
        /*027c*/ 	.word	0x000008f0
        /*0280*/ 	.word	0x000000ff
        /*0284*/ 	.word	0x000000a8
        /*0288*/ 	.short	0x0100
        /*028a*/ 	.byte	0x04
	.zero		1


	//   ....[22]....
        /*028c*/ 	.word	0x000009e0
        /*0290*/ 	.word	0x000000ff
        /*0294*/ 	.word	0x000000b0
        /*0298*/ 	.short	0x0100
        /*029a*/ 	.byte	0x06
	.zero		1


	//   ....[23]....
        /*029c*/ 	.word	0x000009f0
        /*02a0*/ 	.word	0x000000ff
        /*02a4*/ 	.word	0x000000b8
        /*02a8*/ 	.short	0x0100
        /*02aa*/ 	.byte	0x06
	.zero		1


	//   ....[24]....
        /*02ac*/ 	.word	0x00000b30
        /*02b0*/ 	.word	0x000000ff
        /*02b4*/ 	.word	0x000000c0
        /*02b8*/ 	.short	0x0100
        /*02ba*/ 	.byte	0x06
	.zero		1


	//   ....[25]....
        /*02bc*/ 	.word	0x00000b40
        /*02c0*/ 	.word	0x000000ff
        /*02c4*/ 	.word	0x000000d0
        /*02c8*/ 	.short	0x0100
        /*02ca*/ 	.byte	0x06
	.zero		1


	//   ....[26]....
        /*02cc*/ 	.word	0x00000b50
        /*02d0*/ 	.word	0x000000ff
        /*02d4*/ 	.word	0x000000c8
        /*02d8*/ 	.short	0x0100
        /*02da*/ 	.byte	0x06
	.zero		1


	//   ....[27]....
        /*02dc*/ 	.word	0x00000b60
        /*02e0*/ 	.word	0x000000ff
        /*02e4*/ 	.word	0x000000d8
        /*02e8*/ 	.short	0x0100
        /*02ea*/ 	.byte	0x06
	.zero		1


	//   ....[28]....
        /*02ec*/ 	.word	0x00000c90
        /*02f0*/ 	.word	0x000000ff
        /*02f4*/ 	.word	0x000000e0
        /*02f8*/ 	.short	0x0100
        /*02fa*/ 	.byte	0x04
	.zero		1


	//   ....[29]....
        /*02fc*/ 	.word	0x00000ca0
        /*0300*/ 	.word	0x000000ff
        /*0304*/ 	.word	0x000000f0
        /*0308*/ 	.short	0x0100
        /*030a*/ 	.byte	0x04
	.zero		1


	//   ....[30]....
        /*030c*/ 	.word	0x00000cb0
        /*0310*/ 	.word	0x000000ff
        /*0314*/ 	.word	0x000000e8
        /*0318*/ 	.short	0x0100
        /*031a*/ 	.byte	0x04
	.zero		1


	//   ....[31]....
        /*031c*/ 	.word	0x00000cc0
        /*0320*/ 	.word	0x000000ff
        /*0324*/ 	.word	0x000000f8
        /*0328*/ 	.short	0x0100
        /*032a*/ 	.byte	0x04
	.zero		1


	//   ....[32]....
        /*032c*/ 	.word	0x00000db0
        /*0330*/ 	.word	0x000000ff
        /*0334*/ 	.word	0x00000100
        /*0338*/ 	.short	0x0100
        /*033a*/ 	.byte	0x04
	.zero		1


	//   ....[33]....
        /*033c*/ 	.word	0x00000dc0
        /*0340*/ 	.word	0x000000ff
        /*0344*/ 	.word	0x00000110
        /*0348*/ 	.short	0x0100
        /*034a*/ 	.byte	0x04
	.zero		1


	//   ....[34]....
        /*034c*/ 	.word	0x00000dd0
        /*0350*/ 	.word	0x000000ff
        /*0354*/ 	.word	0x00000108
        /*0358*/ 	.short	0x0100
        /*035a*/ 	.byte	0x04
	.zero		1


	//   ....[35]....
        /*035c*/ 	.word	0x00000de0
        /*0360*/ 	.word	0x000000ff
        /*0364*/ 	.word	0x00000118
        /*0368*/ 	.short	0x0100
        /*036a*/ 	.byte	0x04
	.zero		1


	//   ....[36]....
        /*036c*/ 	.word	0x000019b0
        /*0370*/ 	.word	0x00000000
        /*0374*/ 	.word	0x00000110
        /*0378*/ 	.short	0x010a
        /*037a*/ 	.byte	0xff
	.zero		1


	//   ....[37]....
        /*037c*/ 	.word	0x000019e0
        /*0380*/ 	.word	0x00000000
        /*0384*/ 	.word	0x00000100
        /*0388*/ 	.short	0x0101
        /*038a*/ 	.byte	0xff
	.zero		1


	//   ....[38]....
        /*038c*/ 	.word	0x00001a90
        /*0390*/ 	.word	0x000000ff
        /*0394*/ 	.word	0x00000040
        /*0398*/ 	.short	0x010a
        /*039a*/ 	.byte	0x04
	.zero		1


	//   ....[39]....
        /*039c*/ 	.word	0x00001b30
        /*03a0*/ 	.word	0x000000ff
        /*03a4*/ 	.word	0x00000040
        /*03a8*/ 	.short	0x010a
        /*03aa*/ 	.byte	0x21
	.zero		1


	//   ....[40]....
        /*03ac*/ 	.word	0x00001c70
        /*03b0*/ 	.word	0x000000ff
        /*03b4*/ 	.word	0x00000040
        /*03b8*/ 	.short	0x010a
        /*03ba*/ 	.byte	0x05
	.zero		1


	//   ....[41]....
        /*03bc*/ 	.word	0x00001f30
        /*03c0*/ 	.word	0x000000ff
        /*03c4*/ 	.word	0x000000b8
        /*03c8*/ 	.short	0x0101
        /*03ca*/ 	.byte	0x06
	.zero		1


	//   ....[42]....
        /*03cc*/ 	.word	0x00001f50
        /*03d0*/ 	.word	0x000000ff
        /*03d4*/ 	.word	0x00000040
        /*03d8*/ 	.short	0x010a
        /*03da*/ 	.byte	0x04
	.zero		1


	//   ....[43]....
        /*03dc*/ 	.word	0x00001fd0
        /*03e0*/ 	.word	0x000000ff
        /*03e4*/ 	.word	0x00000040
        /*03e8*/ 	.short	0x010a
        /*03ea*/ 	.byte	0x21
	.zero		1


	//   ....[44]....
        /*03ec*/ 	.word	0x00002110
        /*03f0*/ 	.word	0x000000ff
        /*03f4*/ 	.word	0x00000040
        /*03f8*/ 	.short	0x010a
        /*03fa*/ 	.byte	0x04
	.zero		1


	//   ....[45]....
        /*03fc*/ 	.word	0x000023e0
        /*0400*/ 	.word	0x00000003
        /*0404*/ 	.word	0x000000c0
        /*0408*/ 	.short	0x010a
        /*040a*/ 	.byte	0xff
	.zero		1


	//   ....[46]....
        /*040c*/ 	.word	0x00002530
        /*0410*/ 	.word	0x00000000
        /*0414*/ 	.word	0x00000000
        /*0418*/ 	.short	0x0101
        /*041a*/ 	.byte	0xff
	.zero		1


	//   ....[47]....
        /*041c*/ 	.word	0x00002af0
        /*0420*/ 	.word	0x000000ff
        /*0424*/ 	.word	0x00000000
        /*0428*/ 	.short	0x010a
        /*042a*/ 	.byte	0x04
	.zero		1


	//   ....[48]....
        /*042c*/ 	.word	0x00002b80
        /*0430*/ 	.word	0x000000ff
        /*0434*/ 	.word	0x00000000
        /*0438*/ 	.short	0x010a
        /*043a*/ 	.byte	0x05
	.zero		1


	//   ....[49]....
        /*043c*/ 	.word	0x00002c10
        /*0440*/ 	.word	0x000000ff
        /*0444*/ 	.word	0x00000000
        /*0448*/ 	.short	0x010a
        /*044a*/ 	.byte	0x05
	.zero		1


	//   ....[50]....
        /*044c*/ 	.word	0x00002ca0
        /*0450*/ 	.word	0x000000ff
        /*0454*/ 	.word	0x00000000
        /*0458*/ 	.short	0x010a
        /*045a*/ 	.byte	0x05
	.zero		1


	//   ....[51]....
        /*045c*/ 	.word	0x00002d30
        /*0460*/ 	.word	0x000000ff
        /*0464*/ 	.word	0x00000000
        /*0468*/ 	.short	0x010a
        /*046a*/ 	.byte	0x05
	.zero		1


	//   ....[52]....
        /*046c*/ 	.word	0x00002dc0
        /*0470*/ 	.word	0x000000ff
        /*0474*/ 	.word	0x00000000
        /*0478*/ 	.short	0x010a
        /*047a*/ 	.byte	0x05
	.zero		1


	//   ....[53]....
        /*047c*/ 	.word	0x00002e50
        /*0480*/ 	.word	0x000000ff
        /*0484*/ 	.word	0x00000000
        /*0488*/ 	.short	0x010a
        /*048a*/ 	.byte	0x05
	.zero		1


	//   ....[54]....
        /*048c*/ 	.word	0x00002ef0
        /*0490*/ 	.word	0x00000000
        /*0494*/ 	.word	0x00000000
        /*0498*/ 	.short	0x010a
        /*049a*/ 	.byte	0xff
	.zero		1


	//   ....[55]....
        /*049c*/ 	.word	0x00003010
        /*04a0*/ 	.word	0x00000002
        /*04a4*/ 	.word	0x00000100
        /*04a8*/ 	.short	0x010a
        /*04aa*/ 	.byte	0xff
	.zero		1


	//   ....[56]....
        /*04ac*/ 	.word	0x00003080
        /*04b0*/ 	.word	0x00000002
        /*04b4*/ 	.word	0x00000000
        /*04b8*/ 	.short	0x0101
        /*04ba*/ 	.byte	0xff
	.zero		1


	//   ....[57]....
        /*04bc*/ 	.word	0x000030a0
        /*04c0*/ 	.word	0x000000ff
        /*04c4*/ 	.word	0x000000d0
        /*04c8*/ 	.short	0x010a
        /*04ca*/ 	.byte	0x04
	.zero		1


	//   ....[58]....
        /*04cc*/ 	.word	0x000031c0
        /*04d0*/ 	.word	0x00000002
        /*04d4*/ 	.word	0x000000c0
        /*04d8*/ 	.short	0x010a
        /*04da*/ 	.byte	0xff
	.zero		1


	//   ....[59]....
        /*04dc*/ 	.word	0x000032c0
        /*04e0*/ 	.word	0x00000002
        /*04e4*/ 	.word	0x00000000
        /*04e8*/ 	.short	0x0101
        /*04ea*/ 	.byte	0xff
	.zero		1


	//   ....[60]....
        /*04ec*/ 	.word	0x00003350
        /*04f0*/ 	.word	0x000000ff
        /*04f4*/ 	.word	0x000000d0
        /*04f8*/ 	.short	0x0106
        /*04fa*/ 	.byte	0x04
	.zero		1


	//   ....[61]....
        /*04fc*/ 	.word	0x00003370
        /*0500*/ 	.word	0x000000ff
        /*0504*/ 	.word	0x000000d0
        /*0508*/ 	.short	0x010a
        /*050a*/ 	.byte	0x04
	.zero		1


	//   ....[62]....
        /*050c*/ 	.word	0x00003400
        /*0510*/ 	.word	0x000000ff
        /*0514*/ 	.word	0x000000d0
        /*0518*/ 	.short	0x0106
        /*051a*/ 	.byte	0x07
	.zero		1


	//   ....[63]....
        /*051c*/ 	.word	0x00003440
        /*0520*/ 	.word	0x00000000
        /*0524*/ 	.word	0x000000d0
        /*0528*/ 	.short	0x010a
        /*052a*/ 	.byte	0xff
	.zero		1


	//   ....[64]....
        /*052c*/ 	.word	0x00003ab0
        /*0530*/ 	.word	0x00000002
        /*0534*/ 	.word	0x000000c0
        /*0538*/ 	.short	0x010a
        /*053a*/ 	.byte	0xff
	.zero		1


	//   ....[65]....
        /*053c*/ 	.word	0x00003bd0
        /*0540*/ 	.word	0x00000000
        /*0544*/ 	.word	0x00000000
        /*0548*/ 	.short	0x0101
        /*054a*/ 	.byte	0xff
	.zero		1


	//   ....[66]....
        /*054c*/ 	.word	0x00004100
        /*0550*/ 	.word	0x000000ff
        /*0554*/ 	.word	0x00000000
        /*0558*/ 	.short	0x010a
        /*055a*/ 	.byte	0x04
	.zero		1


	//   ....[67]....
        /*055c*/ 	.word	0x00004150
        /*0560*/ 	.word	0x000000ff
        /*0564*/ 	.word	0x000000f0
        /*0568*/ 	.short	0x010a
        /*056a*/ 	.byte	0x38
	.zero		1


	//   ....[68]....
        /*056c*/ 	.word	0x00004390
        /*0570*/ 	.word	0x000000ff
        /*0574*/ 	.word	0x00000000
        /*0578*/ 	.short	0x010a
        /*057a*/ 	.byte	0x07
	.zero		1


	//   ....[69]....
        /*057c*/ 	.word	0x000044c0
        /*0580*/ 	.word	0x000000ff
        /*0584*/ 	.word	0x00000000
        /*0588*/ 	.short	0x010a
        /*058a*/ 	.byte	0x04
	.zero		1


	//   ....[70]....
        /*058c*/ 	.word	0x000047f0
        /*0590*/ 	.word	0x000000ff
        /*0594*/ 	.word	0x00000000
        /*0598*/ 	.short	0x010a
        /*059a*/ 	.byte	0x04
	.zero		1


	//   ....[71]....
        /*059c*/ 	.word	0x00004880
        /*05a0*/ 	.word	0x000000ff
        /*05a4*/ 	.word	0x00000000
        /*05a8*/ 	.short	0x010a
        /*05aa*/ 	.byte	0x04
	.zero		1


	//   ....[72]....
        /*05ac*/ 	.word	0x00004d60
        /*05b0*/ 	.word	0x00000008
        /*05b4*/ 	.word	0x000000c0
        /*05b8*/ 	.short	0x010a
        /*05ba*/ 	.byte	0xff
	.zero		1


	//   ....[73]....
        /*05bc*/ 	.word	0x00004ed0
        /*05c0*/ 	.word	0x00000000
        /*05c4*/ 	.word	0x00000000
        /*05c8*/ 	.short	0x0101
        /*05ca*/ 	.byte	0xff
	.zero		1


	//   ....[74]....
        /*05cc*/ 	.word	0x000053a0
        /*05d0*/ 	.word	0x000000ff
        /*05d4*/ 	.word	0x000000b8
        /*05d8*/ 	.short	0x010a
        /*05da*/ 	.byte	0x15
	.zero		1


	//   ....[75]....
        /*05dc*/ 	.word	0x00005570
        /*05e0*/ 	.word	0x000000ff
        /*05e4*/ 	.word	0x00000098
        /*05e8*/ 	.short	0x010a
        /*05ea*/ 	.byte	0x04
	.zero		1


	//   ....[76]....
        /*05ec*/ 	.word	0x000057b0
        /*05f0*/ 	.word	0x000000ff
        /*05f4*/ 	.word	0x00000080
        /*05f8*/ 	.short	0x010b
        /*05fa*/ 	.byte	0x04
	.zero		1


	//   ....[77]....
        /*05fc*/ 	.word	0x000057c0
        /*0600*/ 	.word	0x000000ff
        /*0604*/ 	.word	0x00000000
        /*0608*/ 	.short	0x0101
        /*060a*/ 	.byte	0x07
	.zero		1


	//   ....[78]....
        /*060c*/ 	.word	0x000057d0
        /*0610*/ 	.word	0x000000ff
        /*0614*/ 	.word	0x00000098
        /*0618*/ 	.short	0x010a
        /*061a*/ 	.byte	0x05
	.zero		1


	//   ....[79]....
        /*061c*/ 	.word	0x00005a30
        /*0620*/ 	.word	0x000000ff
        /*0624*/ 	.word	0x00000080
        /*0628*/ 	.short	0x010b
        /*062a*/ 	.byte	0x05
	.zero		1


	//   ....[80]....
        /*062c*/ 	.word	0x00005a40
        /*0630*/ 	.word	0x000000ff
        /*0634*/ 	.word	0x00000000
        /*0638*/ 	.short	0x0101
        /*063a*/ 	.byte	0x07
	.zero		1


	//   ....[81]....
        /*063c*/ 	.word	0x00005a50
        /*0640*/ 	.word	0x000000ff
        /*0644*/ 	.word	0x00000098
        /*0648*/ 	.short	0x010a
        /*064a*/ 	.byte	0x04
	.zero		1


	//   ....[82]....
        /*064c*/ 	.word	0x00005cc0
        /*0650*/ 	.word	0x000000ff
        /*0654*/ 	.word	0x00000080
        /*0658*/ 	.short	0x010b
        /*065a*/ 	.byte	0x04
	.zero		1


	//   ....[83]....
        /*065c*/ 	.word	0x00005cd0
        /*0660*/ 	.word	0x000000ff
        /*0664*/ 	.word	0x00000000
        /*0668*/ 	.short	0x0101
        /*066a*/ 	.byte	0x07
	.zero		1


	//   ....[84]....
        /*066c*/ 	.word	0x00005ce0
        /*0670*/ 	.word	0x000000ff
        /*0674*/ 	.word	0x00000098
        /*0678*/ 	.short	0x010a
        /*067a*/ 	.byte	0x05
	.zero		1


	//   ....[85]....
        /*067c*/ 	.word	0x00005f80
        /*0680*/ 	.word	0x000000ff
        /*0684*/ 	.word	0x00000080
        /*0688*/ 	.short	0x010b
        /*068a*/ 	.byte	0x05
	.zero		1


	//   ....[86]....
        /*068c*/ 	.word	0x00005f90
        /*0690*/ 	.word	0x000000ff
        /*0694*/ 	.word	0x00000000
        /*0698*/ 	.short	0x0101
        /*069a*/ 	.byte	0x04
	.zero		1


	//   ....[87]....
        /*069c*/ 	.word	0x00006000
        /*06a0*/ 	.word	0x000000ff
        /*06a4*/ 	.word	0x00000000
        /*06a8*/ 	.short	0x010a
        /*06aa*/ 	.byte	0x04
	.zero		1


	//   ....[88]....
        /*06ac*/ 	.word	0x00006090
        /*06b0*/ 	.word	0x000000ff
        /*06b4*/ 	.word	0x00000000
        /*06b8*/ 	.short	0x010a
        /*06ba*/ 	.byte	0x05
	.zero		1


	//   ....[89]....
        /*06bc*/ 	.word	0x00006130
        /*06c0*/ 	.word	0x00000000
        /*06c4*/ 	.word	0x00000000
        /*06c8*/ 	.short	0x010a
        /*06ca*/ 	.byte	0xff
	.zero		1


	//   ....[90]....
        /*06cc*/ 	.word	0x000064a0
        /*06d0*/ 	.word	0x00000000
        /*06d4*/ 	.word	0x000000c0
        /*06d8*/ 	.short	0x010a
        /*06da*/ 	.byte	0xff
	.zero		1


	//   ....[91]....
        /*06dc*/ 	.word	0x00006570
        /*06e0*/ 	.word	0x00000000
        /*06e4*/ 	.word	0x00000000
        /*06e8*/ 	.short	0x0101
        /*06ea*/ 	.byte	0xff
	.zero		1


	//   ....[92]....
        /*06ec*/ 	.word	0x00007230
        /*06f0*/ 	.word	0x00000000
        /*06f4*/ 	.word	0x00000080
        /*06f8*/ 	.short	0x010a
        /*06fa*/ 	.byte	0xff
	.zero		1


	//   ....[93]....
        /*06fc*/ 	.word	0x000072a0
        /*0700*/ 	.word	0x00000068
        /*0704*/ 	.word	0x000000e0
        /*0708*/ 	.short	0x010a
        /*070a*/ 	.byte	0xff
	.zero		1


	//   ....[94]....
        /*070c*/ 	.word	0x00007390
        /*0710*/ 	.word	0x00000000
        /*0714*/ 	.word	0x00000080
        /*0718*/ 	.short	0x010a
        /*071a*/ 	.byte	0xff
	.zero		1


	//   ....[95]....
        /*071c*/ 	.word	0x000074b0
        /*0720*/ 	.word	0x00000068
        /*0724*/ 	.word	0x000000e0
        /*0728*/ 	.short	0x010a
        /*072a*/ 	.byte	0xff
	.zero		1


	//   ....[96]....
        /*072c*/ 	.word	0x00008330
        /*0730*/ 	.word	0x00000000
        /*0734*/ 	.word	0x00000000
        /*0738*/ 	.short	0x0101
        /*073a*/ 	.byte	0xff
	.zero		1


	//   ....[97]....
        /*073c*/ 	.word	0x00008340
        /*0740*/ 	.word	0x00000014
        /*0744*/ 	.word	0x00000080
        /*0748*/ 	.short	0x010a
        /*074a*/ 	.byte	0xff
	.zero		1


	//   ....[98]....
        /*074c*/ 	.word	0x00008400
        /*0750*/ 	.word	0x00000014
        /*0754*/ 	.word	0x00000080
        /*0758*/ 	.short	0x010a
        /*075a*/ 	.byte	0xff
	.zero		1


	//   ....[99]....
        /*075c*/ 	.word	0x000092e0
        /*0760*/ 	.word	0x0000002e
        /*0764*/ 	.word	0x00000000
        /*0768*/ 	.short	0x0101
        /*076a*/ 	.byte	0xff
	.zero		1


	//   ....[100]....
        /*076c*/ 	.word	0x00009320
        /*0770*/ 	.word	0x00000015
        /*0774*/ 	.word	0x00000080
        /*0778*/ 	.short	0x010a
        /*077a*/ 	.byte	0xff
	.zero		1


	//   ....[101]....
        /*077c*/ 	.word	0x000093f0
        /*0780*/ 	.word	0x00000015
        /*0784*/ 	.word	0x00000080
        /*0788*/ 	.short	0x010a
        /*078a*/ 	.byte	0xff
	.zero		1


	//   ....[102]....
        /*078c*/ 	.word	0x0000a2e0
        /*0790*/ 	.word	0x0000002e
        /*0794*/ 	.word	0x00000000
        /*0798*/ 	.short	0x0101
        /*079a*/ 	.byte	0xff
	.zero		1


	//   ....[103]....
        /*079c*/ 	.word	0x0000a300
        /*07a0*/ 	.word	0x00000002
        /*07a4*/ 	.word	0x00000080
        /*07a8*/ 	.short	0x010a
        /*07aa*/ 	.byte	0xff
	.zero		1


	//   ....[104]....
        /*07ac*/ 	.word	0x0000a3b0
        /*07b0*/ 	.word	0x00000002
        /*07b4*/ 	.word	0x00000080
        /*07b8*/ 	.short	0x010a
        /*07ba*/ 	.byte	0xff
	.zero		1


	//   ....[105]....
        /*07bc*/ 	.word	0x0000ac50
        /*07c0*/ 	.word	0x000000ff
        /*07c4*/ 	.word	0x00000000
        /*07c8*/ 	.short	0x0101
        /*07ca*/ 	.byte	0x04
	.zero		1


	//   ....[106]....
        /*07cc*/ 	.word	0x0000b2b0
        /*07d0*/ 	.word	0x00000000
        /*07d4*/ 	.word	0x00000000
        /*07d8*/ 	.short	0x0101
        /*07da*/ 	.byte	0xff
	.zero		1


	//   ....[107]....
        /*07dc*/ 	.word	0x0000b560
        /*07e0*/ 	.word	0x000000ff
        /*07e4*/ 	.word	0x00000000
        /*07e8*/ 	.short	0x0101
        /*07ea*/ 	.byte	0x04
	.zero		1


	//   ....[108]....
        /*07ec*/ 	.word	0x0000b580
        /*07f0*/ 	.word	0x00000000
        /*07f4*/ 	.word	0x00000110
        /*07f8*/ 	.short	0x010a
        /*07fa*/ 	.byte	0xff
	.zero		1


	//   ....[109]....
        /*07fc*/ 	.word	0x0000b5e0
        /*0800*/ 	.word	0x00000000
        /*0804*/ 	.word	0x00000040
        /*0808*/ 	.short	0x010a
        /*080a*/ 	.byte	0xff
	.zero		1


	//   ....[110]....
        /*080c*/ 	.word	0x0000b640
        /*0810*/ 	.word	0x00000000
        /*0814*/ 	.word	0x00000040
        /*0818*/ 	.short	0x010a
        /*081a*/ 	.byte	0xff
	.zero		1


	//   ....[111]....
        /*081c*/ 	.word	0x0000b690
        /*0820*/ 	.word	0x00000003
        /*0824*/ 	.word	0x000000c0
        /*0828*/ 	.short	0x010a
        /*082a*/ 	.byte	0xff
	.zero		1


	//   ....[112]....
        /*082c*/ 	.word	0x0000b6f0
        /*0830*/ 	.word	0x00000000
        /*0834*/ 	.word	0x00000000
        /*0838*/ 	.short	0x010a
        /*083a*/ 	.byte	0xff
	.zero		1


	//   ....[113]....
        /*083c*/ 	.word	0x0000b750
        /*0840*/ 	.word	0x00000000
        /*0844*/ 	.word	0x00000000
        /*0848*/ 	.short	0x010a
        /*084a*/ 	.byte	0xff
	.zero		1


	//   ....[114]....
        /*084c*/ 	.word	0x0000b7b0
        /*0850*/ 	.word	0x00000000
        /*0854*/ 	.word	0x00000000
        /*0858*/ 	.short	0x010a
        /*085a*/ 	.byte	0xff
	.zero		1


	//   ....[115]....
        /*085c*/ 	.word	0x0000b810
        /*0860*/ 	.word	0x00000000
        /*0864*/ 	.word	0x00000000
        /*0868*/ 	.short	0x010a
        /*086a*/ 	.byte	0xff
	.zero		1


	//   ....[116]....
        /*086c*/ 	.word	0x0000b870
        /*0870*/ 	.word	0x00000000
        /*0874*/ 	.word	0x00000000
        /*0878*/ 	.short	0x010a
        /*087a*/ 	.byte	0xff
	.zero		1


	//   ....[117]....
        /*087c*/ 	.word	0x0000b8d0
        /*0880*/ 	.word	0x00000000
        /*0884*/ 	.word	0x00000000
        /*0888*/ 	.short	0x010a
        /*088a*/ 	.byte	0xff
	.zero		1


	//   ....[118]....
        /*088c*/ 	.word	0x0000b930
        /*0890*/ 	.word	0x00000000
        /*0894*/ 	.word	0x00000000
        /*0898*/ 	.short	0x010a
        /*089a*/ 	.byte	0xff
	.zero		1


	//   ....[119]....
        /*089c*/ 	.word	0x0000b980
        /*08a0*/ 	.word	0x00000002
        /*08a4*/ 	.word	0x00000100
        /*08a8*/ 	.short	0x010a
        /*08aa*/ 	.byte	0xff
	.zero		1


	//   ....[120]....
        /*08ac*/ 	.word	0x0000b9e0
        /*08b0*/ 	.word	0x00000002
        /*08b4*/ 	.word	0x000000d0
        /*08b8*/ 	.short	0x010a
        /*08ba*/ 	.byte	0xff
	.zero		1


	//   ....[121]....
        /*08bc*/ 	.word	0x0000ba30
        /*08c0*/ 	.word	0x00000002
        /*08c4*/ 	.word	0x000000c0
        /*08c8*/ 	.short	0x010a
        /*08ca*/ 	.byte	0xff
	.zero		1


	//   ....[122]....
        /*08cc*/ 	.word	0x0000ba90
        /*08d0*/ 	.word	0x00000000
        /*08d4*/ 	.word	0x000000d0
        /*08d8*/ 	.short	0x010a
        /*08da*/ 	.byte	0xff
	.zero		1


	//   ....[123]....
        /*08dc*/ 	.word	0x0000bae0
        /*08e0*/ 	.word	0x00000002
        /*08e4*/ 	.word	0x000000c0
        /*08e8*/ 	.short	0x010a
        /*08ea*/ 	.byte	0xff
	.zero		1


	//   ....[124]....
        /*08ec*/ 	.word	0x0000bb40
        /*08f0*/ 	.word	0x00000000
        /*08f4*/ 	.word	0x000000f0
        /*08f8*/ 	.short	0x010a
        /*08fa*/ 	.byte	0xff
	.zero		1


	//   ....[125]....
        /*08fc*/ 	.word	0x0000bba0
        /*0900*/ 	.word	0x00000000
        /*0904*/ 	.word	0x00000000
        /*0908*/ 	.short	0x010a
        /*090a*/ 	.byte	0xff
	.zero		1


	//   ....[126]....
        /*090c*/ 	.word	0x0000bc00
        /*0910*/ 	.word	0x00000000
        /*0914*/ 	.word	0x00000000
        /*0918*/ 	.short	0x010a
        /*091a*/ 	.byte	0xff
	.zero		1


	//   ....[127]....
        /*091c*/ 	.word	0x0000bc60
        /*0920*/ 	.word	0x00000000
        /*0924*/ 	.word	0x00000000
        /*0928*/ 	.short	0x010a
        /*092a*/ 	.byte	0xff
	.zero		1


	//   ....[128]....
        /*092c*/ 	.word	0x0000bcb0
        /*0930*/ 	.word	0x00000008
        /*0934*/ 	.word	0x000000c0
        /*0938*/ 	.short	0x010a
        /*093a*/ 	.byte	0xff
	.zero		1


	//   ....[129]....
        /*093c*/ 	.word	0x0000bd10
        /*0940*/ 	.word	0x00000000
        /*0944*/ 	.word	0x000000b8
        /*0948*/ 	.short	0x010a
        /*094a*/ 	.byte	0xff
	.zero		1


	//   ....[130]....
        /*094c*/ 	.word	0x0000bd70
        /*0950*/ 	.word	0x00000000
        /*0954*/ 	.word	0x00000098
        /*0958*/ 	.short	0x010a
        /*095a*/ 	.byte	0xff
	.zero		1


	//   ....[131]....
        /*095c*/ 	.word	0x0000bdd0
        /*0960*/ 	.word	0x00000000
        /*0964*/ 	.word	0x00000098
        /*0968*/ 	.short	0x010a
        /*096a*/ 	.byte	0xff
	.zero		1


	//   ....[132]....
        /*096c*/ 	.word	0x0000be30
        /*0970*/ 	.word	0x00000000
        /*0974*/ 	.word	0x00000098
        /*0978*/ 	.short	0x010a
        /*097a*/ 	.byte	0xff
	.zero		1


	//   ....[133]....
        /*097c*/ 	.word	0x0000be90
        /*0980*/ 	.word	0x00000002
        /*0984*/ 	.word	0x00000098
        /*0988*/ 	.short	0x010a
        /*098a*/ 	.byte	0xff
	.zero		1


	//   ....[134]....
        /*098c*/ 	.word	0x0000bef0
        /*0990*/ 	.word	0x00000000
        /*0994*/ 	.word	0x00000000
        /*0998*/ 	.short	0x010a
        /*099a*/ 	.byte	0xff
	.zero		1


	//   ....[135]....
        /*099c*/ 	.word	0x0000bf50
        /*09a0*/ 	.word	0x00000000
        /*09a4*/ 	.word	0x00000000
        /*09a8*/ 	.short	0x010a
        /*09aa*/ 	.byte	0xff
	.zero		1


	//   ....[136]....
        /*09ac*/ 	.word	0x0000bfa0
        /*09b0*/ 	.word	0x00000000
        /*09b4*/ 	.word	0x000000c0
        /*09b8*/ 	.short	0x010a
        /*09ba*/ 	.byte	0xff
	.zero		1


	//   ....[137]....
        /*09bc*/ 	.word	0x0000bff0
        /*09c0*/ 	.word	0x00000000
        /*09c4*/ 	.word	0x00000080
        /*09c8*/ 	.short	0x010a
        /*09ca*/ 	.byte	0xff
	.zero		1


	//   ....[138]....
        /*09cc*/ 	.word	0x0000c040
        /*09d0*/ 	.word	0x00000068
        /*09d4*/ 	.word	0x000000e0
        /*09d8*/ 	.short	0x010a
        /*09da*/ 	.byte	0xff
	.zero		1


	//   ....[139]....
        /*09dc*/ 	.word	0x0000c090
        /*09e0*/ 	.word	0x00000014
        /*09e4*/ 	.word	0x00000080
        /*09e8*/ 	.short	0x010a
        /*09ea*/ 	.byte	0xff
	.zero		1


	//   ....[140]....
        /*09ec*/ 	.word	0x0000c0e0
        /*09f0*/ 	.word	0x00000015
        /*09f4*/ 	.word	0x00000080
        /*09f8*/ 	.short	0x010a
        /*09fa*/ 	.byte	0xff
	.zero		1


	//   ....[141]....
        /*09fc*/ 	.word	0x0000c130
        /*0a00*/ 	.word	0x00000002
        /*0a04*/ 	.word	0x00000080
        /*0a08*/ 	.short	0x010a
        /*0a0a*/ 	.byte	0xff
	.zero		1


	//----- nvinfo : EIATTR_NUM_MBARRIERS
	.align		4
.L_47:
        /*0a0c*/ 	.byte	0x03, 0x38
        /*0a0e*/ 	.short	0x0024


	//----- nvinfo : EIATTR_EXIT_INSTR_OFFSETS
	.align		4
        /*0a10*/ 	.byte	0x04, 0x1c
        /*0a12*/ 	.short	(.L_49 - .L_48)


	//   ....[0]....
.L_48:
        /*0a14*/ 	.word	0x00002f20


	//   ....[1]....
        /*0a18*/ 	.word	0x00003410


	//   ....[2]....
        /*0a1c*/ 	.word	0x00003470


	//   ....[3]....
        /*0a20*/ 	.word	0x00004ae0


	//   ....[4]....
        /*0a24*/ 	.word	0x00006160


	//   ....[5]....
        /*0a28*/ 	.word	0x000061a0


	//   ....[6]....
        /*0a2c*/ 	.word	0x0000b450


	//   ....[7]....
        /*0a30*/ 	.word	0x0000b4d0


	//   ....[8]....
        /*0a34*/ 	.word	0x0000b500


	//   ....[9]....
        /*0a38*/ 	.word	0x0000b570


	//----- nvinfo : EIATTR_MAX_THREADS
	.align		4
.L_49:
        /*0a3c*/ 	.byte	0x04, 0x05
        /*0a3e*/ 	.short	(.L_51 - .L_50)
.L_50:
        /*0a40*/ 	.word	0x00000100
        /*0a44*/ 	.word	0x00000001
        /*0a48*/ 	.word	0x00000001


	//----- nvinfo : EIATTR_CRS_STACK_SIZE
	.align		4
.L_51:
        /*0a4c*/ 	.byte	0x04, 0x1e
        /*0a4e*/ 	.short	(.L_53 - .L_52)
.L_52:
        /*0a50*/ 	.word	0x00000000


	//----- nvinfo : EIATTR_CBANK_PARAM_SIZE
	.align		4
.L_53:
        /*0a54*/ 	.byte	0x03, 0x19
        /*0a56*/ 	.short	0x0c00


	//----- nvinfo : EIATTR_PARAM_CBANK
	.align		4
        /*0a58*/ 	.byte	0x04, 0x0a
        /*0a5a*/ 	.short	(.L_55 - .L_54)
	.align		4
.L_54:
        /*0a5c*/ 	.word	index@(.nv.constant0._ZN7cutlass13device_kernelINS_4gemm6kernel13GemmUniversalIN4cute5tupleIJiiiiEEENS1_10collective13CollectiveMmaINS1_46MainloopSm100TmaUmmaWarpSpecializedBlockScaledILi8ELi2ELi2ENS5_IJNS4_1CILi4EEENSA_ILi1EEESC_EEEEENS5_IJNSA_ILi128EEENSA_ILi64EEESF_EEENS5_IJNS_12float_e5m2_tENS_13float_ue8m0_tEEEENS5_IJNS5_IJlSC_lEEENS4_6LayoutINS5_IJNS5_IJNS5_IJNSA_ILi32EEESB_EEEiEEESP_NS5_IJSC_iEEEEEENS5_IJNS5_IJNS5_IJNSA_ILi16EEESB_EEEiEEENS5_IJNS5_IJNSA_ILi0EEESC_EEENSA_ILi512EEEEEENS5_IJSV_iEEEEEEEEEEESK_S12_NS4_8TiledMMAINS4_8MMA_AtomIJNS4_21SM100_MMA_MXF8F6F4_SSISI_SI_fSJ_Li128ELi64ELNS4_4UMMA5MajorE0ELS17_0ELNS16_7ScaleInE0ELS18_0EEEEEENSM_INS5_IJSC_SC_SC_EEENS5_IJSV_SV_SV_EEEEENS5_IJNS4_10UnderscoreES1E_S1E_EEEEENS5_IJNS4_13SM90_TMA_LOADES1H_EEENS5_IJNS4_14ComposedLayoutINS4_7SwizzleILi3ELi4ELi3EEENS4_18smem_ptr_flag_bitsILi8EEENSM_INS5_IJNSA_ILi8EEESF_EEENS5_IJSF_SC_EEEEEEENSM_INS5_IJNS5_IJNS5_IJSO_SC_EEENS5_IJSN_SC_EEEEEESC_NS5_IJSB_SC_EEEEEENS5_IJNS5_IJNS5_IJST_SX_EEESW_EEESV_NS5_IJSC_SX_EEEEEEEEEEEvNS4_8identityENS5_IJNS4_23SM90_TMA_LOAD_MULTICASTES25_EEES23_vS24_EENS_8epilogue10collective18CollectiveEpilogueINS28_23Sm100TmaWarpSpecializedILi3ELi2ELi16ELb1ELb0EEEJNS5_IJSG_SG_SF_EEENS5_IJNSM_ISG_SC_EENSM_INS5_IJSS_NSA_ILi2EEEEEENS5_IJSC_SN_EEEEEEEENS_10bfloat16_tESL_S2K_SL_NS28_6fusion15FusionCallbacksIS2C_NS2L_17LinearCombinationIS2K_fS2K_fLNS_15FloatRoundStyleE2EEES2D_S2J_JEEENS4_5SM1004TMEM4LOAD26SM100_TMEM_LOAD_32dp32b16xES1H_NS1J_INS1K_ILi1ELi4ELi3EEENS1M_ILi16EEENSM_INS5_IJS1O_SS_EEENS5_IJSS_SC_EEEEEEENS4_39AutoVectorizingCopyWithAssumedAlignmentILi128EEENS4_14SM90_TMA_STOREES30_S32_S32_EEEvvEEEEvNT_6ParamsE)
        /*0a60*/ 	.short	0x0380
        /*0a62*/ 	.short	0x0c00


	//----- nvinfo : EIATTR_SW_WAR
	.align		4
.L_55:
        /*0a64*/ 	.byte	0x04, 0x36
        /*0a66*/ 	.short	(.L_57 - .L_56)
.L_56:
        /*0a68*/ 	.word	0x00000008
.L_57:


//--------------------- .nv.callgraph             --------------------------
	.section	.nv.callgraph,"",@"SHT_CUDA_CALLGRAPH"
	.align	4
	.sectionentsize	8
	.align		4
        /*0000*/ 	.word	0x00000000
	.align		4
        /*0004*/ 	.word	0xffffffff
	.align		4
        /*0008*/ 	.word	index@(_ZN7cutlass13device_kernelINS_4gemm6kernel13GemmUniversalIN4cute5tupleIJiiiiEEENS1_10collective13CollectiveMmaINS1_46MainloopSm100TmaUmmaWarpSpecializedBlockScaledILi8ELi2ELi2ENS5_IJNS4_1CILi4EEENSA_ILi1EEESC_EEEEENS5_IJNSA_ILi128EEENSA_ILi64EEESF_EEENS5_IJNS_12float_e5m2_tENS_13float_ue8m0_tEEEENS5_IJNS5_IJlSC_lEEENS4_6LayoutINS5_IJNS5_IJNS5_IJNSA_ILi32EEESB_EEEiEEESP_NS5_IJSC_iEEEEEENS5_IJNS5_IJNS5_IJNSA_ILi16EEESB_EEEiEEENS5_IJNS5_IJNSA_ILi0EEESC_EEENSA_ILi512EEEEEENS5_IJSV_iEEEEEEEEEEESK_S12_NS4_8TiledMMAINS4_8MMA_AtomIJNS4_21SM100_MMA_MXF8F6F4_SSISI_SI_fSJ_Li128ELi64ELNS4_4UMMA5MajorE0ELS17_0ELNS16_7ScaleInE0ELS18_0EEEEEENSM_INS5_IJSC_SC_SC_EEENS5_IJSV_SV_SV_EEEEENS5_IJNS4_10UnderscoreES1E_S1E_EEEEENS5_IJNS4_13SM90_TMA_LOADES1H_EEENS5_IJNS4_14ComposedLayoutINS4_7SwizzleILi3ELi4ELi3EEENS4_18smem_ptr_flag_bitsILi8EEENSM_INS5_IJNSA_ILi8EEESF_EEENS5_IJSF_SC_EEEEEEENSM_INS5_IJNS5_IJNS5_IJSO_SC_EEENS5_IJSN_SC_EEEEEESC_NS5_IJSB_SC_EEEEEENS5_IJNS5_IJNS5_IJST_SX_EEESW_EEESV_NS5_IJSC_SX_EEEEEEEEEEEvNS4_8identityENS5_IJNS4_23SM90_TMA_LOAD_MULTICASTES25_EEES23_vS24_EENS_8epilogue10collective18CollectiveEpilogueINS28_23Sm100TmaWarpSpecializedILi3ELi2ELi16ELb1ELb0EEEJNS5_IJSG_SG_SF_EEENS5_IJNSM_ISG_SC_EENSM_INS5_IJSS_NSA_ILi2EEEEEENS5_IJSC_SN_EEEEEEEENS_10bfloat16_tESL_S2K_SL_NS28_6fusion15FusionCallbacksIS2C_NS2L_17LinearCombinationIS2K_fS2K_fLNS_15FloatRoundStyleE2EEES2D_S2J_JEEENS4_5SM1004TMEM4LOAD26SM100_TMEM_LOAD_32dp32b16xES1H_NS1J_INS1K_ILi1ELi4ELi3EEENS1M_ILi16EEENSM_INS5_IJS1O_SS_EEENS5_IJSS_SC_EEEEEEENS4_39AutoVectorizingCopyWithAssumedAlignmentILi128EEENS4_14SM90_TMA_STOREES30_S32_S32_EEEvvEEEEvNT_6ParamsE)
	.align		4
        /*000c*/ 	.word	index@(__assertfail)
	.align		4
        /*0010*/ 	.word	0x00000000
	.align		4
        /*0014*/ 	.word	0xfffffffe
	.align		4
        /*0018*/ 	.word	0x00000000
	.align		4
        /*001c*/ 	.word	0xfffffffd
	.align		4
        /*0020*/ 	.word	0x00000000
	.align		4
        /*0024*/ 	.word	0xfffffffc


//--------------------- .nv.constant4             --------------------------
	.section	.nv.constant4,"a",@progbits
	.align	8
	.align		8
.nv.constant4:
        /*0000*/ 	.dword	__assertfail
	.align		8
        /*0008*/ 	.dword	__unnamed_1
	.align		8
        /*0010*/ 	.dword	__unnamed_2
	.align		8
        /*0018*/ 	.dword	_ZN40_INTERNAL_260c9632_4_k_cu_ef4c1110_174654cuda3std3__45__cpo5beginE
	.align		8
        /*0020*/ 	.dword	_ZN40_INTERNAL_260c9632_4_k_cu_ef4c1110_174654cuda3std3__45__cpo3endE
	.align		8
        /*0028*/ 	.dword	_ZN40_INTERNAL_260c9632_4_k_cu_ef4c1110_174654cuda3std3__45__cpo6cbeginE
	.align		8
        /*0030*/ 	.dword	_ZN40_INTERNAL_260c9632_4_k_cu_ef4c1110_174654cuda3std3__45__cpo4cendE
	.align		8
        /*0038*/ 	.dword	_ZN40_INTERNAL_260c9632_4_k_cu_ef4c1110_174654cuda3std3__442_GLOBAL__N__260c9632_4_k_cu_ef4c1110_174656ignoreE
	.align		8
        /*0040*/ 	.dword	_ZN40_INTERNAL_260c9632_4_k_cu_ef4c1110_174654cuda3std3__419piecewise_constructE
	.align		8
        /*0048*/ 	.dword	_ZN40_INTERNAL_260c9632_4_k_cu_ef4c1110_174654cuda3std3__48in_placeE
	.align		8
        /*0050*/ 	.dword	_ZN40_INTERNAL_260c9632_4_k_cu_ef4c1110_174654cuda3std6ranges3__45__cpo4swapE
	.align		8
        /*0058*/ 	.dword	_ZN40_INTERNAL_260c9632_4_k_cu_ef4c1110_174654cuda3std6ranges3__45__cpo9iter_moveE
	.align		8
        /*0060*/ 	.dword	_ZN40_INTERNAL_260c9632_4_k_cu_ef4c1110_174654cute7productE
	.align		8
        /*0068*/ 	.dword	_ZN40_INTERNAL_260c9632_4_k_cu_ef4c1110_174654cute1_E
	.align		8
        /*0070*/ 	.dword	$str$25
	.align		8
        /*0078*/ 	.dword	$str$26
	.align		8
        /*0080*/ 	.dword	$str$27
	.align		8
        /*0088*/ 	.dword	$str$28


//--------------------- .text._ZN7cutlass13device_kernelINS_4gemm6kernel13GemmUniversalIN4cute5tupleIJiiiiEEENS1_10collective13CollectiveMmaINS1_46MainloopSm100TmaUmmaWarpSpecializedBlockScaledILi8ELi2ELi2ENS5_IJNS4_1CILi4EEENSA_ILi1EEESC_EEEEENS5_IJNSA_ILi128EEENSA_ILi64EEESF_EEENS5_IJNS_12float_e5m2_tENS_13float_ue8m0_tEEEENS5_IJNS5_IJlSC_lEEENS4_6LayoutINS5_IJNS5_IJNS5_IJNSA_ILi32EEESB_EEEiEEESP_NS5_IJSC_iEEEEEENS5_IJNS5_IJNS5_IJNSA_ILi16EEESB_EEEiEEENS5_IJNS5_IJNSA_ILi0EEESC_EEENSA_ILi512EEEEEENS5_IJSV_iEEEEEEEEEEESK_S12_NS4_8TiledMMAINS4_8MMA_AtomIJNS4_21SM100_MMA_MXF8F6F4_SSISI_SI_fSJ_Li128ELi64ELNS4_4UMMA5MajorE0ELS17_0ELNS16_7ScaleInE0ELS18_0EEEEEENSM_INS5_IJSC_SC_SC_EEENS5_IJSV_SV_SV_EEEEENS5_IJNS4_10UnderscoreES1E_S1E_EEEEENS5_IJNS4_13SM90_TMA_LOADES1H_EEENS5_IJNS4_14ComposedLayoutINS4_7SwizzleILi3ELi4ELi3EEENS4_18smem_ptr_flag_bitsILi8EEENSM_INS5_IJNSA_ILi8EEESF_EEENS5_IJSF_SC_EEEEEEENSM_INS5_IJNS5_IJNS5_IJSO_SC_EEENS5_IJSN_SC_EEEEEESC_NS5_IJSB_SC_EEEEEENS5_IJNS5_IJNS5_IJST_SX_EEESW_EEESV_NS5_IJSC_SX_EEEEEEEEEEEvNS4_8identityENS5_IJNS4_23SM90_TMA_LOAD_MULTICASTES25_EEES23_vS24_EENS_8epilogue10collective18CollectiveEpilogueINS28_23Sm100TmaWarpSpecializedILi3ELi2ELi16ELb1ELb0EEEJNS5_IJSG_SG_SF_EEENS5_IJNSM_ISG_SC_EENSM_INS5_IJSS_NSA_ILi2EEEEEENS5_IJSC_SN_EEEEEEEENS_10bfloat16_tESL_S2K_SL_NS28_6fusion15FusionCallbacksIS2C_NS2L_17LinearCombinationIS2K_fS2K_fLNS_15FloatRoundStyleE2EEES2D_S2J_JEEENS4_5SM1004TMEM4LOAD26SM100_TMEM_LOAD_32dp32b16xES1H_NS1J_INS1K_ILi1ELi4ELi3EEENS1M_ILi16EEENSM_INS5_IJS1O_SS_EEENS5_IJSS_SC_EEEEEEENS4_39AutoVectorizingCopyWithAssumedAlignmentILi128EEENS4_14SM90_TMA_STOREES30_S32_S32_EEEvvEEEEvNT_6ParamsE --------------------------
	.section	.text._ZN7cutlass13device_kernelINS_4gemm6kernel13GemmUniversalIN4cute5tupleIJiiiiEEENS1_10collective13CollectiveMmaINS1_46MainloopSm100TmaUmmaWarpSpecializedBlockScaledILi8ELi2ELi2ENS5_IJNS4_1CILi4EEENSA_ILi1EEESC_EEEEENS5_IJNSA_ILi128EEENSA_ILi64EEESF_EEENS5_IJNS_12float_e5m2_tENS_13float_ue8m0_tEEEENS5_IJNS5_IJlSC_lEEENS4_6LayoutINS5_IJNS5_IJNS5_IJNSA_ILi32EEESB_EEEiEEESP_NS5_IJSC_iEEEEEENS5_IJNS5_IJNS5_IJNSA_ILi16EEESB_EEEiEEENS5_IJNS5_IJNSA_ILi0EEESC_EEENSA_ILi512EEEEEENS5_IJSV_iEEEEEEEEEEESK_S12_NS4_8TiledMMAINS4_8MMA_AtomIJNS4_21SM100_MMA_MXF8F6F4_SSISI_SI_fSJ_Li128ELi64ELNS4_4UMMA5MajorE0ELS17_0ELNS16_7ScaleInE0ELS18_0EEEEEENSM_INS5_IJSC_SC_SC_EEENS5_IJSV_SV_SV_EEEEENS5_IJNS4_10UnderscoreES1E_S1E_EEEEENS5_IJNS4_13SM90_TMA_LOADES1H_EEENS5_IJNS4_14ComposedLayoutINS4_7SwizzleILi3ELi4ELi3EEENS4_18smem_ptr_flag_bitsILi8EEENSM_INS5_IJNSA_ILi8EEESF_EEENS5_IJSF_SC_EEEEEEENSM_INS5_IJNS5_IJNS5_IJSO_SC_EEENS5_IJSN_SC_EEEEEESC_NS5_IJSB_SC_EEEEEENS5_IJNS5_IJNS5_IJST_SX_EEESW_EEESV_NS5_IJSC_SX_EEEEEEEEEEEvNS4_8identityENS5_IJNS4_23SM90_TMA_LOAD_MULTICASTES25_EEES23_vS24_EENS_8epilogue10collective18CollectiveEpilogueINS28_23Sm100TmaWarpSpecializedILi3ELi2ELi16ELb1ELb0EEEJNS5_IJSG_SG_SF_EEENS5_IJNSM_ISG_SC_EENSM_INS5_IJSS_NSA_ILi2EEEEEENS5_IJSC_SN_EEEEEEEENS_10bfloat16_tESL_S2K_SL_NS28_6fusion15FusionCallbacksIS2C_NS2L_17LinearCombinationIS2K_fS2K_fLNS_15FloatRoundStyleE2EEES2D_S2J_JEEENS4_5SM1004TMEM4LOAD26SM100_TMEM_LOAD_32dp32b16xES1H_NS1J_INS1K_ILi1ELi4ELi3EEENS1M_ILi16EEENSM_INS5_IJS1O_SS_EEENS5_IJSS_SC_EEEEEEENS4_39AutoVectorizingCopyWithAssumedAlignmentILi128EEENS4_14SM90_TMA_STOREES30_S32_S32_EEEvvEEEEvNT_6ParamsE,"ax",@progbits
	.align	128
.text._ZN7cutlass13device_kernelINS_4gemm6kernel13GemmUniversalIN4cute5tupleIJiiiiEEENS1_10collective13CollectiveMmaINS1_46MainloopSm100TmaUmmaWarpSpecializedBlockScaledILi8ELi2ELi2ENS5_IJNS4_1CILi4EEENSA_ILi1EEESC_EEEEENS5_IJNSA_ILi128EEENSA_ILi64EEESF_EEENS5_IJNS_12float_e5m2_tENS_13float_ue8m0_tEEEENS5_IJNS5_IJlSC_lEEENS4_6LayoutINS5_IJNS5_IJNS5_IJNSA_ILi32EEESB_EEEiEEESP_NS5_IJSC_iEEEEEENS5_IJNS5_IJNS5_IJNSA_ILi16EEESB_EEEiEEENS5_IJNS5_IJNSA_ILi0EEESC_EEENSA_ILi512EEEEEENS5_IJSV_iEEEEEEEEEEESK_S12_NS4_8TiledMMAINS4_8MMA_AtomIJNS4_21SM100_MMA_MXF8F6F4_SSISI_SI_fSJ_Li128ELi64ELNS4_4UMMA5MajorE0ELS17_0ELNS16_7ScaleInE0ELS18_0EEEEEENSM_INS5_IJSC_SC_SC_EEENS5_IJSV_SV_SV_EEEEENS5_IJNS4_10UnderscoreES1E_S1E_EEEEENS5_IJNS4_13SM90_TMA_LOADES1H_EEENS5_IJNS4_14ComposedLayoutINS4_7SwizzleILi3ELi4ELi3EEENS4_18smem_ptr_flag_bitsILi8EEENSM_INS5_IJNSA_ILi8EEESF_EEENS5_IJSF_SC_EEEEEEENSM_INS5_IJNS5_IJNS5_IJSO_SC_EEENS5_IJSN_SC_EEEEEESC_NS5_IJSB_SC_EEEEEENS5_IJNS5_IJNS5_IJST_SX_EEESW_EEESV_NS5_IJSC_SX_EEEEEEEEEEEvNS4_8identityENS5_IJNS4_23SM90_TMA_LOAD_MULTICASTES25_EEES23_vS24_EENS_8epilogue10collective18CollectiveEpilogueINS28_23Sm100TmaWarpSpecializedILi3ELi2ELi16ELb1ELb0EEEJNS5_IJSG_SG_SF_EEENS5_IJNSM_ISG_SC_EENSM_INS5_IJSS_NSA_ILi2EEEEEENS5_IJSC_SN_EEEEEEEENS_10bfloat16_tESL_S2K_SL_NS28_6fusion15FusionCallbacksIS2C_NS2L_17LinearCombinationIS2K_fS2K_fLNS_15FloatRoundStyleE2EEES2D_S2J_JEEENS4_5SM1004TMEM4LOAD26SM100_TMEM_LOAD_32dp32b16xES1H_NS1J_INS1K_ILi1ELi4ELi3EEENS1M_ILi16EEENSM_INS5_IJS1O_SS_EEENS5_IJSS_SC_EEEEEEENS4_39AutoVectorizingCopyWithAssumedAlignmentILi128EEENS4_14SM90_TMA_STOREES30_S32_S32_EEEvvEEEEvNT_6ParamsE:
        .type           _ZN7cutlass13device_kernelINS_4gemm6kernel13GemmUniversalIN4cute5tupleIJiiiiEEENS1_10collective13CollectiveMmaINS1_46MainloopSm100TmaUmmaWarpSpecializedBlockScaledILi8ELi2ELi2ENS5_IJNS4_1CILi4EEENSA_ILi1EEESC_EEEEENS5_IJNSA_ILi128EEENSA_ILi64EEESF_EEENS5_IJNS_12float_e5m2_tENS_13float_ue8m0_tEEEENS5_IJNS5_IJlSC_lEEENS4_6LayoutINS5_IJNS5_IJNS5_IJNSA_ILi32EEESB_EEEiEEESP_NS5_IJSC_iEEEEEENS5_IJNS5_IJNS5_IJNSA_ILi16EEESB_EEEiEEENS5_IJNS5_IJNSA_ILi0EEESC_EEENSA_ILi512EEEEEENS5_IJSV_iEEEEEEEEEEESK_S12_NS4_8TiledMMAINS4_8MMA_AtomIJNS4_21SM100_MMA_MXF8F6F4_SSISI_SI_fSJ_Li128ELi64ELNS4_4UMMA5MajorE0ELS17_0ELNS16_7ScaleInE0ELS18_0EEEEEENSM_INS5_IJSC_SC_SC_EEENS5_IJSV_SV_SV_EEEEENS5_IJNS4_10UnderscoreES1E_S1E_EEEEENS5_IJNS4_13SM90_TMA_LOADES1H_EEENS5_IJNS4_14ComposedLayoutINS4_7SwizzleILi3ELi4ELi3EEENS4_18smem_ptr_flag_bitsILi8EEENSM_INS5_IJNSA_ILi8EEESF_EEENS5_IJSF_SC_EEEEEEENSM_INS5_IJNS5_IJNS5_IJSO_SC_EEENS5_IJSN_SC_EEEEEESC_NS5_IJSB_SC_EEEEEENS5_IJNS5_IJNS5_IJST_SX_EEESW_EEESV_NS5_IJSC_SX_EEEEEEEEEEEvNS4_8identityENS5_IJNS4_23SM90_TMA_LOAD_MULTICASTES25_EEES23_vS24_EENS_8epilogue10collective18CollectiveEpilogueINS28_23Sm100TmaWarpSpecializedILi3ELi2ELi16ELb1ELb0EEEJNS5_IJSG_SG_SF_EEENS5_IJNSM_ISG_SC_EENSM_INS5_IJSS_NSA_ILi2EEEEEENS5_IJSC_SN_EEEEEEEENS_10bfloat16_tESL_S2K_SL_NS28_6fusion15FusionCallbacksIS2C_NS2L_17LinearCombinationIS2K_fS2K_fLNS_15FloatRoundStyleE2EEES2D_S2J_JEEENS4_5SM1004TMEM4LOAD26SM100_TMEM_LOAD_32dp32b16xES1H_NS1J_INS1K_ILi1ELi4ELi3EEENS1M_ILi16EEENSM_INS5_IJS1O_SS_EEENS5_IJSS_SC_EEEEEEENS4_39AutoVectorizingCopyWithAssumedAlignmentILi128EEENS4_14SM90_TMA_STOREES30_S32_S32_EEEvvEEEEvNT_6ParamsE,@function
        .size           _ZN7cutlass13device_kernelINS_4gemm6kernel13GemmUniversalIN4cute5tupleIJiiiiEEENS1_10collective13CollectiveMmaINS1_46MainloopSm100TmaUmmaWarpSpecializedBlockScaledILi8ELi2ELi2ENS5_IJNS4_1CILi4EEENSA_ILi1EEESC_EEEEENS5_IJNSA_ILi128EEENSA_ILi64EEESF_EEENS5_IJNS_12float_e5m2_tENS_13float_ue8m0_tEEEENS5_IJNS5_IJlSC_lEEENS4_6LayoutINS5_IJNS5_IJNS5_IJNSA_ILi32EEESB_EEEiEEESP_NS5_IJSC_iEEEEEENS5_IJNS5_IJNS5_IJNSA_ILi16EEESB_EEEiEEENS5_IJNS5_IJNSA_ILi0EEESC_EEENSA_ILi512EEEEEENS5_IJSV_iEEEEEEEEEEESK_S12_NS4_8TiledMMAINS4_8MMA_AtomIJNS4_21SM100_MMA_MXF8F6F4_SSISI_SI_fSJ_Li128ELi64ELNS4_4UMMA5MajorE0ELS17_0ELNS16_7ScaleInE0ELS18_0EEEEEENSM_INS5_IJSC_SC_SC_EEENS5_IJSV_SV_SV_EEEEENS5_IJNS4_10UnderscoreES1E_S1E_EEEEENS5_IJNS4_13SM90_TMA_LOADES1H_EEENS5_IJNS4_14ComposedLayoutINS4_7SwizzleILi3ELi4ELi3EEENS4_18smem_ptr_flag_bitsILi8EEENSM_INS5_IJNSA_ILi8EEESF_EEENS5_IJSF_SC_EEEEEEENSM_INS5_IJNS5_IJNS5_IJSO_SC_EEENS5_IJSN_SC_EEEEEESC_NS5_IJSB_SC_EEEEEENS5_IJNS5_IJNS5_IJST_SX_EEESW_EEESV_NS5_IJSC_SX_EEEEEEEEEEEvNS4_8identityENS5_IJNS4_23SM90_TMA_LOAD_MULTICASTES25_EEES23_vS24_EENS_8epilogue10collective18CollectiveEpilogueINS28_23Sm100TmaWarpSpecializedILi3ELi2ELi16ELb1ELb0EEEJNS5_IJSG_SG_SF_EEENS5_IJNSM_ISG_SC_EENSM_INS5_IJSS_NSA_ILi2EEEEEENS5_IJSC_SN_EEEEEEEENS_10bfloat16_tESL_S2K_SL_NS28_6fusion15FusionCallbacksIS2C_NS2L_17LinearCombinationIS2K_fS2K_fLNS_15FloatRoundStyleE2EEES2D_S2J_JEEENS4_5SM1004TMEM4LOAD26SM100_TMEM_LOAD_32dp32b16xES1H_NS1J_INS1K_ILi1ELi4ELi3EEENS1M_ILi16EEENSM_INS5_IJS1O_SS_EEENS5_IJSS_SC_EEEEEEENS4_39AutoVectorizingCopyWithAssumedAlignmentILi128EEENS4_14SM90_TMA_STOREES30_S32_S32_EEEvvEEEEvNT_6ParamsE,(.L_x_208 - _ZN7cutlass13device_kernelINS_4gemm6kernel13GemmUniversalIN4cute5tupleIJiiiiEEENS1_10collective13CollectiveMmaINS1_46MainloopSm100TmaUmmaWarpSpecializedBlockScaledILi8ELi2ELi2ENS5_IJNS4_1CILi4EEENSA_ILi1EEESC_EEEEENS5_IJNSA_ILi128EEENSA_ILi64EEESF_EEENS5_IJNS_12float_e5m2_tENS_13float_ue8m0_tEEEENS5_IJNS5_IJlSC_lEEENS4_6LayoutINS5_IJNS5_IJNS5_IJNSA_ILi32EEESB_EEEiEEESP_NS5_IJSC_iEEEEEENS5_IJNS5_IJNS5_IJNSA_ILi16EEESB_EEEiEEENS5_IJNS5_IJNSA_ILi0EEESC_EEENSA_ILi512EEEEEENS5_IJSV_iEEEEEEEEEEESK_S12_NS4_8TiledMMAINS4_8MMA_AtomIJNS4_21SM100_MMA_MXF8F6F4_SSISI_SI_fSJ_Li128ELi64ELNS4_4UMMA5MajorE0ELS17_0ELNS16_7ScaleInE0ELS18_0EEEEEENSM_INS5_IJSC_SC_SC_EEENS5_IJSV_SV_SV_EEEEENS5_IJNS4_10UnderscoreES1E_S1E_EEEEENS5_IJNS4_13SM90_TMA_LOADES1H_EEENS5_IJNS4_14ComposedLayoutINS4_7SwizzleILi3ELi4ELi3EEENS4_18smem_ptr_flag_bitsILi8EEENSM_INS5_IJNSA_ILi8EEESF_EEENS5_IJSF_SC_EEEEEEENSM_INS5_IJNS5_IJNS5_IJSO_SC_EEENS5_IJSN_SC_EEEEEESC_NS5_IJSB_SC_EEEEEENS5_IJNS5_IJNS5_IJST_SX_EEESW_EEESV_NS5_IJSC_SX_EEEEEEEEEEEvNS4_8identityENS5_IJNS4_23SM90_TMA_LOAD_MULTICASTES25_EEES23_vS24_EENS_8epilogue10collective18CollectiveEpilogueINS28_23Sm100TmaWarpSpecializedILi3ELi2ELi16ELb1ELb0EEEJNS5_IJSG_SG_SF_EEENS5_IJNSM_ISG_SC_EENSM_INS5_IJSS_NSA_ILi2EEEEEENS5_IJSC_SN_EEEEEEEENS_10bfloat16_tESL_S2K_SL_NS28_6fusion15FusionCallbacksIS2C_NS2L_17LinearCombinationIS2K_fS2K_fLNS_15FloatRoundStyleE2EEES2D_S2J_JEEENS4_5SM1004TMEM4LOAD26SM100_TMEM_LOAD_32dp32b16xES1H_NS1J_INS1K_ILi1ELi4ELi3EEENS1M_ILi16EEENSM_INS5_IJS1O_SS_EEENS5_IJSS_SC_EEEEEEENS4_39AutoVectorizingCopyWithAssumedAlignmentILi128EEENS4_14SM90_TMA_STOREES30_S32_S32_EEEvvEEEEvNT_6ParamsE)
        .other          _ZN7cutlass13device_kernelINS_4gemm6kernel13GemmUniversalIN4cute5tupleIJiiiiEEENS1_10collective13CollectiveMmaINS1_46MainloopSm100TmaUmmaWarpSpecializedBlockScaledILi8ELi2ELi2ENS5_IJNS4_1CILi4EEENSA_ILi1EEESC_EEEEENS5_IJNSA_ILi128EEENSA_ILi64EEESF_EEENS5_IJNS_12float_e5m2_tENS_13float_ue8m0_tEEEENS5_IJNS5_IJlSC_lEEENS4_6LayoutINS5_IJNS5_IJNS5_IJNSA_ILi32EEESB_EEEiEEESP_NS5_IJSC_iEEEEEENS5_IJNS5_IJNS5_IJNSA_ILi16EEESB_EEEiEEENS5_IJNS5_IJNSA_ILi0EEESC_EEENSA_ILi512EEEEEENS5_IJSV_iEEEEEEEEEEESK_S12_NS4_8TiledMMAINS4_8MMA_AtomIJNS4_21SM100_MMA_MXF8F6F4_SSISI_SI_fSJ_Li128ELi64ELNS4_4UMMA5MajorE0ELS17_0ELNS16_7ScaleInE0ELS18_0EEEEEENSM_INS5_IJSC_SC_SC_EEENS5_IJSV_SV_SV_EEEEENS5_IJNS4_10UnderscoreES1E_S1E_EEEEENS5_IJNS4_13SM90_TMA_LOADES1H_EEENS5_IJNS4_14ComposedLayoutINS4_7SwizzleILi3ELi4ELi3EEENS4_18smem_ptr_flag_bitsILi8EEENSM_INS5_IJNSA_ILi8EEESF_EEENS5_IJSF_SC_EEEEEEENSM_INS5_IJNS5_IJNS5_IJSO_SC_EEENS5_IJSN_SC_EEEEEESC_NS5_IJSB_SC_EEEEEENS5_IJNS5_IJNS5_IJST_SX_EEESW_EEESV_NS5_IJSC_SX_EEEEEEEEEEEvNS4_8identityENS5_IJNS4_23SM90_TMA_LOAD_MULTICASTES25_EEES23_vS24_EENS_8epilogue10collective18CollectiveEpilogueINS28_23Sm100TmaWarpSpecializedILi3ELi2ELi16ELb1ELb0EEEJNS5_IJSG_SG_SF_EEENS5_IJNSM_ISG_SC_EENSM_INS5_IJSS_NSA_ILi2EEEEEENS5_IJSC_SN_EEEEEEEENS_10bfloat16_tESL_S2K_SL_NS28_6fusion15FusionCallbacksIS2C_NS2L_17LinearCombinationIS2K_fS2K_fLNS_15FloatRoundStyleE2EEES2D_S2J_JEEENS4_5SM1004TMEM4LOAD26SM100_TMEM_LOAD_32dp32b16xES1H_NS1J_INS1K_ILi1ELi4ELi3EEENS1M_ILi16EEENSM_INS5_IJS1O_SS_EEENS5_IJSS_SC_EEEEEEENS4_39AutoVectorizingCopyWithAssumedAlignmentILi128EEENS4_14SM90_TMA_STOREES30_S32_S32_EEEvvEEEEvNT_6ParamsE,@"STO_CUDA_ENTRY STV_DEFAULT"
_ZN7cutlass13device_kernelINS_4gemm6kernel13GemmUniversalIN4cute5tupleIJiiiiEEENS1_10collective13CollectiveMmaINS1_46MainloopSm100TmaUmmaWarpSpecializedBlockScaledILi8ELi2ELi2ENS5_IJNS4_1CILi4EEENSA_ILi1EEESC_EEEEENS5_IJNSA_ILi128EEENSA_ILi64EEESF_EEENS5_IJNS_12float_e5m2_tENS_13float_ue8m0_tEEEENS5_IJNS5_IJlSC_lEEENS4_6LayoutINS5_IJNS5_IJNS5_IJNSA_ILi32EEESB_EEEiEEESP_NS5_IJSC_iEEEEEENS5_IJNS5_IJNS5_IJNSA_ILi16EEESB_EEEiEEENS5_IJNS5_IJNSA_ILi0EEESC_EEENSA_ILi512EEEEEENS5_IJSV_iEEEEEEEEEEESK_S12_NS4_8TiledMMAINS4_8MMA_AtomIJNS4_21SM100_MMA_MXF8F6F4_SSISI_SI_fSJ_Li128ELi64ELNS4_4UMMA5MajorE0ELS17_0ELNS16_7ScaleInE0ELS18_0EEEEEENSM_INS5_IJSC_SC_SC_EEENS5_IJSV_SV_SV_EEEEENS5_IJNS4_10UnderscoreES1E_S1E_EEEEENS5_IJNS4_13SM90_TMA_LOADES1H_EEENS5_IJNS4_14ComposedLayoutINS4_7SwizzleILi3ELi4ELi3EEENS4_18smem_ptr_flag_bitsILi8EEENSM_INS5_IJNSA_ILi8EEESF_EEENS5_IJSF_SC_EEEEEEENSM_INS5_IJNS5_IJNS5_IJSO_SC_EEENS5_IJSN_SC_EEEEEESC_NS5_IJSB_SC_EEEEEENS5_IJNS5_IJNS5_IJST_SX_EEESW_EEESV_NS5_IJSC_SX_EEEEEEEEEEEvNS4_8identityENS5_IJNS4_23SM90_TMA_LOAD_MULTICASTES25_EEES23_vS24_EENS_8epilogue10collective18CollectiveEpilogueINS28_23Sm100TmaWarpSpecializedILi3ELi2ELi16ELb1ELb0EEEJNS5_IJSG_SG_SF_EEENS5_IJNSM_ISG_SC_EENSM_INS5_IJSS_NSA_ILi2EEEEEENS5_IJSC_SN_EEEEEEEENS_10bfloat16_tESL_S2K_SL_NS28_6fusion15FusionCallbacksIS2C_NS2L_17LinearCombinationIS2K_fS2K_fLNS_15FloatRoundStyleE2EEES2D_S2J_JEEENS4_5SM1004TMEM4LOAD26SM100_TMEM_LOAD_32dp32b16xES1H_NS1J_INS1K_ILi1ELi4ELi3EEENS1M_ILi16EEENSM_INS5_IJS1O_SS_EEENS5_IJSS_SC_EEEEEEENS4_39AutoVectorizingCopyWithAssumedAlignmentILi128EEENS4_14SM90_TMA_STOREES30_S32_S32_EEEvvEEEEvNT_6ParamsE:
[----:B------:R-:W1:Y:S01]  /*0000*/  LDC R1, c[0x0][0x37c] ;  /* 0x0000df00ff017b82 */ /* 0x000e620000000800 */
[----:B------:R-:W2:Y:S01]  /*0010*/  S2R R81, SR_TID.X ;  /* 0x0000000000517919 */ /* 0x000ea20000002100 */
[----:B------:R-:W3:Y:S01]  /*0020*/  LDCU.64 UR12, c[0x0][0xc90] ;  /* 0x00019200ff0c77ac */ /* 0x000ee20008000a00 */
[----:B------:R-:W-:Y:S02]  /*0030*/  PRMT R85, RZ, 0x7610, R85 ;  /* 0x00007610ff557816 */ /* 0x000fe40000000055 */
[----:B------:R-:W-:Y:S01]  /*0040*/  ELECT P4, URZ, PT ;  /* 0x0000000000ff782f */ /* 0x000fe20003880000 */
[----:B---3--:R-:W-:-:S04]  /*0050*/  UISETP.NE.U32.AND UP0, UPT, UR12, URZ, UPT ;  /* 0x000000ff0c00728c */ /* 0x008fc8000bf05070 */
[----:B------:R-:W-:Y:S01]  /*0060*/  UISETP.NE.AND.EX UP0, UPT, UR13, URZ, UPT, UP0 ;  /* 0x000000ff0d00728c */ /* 0x000fe2000bf05300 */
[----:B--2---:R-:W-:-:S05]  /*0070*/  SHF.R.U32.HI R86, RZ, 0x5, R81 ;  /* 0x00000005ff567819 */ /* 0x004fca0000011651 */
[----:B------:R-:W2:Y:S02]  /*0080*/  SHFL.IDX PT, R0, R86, RZ, 0x1f ;  /* 0x00001fff56007589 */ /* 0x000ea400000e0000 */
[----:B--2---:R-:W-:Y:S01]  /*0090*/  R2UR UR20, R0 ;  /* 0x00000000001472ca */ /* 0x004fe200000e0000 */
[----:B-1----:R-:W-:-:S14]  /*00a0*/  BRA.U UP0, `(.L_x_0) ;  /* 0x0000000100307547 */ /* 0x002fdc000b800000 */
[----:B------:R-:W1:Y:S02]  /*00b0*/  LDCU.64 UR4, c[0x0][0xc88] ;  /* 0x00019100ff0477ac */ /* 0x000e640008000a00 */
[----:B-1----:R-:W-:-:S04]  /*00c0*/  UISETP.NE.U32.AND UP0, UPT, UR4, URZ, UPT ;  /* 0x000000ff0400728c */ /* 0x002fc8000bf05070 */
[----:B------:R-:W-:-:S09]  /*00d0*/  UISETP.NE.AND.EX UP0, UPT, UR5, URZ, UPT, UP0 ;  /* 0x000000ff0500728c */ /* 0x000fd2000bf05300 */
[----:B------:R-:W-:Y:S05]  /*00e0*/  BRA.U !UP0, `(.L_x_1) ;  /* 0x0000000108147547 */ /* 0x000fea000b800000 */
[----:B------:R-:W1:Y:S01]  /*00f0*/  LDC.64 R2, c[0x0][0xc88] ;  /* 0x00032200ff027b82 */ /* 0x000e620000000a00 */
[----:B------:R-:W1:Y:S02]  /*0100*/  LDCU.64 UR4, c[0x0][0x358] ;  /* 0x00006b00ff0477ac */ /* 0x000e640008000a00 */
[----:B-1----:R1:W5:Y:S01]  /*0110*/  LDG.E R45, desc[UR4][R2.64] ;  /* 0x00000004022d7981 */ /* 0x002362000c1e1900 */
[----:B------:R-:W-:Y:S01]  /*0120*/  HFMA2 R85, -RZ, RZ, 0, 5.9604644775390625e-08 ;  /* 0x00000001ff557431 */ /* 0x000fe200000001ff */
[----:B------:R-:W-:Y:S05]  /*0130*/  BRA `(.L_x_0) ;  /* 0x00000000000c7947 */ /* 0x000fea0003800000 */
.L_x_1:
[----:B------:R-:W1:Y:S01]  /*0140*/  LDCU UR4, c[0x0][0xc80] ;  /* 0x00019000ff0477ac */ /* 0x000e620008000800 */
[----:B------:R-:W-:Y:S01]  /*0150*/  HFMA2 R85, -RZ, RZ, 0, 5.9604644775390625e-08 ;  /* 0x00000001ff557431 */ /* 0x000fe200000001ff */
[----:B-1----:R-:W-:-:S07]  /*0160*/  MOV R45, UR4 ;  /* 0x00000004002d7c02 */ /* 0x002fce0008000f00 */
.L_x_0:
[----:B------:R-:W2:Y:S02]  /*0170*/  LDCU.64 UR4, c[0x0][0xcb0] ;  /* 0x00019600ff0477ac */ /* 0x000ea40008000a00 */
[----:B--2---:R-:W-:-:S04]  /*0180*/  UISETP.NE.U32.AND UP0, UPT, UR4, URZ, UPT ;  /* 0x000000ff0400728c */ /* 0x004fc8000bf05070 */
[----:B------:R-:W-:-:S09]  /*0190*/  UISETP.NE.AND.EX UP0, UPT, UR5, URZ, UPT, UP0 ;  /* 0x000000ff0500728c */ /* 0x000fd2000bf05300 */
[----:B------:R-:W-:Y:S05]  /*01a0*/  BRA.U UP0, `(.L_x_2) ;  /* 0x0000000100287547 */ /* 0x000fea000b800000 */
[----:B------:R-:W2:Y:S02]  /*01b0*/  LDCU.64 UR4, c[0x0][0xca8] ;  /* 0x00019500ff0477ac */ /* 0x000ea40008000a00 */
[----:B--2---:R-:W-:-:S04]  /*01c0*/  UISETP.NE.U32.AND UP0, UPT, UR4, URZ, UPT ;  /* 0x000000ff0400728c */ /* 0x004fc8000bf05070 */
[----:B------:R-:W-:-:S09]  /*01d0*/  UISETP.NE.AND.EX UP0, UPT, UR5, URZ, UPT, UP0 ;  /* 0x000000ff0500728c */ /* 0x000fd2000bf05300 */
[----:B------:R-:W-:Y:S05]  /*01e0*/  BRA.U !UP0, `(.L_x_3) ;  /* 0x0000000108107547 */ /* 0x000fea000b800000 */
[----:B-1----:R-:W1:Y:S01]  /*01f0*/  LDC.64 R2, c[0x0][0xca8] ;  /* 0x00032a00ff027b82 */ /* 0x002e620000000a00 */
[----:B------:R-:W1:Y:S02]  /*0200*/  LDCU.64 UR4, c[0x0][0x358] ;  /* 0x00006b00ff0477ac */ /* 0x000e640008000a00 */
[----:B-1----:R2:W5:Y:S01]  /*0210*/  LDG.E R43, desc[UR4][R2.64] ;  /* 0x00000004022b7981 */ /* 0x002562000c1e1900 */
[----:B------:R-:W-:Y:S05]  /*0220*/  BRA `(.L_x_2) ;  /* 0x0000000000087947 */ /* 0x000fea0003800000 */
.L_x_3:
[----:B------:R-:W2:Y:S02]  /*0230*/  LDCU UR4, c[0x0][0xca0] ;  /* 0x00019400ff0477ac */ /* 0x000ea40008000800 */
[----:B--2---:R-:W-:Y:S02]  /*0240*/  MOV R43, UR4 ;  /* 0x00000004002b7c02 */ /* 0x004fe40008000f00 */
.L_x_2:
[----:B------:R-:W-:Y:S01]  /*0250*/  IMAD.U32 R0, RZ, RZ, UR20 ;  /* 0x00000014ff007e24 */ /* 0x000fe2000f8e00ff */
[----:B------:R-:W-:Y:S04]  /*0260*/  BSSY.RECONVERGENT B0, `(.L_x_4) ;  /* 0x0000012000007945 */ /* 0x000fe80003800200 */
[C---:B------:R-:W-:Y:S02]  /*0270*/  ISETP.NE.OR P1, PT, R0.reuse, 0x1, !P4 ;  /* 0x000000010000780c */ /* 0x040fe40006725670 */
[----:B------:R-:W-:-:S11]  /*0280*/  ISETP.NE.OR P0, PT, R0, 0x3, !P4 ;  /* 0x000000030000780c */ /* 0x000fd60006705670 */
[----:B------:R-:W-:Y:S05]  /*0290*/  @P1 BRA `(.L_x_5) ;  /* 0x0000000000381947 */ /* 0x000fea0003800000 */
[----:B------:R-:W3:Y:S02]  /*02a0*/  LDCU.64 UR4, c[0x0][0x348] ;  /* 0x00006900ff0477ac */ /* 0x000ee40008000a00 */
[----:B---3--:R-:W-:Y:S02]  /*02b0*/  UIADD3 UR10, UP3, UPT, UR4, 0x80, URZ ;  /* 0x00000080040a7890 */ /* 0x008fe4000ff7e0ff */
[----:B------:R-:W-:Y:S02]  /*02c0*/  UIADD3 UR8, UP2, UPT, UR4, 0x180, URZ ;  /* 0x0000018004087890 */ /* 0x000fe4000ff5e0ff */
[----:B------:R-:W-:Y:S02]  /*02d0*/  UIADD3 UR6, UP1, UPT, UR4, 0x280, URZ ;  /* 0x0000028004067890 */ /* 0x000fe4000ff3e0ff */
[----:B------:R-:W-:Y:S02]  /*02e0*/  UIADD3 UR4, UP0, UPT, UR4, 0x380, URZ ;  /* 0x0000038004047890 */ /* 0x000fe4000ff1e0ff */
[----:B------:R-:W-:-:S02]  /*02f0*/  UIADD3.X UR11, UPT, UPT, URZ, UR5, URZ, UP3, !UPT ;  /* 0x00000005ff0b7290 */ /* 0x000fc40009ffe4ff */
[----:B------:R-:W-:Y:S02]  /*0300*/  UIADD3.X UR9, UPT, UPT, URZ, UR5, URZ, UP2, !UPT ;  /* 0x00000005ff097290 */ /* 0x000fe400097fe4ff */
[----:B------:R-:W-:Y:S02]  /*0310*/  UIADD3.X UR7, UPT, UPT, URZ, UR5, URZ, UP1, !UPT ;  /* 0x00000005ff077290 */ /* 0x000fe40008ffe4ff */
[----:B------:R-:W-:-:S03]  /*0320*/  UIADD3.X UR5, UPT, UPT, URZ, UR5, URZ, UP0, !UPT ;  /* 0x00000005ff057290 */ /* 0x000fc600087fe4ff */
[----:B------:R3:W-:Y:S02]  /*0330*/  UTMACCTL.PF [UR10] ;  /* 0x000000000a0079b9 */ /* 0x0007e40008040000 */
[----:B------:R3:W-:Y:S02]  /*0340*/  UTMACCTL.PF [UR8] ;  /* 0x00000000080079b9 */ /* 0x0007e40008040000 */
[----:B------:R3:W-:Y:S02]  /*0350*/  UTMACCTL.PF [UR6] ;  /* 0x00000000060079b9 */ /* 0x0007e40008040000 */
[----:B------:R3:W-:Y:S02]  /*0360*/  UTMACCTL.PF [UR4] ;  /* 0x00000000040079b9 */ /* 0x0007e40008040000 */
[----:B---3--:R-:W-:Y:S01]  /*0370*/  NOP ;  /* 0x0000000000007918 */ /* 0x008fe20000000000 */
.L_x_5:
[----:B------:R-:W-:Y:S05]  /*0380*/  BSYNC.RECONVERGENT B0 ;  /* 0x0000000000007941 */ /* 0x000fea0003800200 */
.L_x_4:
[----:B------:R-:W-:Y:S04]  /*0390*/  BSSY.RECONVERGENT B0, `(.L_x_6) ;  /* 0x000000a000007945 */ /* 0x000fe80003800200 */
[----:B------:R-:W-:Y:S05]  /*03a0*/  @P0 BRA `(.L_x_7) ;  /* 0x0000000000200947 */ /* 0x000fea0003800000 */
[----:B------:R-:W3:Y:S02]  /*03b0*/  LDCU.64 UR4, c[0x0][0x348] ;  /* 0x00006900ff0477ac */ /* 0x000ee40008000a00 */
[----:B---3--:R-:W-:Y:S02]  /*03c0*/  UIADD3 UR6, UP1, UPT, UR4, 0x980, URZ ;  /* 0x0000098004067890 */ /* 0x008fe4000ff3e0ff */
[----:B------:R-:W-:Y:S02]  /*03d0*/  UIADD3 UR4, UP0, UPT, UR4, 0xa80, URZ ;  /* 0x00000a8004047890 */ /* 0x000fe4000ff1e0ff */
[----:B------:R-:W-:Y:S02]  /*03e0*/  UIADD3.X UR7, UPT, UPT, URZ, UR5, URZ, UP1, !UPT ;  /* 0x00000005ff077290 */ /* 0x000fe40008ffe4ff */
[----:B------:R-:W-:-:S07]  /*03f0*/  UIADD3.X UR5, UPT, UPT, URZ, UR5, URZ, UP0, !UPT ;  /* 0x00000005ff057290 */ /* 0x000fce00087fe4ff */
[----:B------:R3:W-:Y:S02]  /*0400*/  UTMACCTL.PF [UR6] ;  /* 0x00000000060079b9 */ /* 0x0007e40008040000 */
[----:B------:R3:W-:Y:S02]  /*0410*/  UTMACCTL.PF [UR4] ;  /* 0x00000000040079b9 */ /* 0x0007e40008040000 */
[----:B---3--:R-:W-:Y:S01]  /*0420*/  NOP ;  /* 0x0000000000007918 */ /* 0x008fe20000000000 */
.L_x_7:
[----:B------:R-:W-:Y:S05]  /*0430*/  BSYNC.RECONVERGENT B0 ;  /* 0x0000000000007941 */ /* 0x000fea0003800200 */
.L_x_6:
[----:B------:R-:W3:Y:S01]  /*0440*/  LDCU.64 UR4, c[0x0][0xc88] ;  /* 0x00019100ff0477ac */ /* 0x000ee20008000a00 */
[----:B------:R-:W-:Y:S02]  /*0450*/  UISETP.EQ.U32.AND UP2, UPT, UR12, URZ, UPT ;  /* 0x000000ff0c00728c */ /* 0x000fe4000bf42070 */
[----:B------:R-:W-:Y:S02]  /*0460*/  UPLOP3.LUT UP3, UPT, UPT, UPT, UPT, 0x80, 0x8 ;  /* 0x000000000008789c */ /* 0x000fe40003f6f070 */
[----:B---3--:R-:W-:-:S04]  /*0470*/  UISETP.NE.U32.AND UP0, UPT, UR4, URZ, UPT ;  /* 0x000000ff0400728c */ /* 0x008fc8000bf05070 */
[----:B------:R-:W-:-:S04]  /*0480*/  UISETP.NE.AND.EX UP1, UPT, UR5, URZ, UPT, UP0 ;  /* 0x000000ff0500728c */ /* 0x000fc8000bf25300 */
[----:B------:R-:W-:-:S04]  /*0490*/  UISETP.EQ.OR.EX UP4, UPT, UR13, URZ, !UP1, UP2 ;  /* 0x000000ff0d00728c */ /* 0x000fc8000cf82720 */
[----:B------:R-:W-:-:S06]  /*04a0*/  UP2UR UR4, UPR, URZ, 0x10 ;  /* 0x00000010ff047883 */ /* 0x000fcc0008000000 */
[----:B------:R-:W-:Y:S01]  /*04b0*/  MOV R96, UR4 ;  /* 0x0000000400607c02 */ /* 0x000fe20008000f00 */
[----:B------:R-:W-:Y:S06]  /*04c0*/  BRA.U !UP4, `(.L_x_8) ;  /* 0x000000010c207547 */ /* 0x000fec000b800000 */
[----:B------:R-:W-:Y:S01]  /*04d0*/  UISETP.NE.U32.AND UP0, UPT, UR12, URZ, UPT ;  /* 0x000000ff0c00728c */ /* 0x000fe2000bf05070 */
[----:B-----5:R-:W-:Y:S01]  /*04e0*/  FSETP.NEU.AND P0, PT, R45, RZ, PT ;  /* 0x000000ff2d00720b */ /* 0x020fe20003f0d000 */
[----:B------:R-:W-:Y:S02]  /*04f0*/  USEL UR4, URZ, 0xffffffff, UP1 ;  /* 0xffffffffff047887 */ /* 0x000fe40008800000 */
[----:B------:R-:W-:-:S10]  /*0500*/  UISETP.NE.AND.EX UP2, UPT, UR13, URZ, UPT, UP0 ;  /* 0x000000ff0d00728c */ /* 0x000fd4000bf45300 */
[----:B------:R-:W-:Y:S01]  /*0510*/  VOTEU.ANY UP0, P0 ;  /* 0x0000000000ff7886 */ /* 0x000fe20000000100 */
[----:B------:R-:W-:-:S04]  /*0520*/  @!UP2 USEL UR4, URZ, 0xffffffff, UP0 ;  /* 0xffffffffff04a887 */ /* 0x000fc80008000000 */
[----:B------:R-:W-:-:S04]  /*0530*/  ULOP3.LUT UR4, UR4, 0x1, URZ, 0xc0, !UPT ;  /* 0x0000000104047892 */ /* 0x000fc8000f8ec0ff */
[----:B------:R-:W-:-:S11]  /*0540*/  UISETP.NE.U32.AND UP3, UPT, UR4, 0x1, UPT ;  /* 0x000000010400788c */ /* 0x000fd6000bf65070 */
.L_x_8:
[----:B-12---:R-:W1:Y:S02]  /*0550*/  SHFL.IDX PT, R2, R86, RZ, 0x1f ;  /* 0x00001fff56027589 */ /* 0x006e6400000e0000 */
[----:B-1----:R-:W-:-:S13]  /*0560*/  ISETP.NE.AND P0, PT, R2, RZ, PT ;  /* 0x000000ff0200720c */ /* 0x002fda0003f05270 */
[----:B------:R-:W-:Y:S05]  /*0570*/  @P0 BRA `(.L_x_9) ;  /* 0x0000000000840947 */ /* 0x000fea0003800000 */
[----:B------:R-:W-:Y:S01]  /*0580*/  ELECT P0, URZ, PT ;  /* 0x0000000000ff782f */ /* 0x000fe20003800000 */
[----:B------:R-:W-:-:S12]  /*0590*/  BSSY.RECONVERGENT B0, `(.L_x_9) ;  /* 0x000001f000007945 */ /* 0x000fd80003800200 */
[----:B------:R-:W-:Y:S05]  /*05a0*/  @!P0 BRA `(.L_x_10) ;  /* 0x0000000000748947 */ /* 0x000fea0003800000 */
[----:B------:R-:W1:Y:S01]  /*05b0*/  S2UR UR4, SR_CgaCtaId ;  /* 0x00000000000479c3 */ /* 0x000e620000008800 */
[----:B------:R-:W-:Y:S01]  /*05c0*/  UMOV UR5, 0x400 ;  /* 0x0000040000057882 */ /* 0x000fe20000000000 */
[----:B------:R-:W-:Y:S01]  /*05d0*/  UMOV UR8, 0x1 ;  /* 0x0000000100087882 */ /* 0x000fe20000000000 */
[----:B------:R-:W-:Y:S01]  /*05e0*/  UMOV UR6, 0x4 ;  /* 0x0000000400067882 */ /* 0x000fe20000000000 */
[----:B------:R-:W-:-:S04]  /*05f0*/  UIADD3 UR8, UPT, UPT, -UR8, 0x100000, URZ ;  /* 0x0010000008087890 */ /* 0x000fc8000fffe1ff */
[----:B------:R-:W-:Y:S02]  /*0600*/  USHF.L.U32 UR9, UR8, 0xb, URZ ;  /* 0x0000000b08097899 */ /* 0x000fe400080006ff */
[----:B------:R-:W-:Y:S02]  /*0610*/  USHF.L.U32 UR8, UR8, 0x1, URZ ;  /* 0x0000000108087899 */ /* 0x000fe400080006ff */
[----:B------:R-:W-:-:S04]  /*0620*/  UIADD3 UR6, UPT, UPT, -UR6, 0x100000, URZ ;  /* 0x0010000006067890 */ /* 0x000fc8000fffe1ff */
[----:B------:R-:W-:Y:S02]  /*0630*/  USHF.L.U32 UR7, UR6, 0xb, URZ ;  /* 0x0000000b06077899 */ /* 0x000fe400080006ff */
[----:B------:R-:W-:Y:S02]  /*0640*/  USHF.L.U32 UR6, UR6, 0x1, URZ ;  /* 0x0000000106067899 */ /* 0x000fe400080006ff */
[----:B-1----:R-:W-:Y:S01]  /*0650*/  ULEA UR4, UR4, UR5, 0x18 ;  /* 0x0000000504047291 */ /* 0x002fe2000f8ec0ff */
[----:B------:R-:W1:Y:S11]  /*0660*/  FENCE.VIEW.ASYNC.S ;  /* 0x00000000000073c6 */ /* 0x000e760000000000 */
[----:B-1----:R1:W2:Y:S01]  /*0670*/  SYNCS.EXCH.64 URZ, [UR4], UR8 ;  /* 0x0000000804ff75b2 */ /* 0x0022a20008000100 */
[----:B------:R1:W3:Y:S01]  /*0680*/  SYNCS.EXCH.64 URZ, [UR4+0x40], UR6 ;  /* 0x0000400604ff75b2 */ /* 0x0002e20008000100 */
[----:B------:R1:W4:Y:S01]  /*0690*/  SYNCS.EXCH.64 URZ, [UR4+0x8], UR8 ;  /* 0x0000080804ff75b2 */ /* 0x0003220008000100 */
[----:B------:R1:W1:Y:S01]  /*06a0*/  SYNCS.EXCH.64 URZ, [UR4+0x48], UR6 ;  /* 0x0000480604ff75b2 */ /* 0x0002620008000100 */
        /* <DEDUP_REMOVED lines=12> */
[----:B------:R-:W-:Y:S01]  /*0770*/  NOP ;  /* 0x0000000000007918 */ /* 0x000fe20000000000 */
.L_x_10:
[----:B-1----:R-:W-:Y:S05]  /*0780*/  BSYNC.RECONVERGENT B0 ;  /* 0x0000000000007941 */ /* 0x002fea0003800200 */
.L_x_9:
[----:B------:R-:W1:Y:S01]  /*0790*/  SHFL.IDX PT, R2, R86, RZ, 0x1f ;  /* 0x00001fff56027589 */ /* 0x000e6200000e0000 */
[----:B------:R-:W-:Y:S01]  /*07a0*/  NOP ;  /* 0x0000000000007918 */ /* 0x000fe20000000000 */
[----:B-1----:R-:W-:-:S13]  /*07b0*/  ISETP.NE.AND P0, PT, R2, 0x1, PT ;  /* 0x000000010200780c */ /* 0x002fda0003f05270 */
[----:B------:R-:W-:Y:S05]  /*07c0*/  @P0 BRA `(.L_x_11) ;  /* 0x0000000000500947 */ /* 0x000fea0003800000 */
        /* <DEDUP_REMOVED lines=9> */
[----:B------:R-:W-:Y:S01]  /*0860*/  USHF.L.U32 UR6, UR6, 0x1, URZ ;  /* 0x0000000106067899 */ /* 0x000fe200080006ff */
[----:B------:R-:W-:Y:S01]  /*0870*/  ELECT P0, URZ, PT ;  /* 0x0000000000ff782f */ /* 0x000fe20003800000 */
[----:B-1----:R-:W-:Y:S01]  /*0880*/  ULEA UR4, UR4, UR5, 0x18 ;  /* 0x0000000504047291 */ /* 0x002fe2000f8ec0ff */
[----:B------:R-:W1:Y:S11]  /*0890*/  FENCE.VIEW.ASYNC.S ;  /* 0x00000000000073c6 */ /* 0x000e760000000000 */
[----:B-1----:R1:W1:Y:S01]  /*08a0*/  SYNCS.EXCH.64 URZ, [UR4+0x80], UR8 ;  /* 0x0000800804ff75b2 */ /* 0x0022620008000100 */
[----:B------:R1:W1:Y:S01]  /*08b0*/  SYNCS.EXCH.64 URZ, [UR4+0x98], UR6 ;  /* 0x0000980604ff75b2 */ /* 0x0002620008000100 */
[----:B------:R1:W1:Y:S01]  /*08c0*/  SYNCS.EXCH.64 URZ, [UR4+0x88], UR8 ;  /* 0x0000880804ff75b2 */ /* 0x0002620008000100 */
[----:B------:R1:W1:Y:S01]  /*08d0*/  SYNCS.EXCH.64 URZ, [UR4+0xa0], UR6 ;  /* 0x0000a00604ff75b2 */ /* 0x0002620008000100 */
[----:B------:R1:W1:Y:S01]  /*08e0*/  SYNCS.EXCH.64 URZ, [UR4+0x90], UR8 ;  /* 0x0000900804ff75b2 */ /* 0x0002620008000100 */
[----:B------:R1:W1:Y:S01]  /*08f0*/  SYNCS.EXCH.64 URZ, [UR4+0xa8], UR6 ;  /* 0x0000a80604ff75b2 */ /* 0x0002620008000100 */
[----:B------:R-:W-:Y:S01]  /*0900*/  NOP ;  /* 0x0000000000007918 */ /* 0x000fe20000000000 */
.L_x_11:
[----:B------:R-:W2:Y:S01]  /*0910*/  SHFL.IDX PT, R2, R86, RZ, 0x1f ;  /* 0x00001fff56027589 */ /* 0x000ea200000e0000 */
[----:B------:R-:W-:Y:S01]  /*0920*/  NOP ;  /* 0x0000000000007918 */ /* 0x000fe20000000000 */
[----:B--2---:R-:W-:-:S13]  /*0930*/  ISETP.NE.AND P0, PT, R2, 0x3, PT ;  /* 0x000000030200780c */ /* 0x004fda0003f05270 */
[----:B------:R-:W-:Y:S05]  /*0940*/  @P0 BRA `(.L_x_12) ;  /* 0x0000000000300947 */ /* 0x000fea0003800000 */
[----:B-1----:R-:W1:Y:S01]  /*0950*/  S2UR UR4, SR_CgaCtaId ;  /* 0x00000000000479c3 */ /* 0x002e620000008800 */
[----:B------:R-:W-:Y:S01]  /*0960*/  UMOV UR6, 0x400 ;  /* 0x0000040000067882 */ /* 0x000fe20000000000 */
[----:B------:R-:W-:Y:S01]  /*0970*/  UMOV UR5, 0x20 ;  /* 0x0000002000057882 */ /* 0x000fe20000000000 */
[----:B------:R-:W-:Y:S01]  /*0980*/  ELECT P0, URZ, PT ;  /* 0x0000000000ff782f */ /* 0x000fe20003800000 */
[----:B-1----:R-:W-:Y:S02]  /*0990*/  ULEA UR6, UR4, UR6, 0x18 ;  /* 0x0000000604067291 */ /* 0x002fe4000f8ec0ff */
[----:B------:R-:W-:-:S04]  /*09a0*/  UIADD3 UR4, UPT, UPT, -UR5, 0x100000, URZ ;  /* 0x0010000005047890 */ /* 0x000fc8000fffe1ff */
[----:B------:R-:W-:Y:S02]  /*09b0*/  USHF.L.U32 UR5, UR4, 0xb, URZ ;  /* 0x0000000b04057899 */ /* 0x000fe400080006ff */
[----:B------:R-:W-:Y:S01]  /*09c0*/  USHF.L.U32 UR4, UR4, 0x1, URZ ;  /* 0x0000000104047899 */ /* 0x000fe200080006ff */
[----:B------:R-:W1:Y:S11]  /*09d0*/  FENCE.VIEW.ASYNC.S ;  /* 0x00000000000073c6 */ /* 0x000e760000000000 */
[----:B-1----:R2:W1:Y:S01]  /*09e0*/  SYNCS.EXCH.64 URZ, [UR6+0xb0], UR4 ;  /* 0x0000b00406ff75b2 */ /* 0x0024620008000100 */
[----:B------:R2:W1:Y:S02]  /*09f0*/  SYNCS.EXCH.64 URZ, [UR6+0xb8], UR4 ;  /* 0x0000b80406ff75b2 */ /* 0x0004640008000100 */
[----:B--2---:R-:W-:Y:S01]  /*0a00*/  NOP ;  /* 0x0000000000007918 */ /* 0x004fe20000000000 */
.L_x_12:
[----:B------:R-:W2:Y:S01]  /*0a10*/  SHFL.IDX PT, R2, R86, RZ, 0x1f ;  /* 0x00001fff56027589 */ /* 0x000ea200000e0000 */
[----:B------:R-:W-:Y:S01]  /*0a20*/  NOP ;  /* 0x0000000000007918 */ /* 0x000fe20000000000 */
[----:B--2---:R-:W-:-:S13]  /*0a30*/  ISETP.NE.AND P0, PT, R2, 0x4, PT ;  /* 0x000000040200780c */ /* 0x004fda0003f05270 */
[----:B------:R-:W-:Y:S05]  /*0a40*/  @P0 BRA `(.L_x_13) ;  /* 0x00000000004c0947 */ /* 0x000fea0003800000 */
[----:B-1----:R-:W1:Y:S01]  /*0a50*/  S2UR UR6, SR_CgaCtaId ;  /* 0x00000000000679c3 */ /* 0x002e620000008800 */
[----:B------:R-:W-:Y:S01]  /*0a60*/  UMOV UR4, 0x3a0 ;  /* 0x000003a000047882 */ /* 0x000fe20000000000 */
[----:B------:R-:W-:Y:S01]  /*0a70*/  UMOV UR5, 0x400 ;  /* 0x0000040000057882 */ /* 0x000fe20000000000 */
[----:B------:R-:W-:Y:S01]  /*0a80*/  USEL UR4, UR4, 0x320, UP3 ;  /* 0x0000032004047887 */ /* 0x000fe20009800000 */
[----:B------:R-:W-:Y:S01]  /*0a90*/  UMOV UR8, 0x1 ;  /* 0x0000000100087882 */ /* 0x000fe20000000000 */
[----:B------:R-:W-:Y:S01]  /*0aa0*/  ELECT P0, URZ, PT ;  /* 0x0000000000ff782f */ /* 0x000fe20003800000 */
[----:B------:R-:W-:-:S04]  /*0ab0*/  UIADD3 UR8, UPT, UPT, -UR8, 0x100000, URZ ;  /* 0x0010000008087890 */ /* 0x000fc8000fffe1ff */
[----:B------:R-:W-:Y:S02]  /*0ac0*/  USHF.L.U32 UR9, UR8, 0xb, URZ ;  /* 0x0000000b08097899 */ /* 0x000fe400080006ff */
[----:B------:R-:W-:Y:S02]  /*0ad0*/  USHF.L.U32 UR8, UR8, 0x1, URZ ;  /* 0x0000000108087899 */ /* 0x000fe400080006ff */
[----:B-1----:R-:W-:Y:S02]  /*0ae0*/  ULEA UR6, UR6, UR5, 0x18 ;  /* 0x0000000506067291 */ /* 0x002fe4000f8ec0ff */
[----:B------:R-:W-:-:S04]  /*0af0*/  UIADD3 UR4, UPT, UPT, -UR4, 0x100000, URZ ;  /* 0x0010000004047890 */ /* 0x000fc8000fffe1ff */
[----:B------:R-:W-:Y:S02]  /*0b00*/  USHF.L.U32 UR5, UR4, 0xb, URZ ;  /* 0x0000000b04057899 */ /* 0x000fe400080006ff */
[----:B------:R-:W-:Y:S01]  /*0b10*/  USHF.L.U32 UR4, UR4, 0x1, URZ ;  /* 0x0000000104047899 */ /* 0x000fe200080006ff */
[----:B------:R-:W1:Y:S03]  /*0b20*/  FENCE.VIEW.ASYNC.S ;  /* 0x00000000000073c6 */ /* 0x000e660000000000 */
[----:B-1----:R2:W1:Y:S08]  /*0b30*/  SYNCS.EXCH.64 URZ, [UR6+0xc0], UR8 ;  /* 0x0000c00806ff75b2 */ /* 0x0024700008000100 */
[----:B------:R2:W1:Y:S01]  /*0b40*/  SYNCS.EXCH.64 URZ, [UR6+0xd0], UR4 ;  /* 0x0000d00406ff75b2 */ /* 0x0004620008000100 */
[----:B------:R2:W1:Y:S01]  /*0b50*/  SYNCS.EXCH.64 URZ, [UR6+0xc8], UR8 ;  /* 0x0000c80806ff75b2 */ /* 0x0004620008000100 */
[----:B------:R2:W1:Y:S02]  /*0b60*/  SYNCS.EXCH.64 URZ, [UR6+0xd8], UR4 ;  /* 0x0000d80406ff75b2 */ /* 0x0004640008000100 */
[----:B--2---:R-:W-:Y:S01]  /*0b70*/  NOP ;  /* 0x0000000000007918 */ /* 0x004fe20000000000 */
.L_x_13:
[----:B------:R-:W2:Y:S01]  /*0b80*/  SHFL.IDX PT, R2, R86, RZ, 0x1f ;  /* 0x00001fff56027589 */ /* 0x000ea200000e0000 */
[----:B------:R-:W-:Y:S01]  /*0b90*/  NOP ;  /* 0x0000000000007918 */ /* 0x000fe20000000000 */
[----:B--2---:R-:W-:-:S13]  /*0ba0*/  ISETP.NE.AND P0, PT, R2, 0x5, PT ;  /* 0x000000050200780c */ /* 0x004fda0003f05270 */
[----:B------:R-:W-:Y:S05]  /*0bb0*/  @P0 BRA `(.L_x_14) ;  /* 0x0000000000480947 */ /* 0x000fea0003800000 */
[----:B-1----:R-:W1:Y:S01]  /*0bc0*/  S2UR UR4, SR_CgaCtaId ;  /* 0x00000000000479c3 */ /* 0x002e620000008800 */
        /* <DEDUP_REMOVED lines=15> */
[----:B------:R2:W1:Y:S02]  /*0cc0*/  SYNCS.EXCH.64 URZ, [UR4+0xf8], UR6 ;  /* 0x0000f80604ff75b2 */ /* 0x0004640008000100 */
[----:B--2---:R-:W-:Y:S01]  /*0cd0*/  NOP ;  /* 0x0000000000007918 */ /* 0x004fe20000000000 */
.L_x_14:
[----:B------:R-:W2:Y:S01]  /*0ce0*/  SHFL.IDX PT, R2, R86, RZ, 0x1f ;  /* 0x00001fff56027589 */ /* 0x000ea200000e0000 */
[----:B------:R-:W1:Y:S01]  /*0cf0*/  S2UR UR57, SR_CgaCtaId ;  /* 0x00000000003979c3 */ /* 0x000e620000008800 */
[----:B------:R-:W-:Y:S01]  /*0d00*/  NOP ;  /* 0x0000000000007918 */ /* 0x000fe20000000000 */
[----:B--2---:R-:W-:-:S13]  /*0d10*/  ISETP.NE.AND P0, PT, R2, 0x3, PT ;  /* 0x000000030200780c */ /* 0x004fda0003f05270 */
[----:B-1----:R-:W-:Y:S05]  /*0d20*/  @P0 BRA `(.L_x_15) ;  /* 0x0000000000340947 */ /* 0x002fea0003800000 */
[----:B------:R-:W-:Y:S01]  /*0d30*/  UMOV UR4, 0x400 ;  /* 0x0000040000047882 */ /* 0x000fe20000000000 */
[----:B------:R-:W-:Y:S01]  /*0d40*/  UMOV UR6, 0x20 ;  /* 0x0000002000067882 */ /* 0x000fe20000000000 */
[----:B------:R-:W-:Y:S02]  /*0d50*/  ULEA UR4, UR57, UR4, 0x18 ;  /* 0x0000000439047291 */ /* 0x000fe4000f8ec0ff */
[----:B------:R-:W-:-:S04]  /*0d60*/  UIADD3 UR6, UPT, UPT, -UR6, 0x100000, URZ ;  /* 0x0010000006067890 */ /* 0x000fc8000fffe1ff */
[----:B------:R-:W-:Y:S02]  /*0d70*/  USHF.L.U32 UR7, UR6, 0xb, URZ ;  /* 0x0000000b06077899 */ /* 0x000fe400080006ff */
[----:B------:R-:W-:Y:S01]  /*0d80*/  USHF.L.U32 UR6, UR6, 0x1, URZ ;  /* 0x0000000106067899 */ /* 0x000fe200080006ff */
[----:B------:R-:W-:Y:S01]  /*0d90*/  ELECT P0, URZ, PT ;  /* 0x0000000000ff782f */ /* 0x000fe20003800000 */
[----:B------:R-:W1:Y:S10]  /*0da0*/  FENCE.VIEW.ASYNC.S ;  /* 0x00000000000073c6 */ /* 0x000e740000000000 */
[----:B-1----:R1:W2:Y:S01]  /*0db0*/  SYNCS.EXCH.64 URZ, [UR4+0x100], UR6 ;  /* 0x0001000604ff75b2 */ /* 0x0022a20008000100 */
[----:B------:R1:W1:Y:S01]  /*0dc0*/  SYNCS.EXCH.64 URZ, [UR4+0x110], UR6 ;  /* 0x0001100604ff75b2 */ /* 0x0002620008000100 */
[----:B------:R1:W1:Y:S01]  /*0dd0*/  SYNCS.EXCH.64 URZ, [UR4+0x108], UR6 ;  /* 0x0001080604ff75b2 */ /* 0x0002620008000100 */
[----:B------:R1:W1:Y:S01]  /*0de0*/  SYNCS.EXCH.64 URZ, [UR4+0x118], UR6 ;  /* 0x0001180604ff75b2 */ /* 0x0002620008000100 */
[----:B------:R-:W-:Y:S01]  /*0df0*/  NOP ;  /* 0x0000000000007918 */ /* 0x000fe20000000000 */
.L_x_15:
[----:B-1----:R-:W1:Y:S01]  /*0e00*/  LDCU UR4, c[0x0][0x36c] ;  /* 0x00006d80ff0477ac */ /* 0x002e620008000800 */
[----:B------:R-:W-:Y:S01]  /*0e10*/  ISETP.NE.OR P4, PT, R0, 0x2, !P4 ;  /* 0x000000020000780c */ /* 0x000fe20006785670 */
[----:B------:R-:W-:Y:S01]  /*0e20*/  NOP ;  /* 0x0000000000007918 */ /* 0x000fe20000000000 */
[----:B------:R-:W-:Y:S01]  /*0e30*/  LOP3.LUT R0, R81, 0x1f, RZ, 0xc0, !PT ;  /* 0x0000001f51007812 */ /* 0x000fe200078ec0ff */
[----:B------:R-:W-:Y:S02]  /*0e40*/  UISETP.NE.AND UP4, UPT, UR20, 0x2, UPT ;  /* 0x000000021400788c */ /* 0x000fe4000bf85270 */
[----:B------:R-:W-:Y:S02]  /*0e50*/  UISETP.NE.AND UP5, UPT, UR20, URZ, UPT ;  /* 0x000000ff1400728c */ /* 0x000fe4000bfa5270 */
[----:B-1----:R-:W-:-:S09]  /*0e60*/  UISETP.EQ.U32.AND UP6, UPT, UR4, 0x1, UPT ;  /* 0x000000010400788c */ /* 0x002fd2000bfc2070 */
[----:B------:R-:W-:Y:S05]  /*0e70*/  BRA.U !UP6, `(.L_x_16) ;  /* 0x000000010e087547 */ /* 0x000fea000b800000 */
[----:B--234-:R-:W-:Y:S01]  /*0e80*/  UCGABAR_ARV ;  /* 0x00000000000079c7 */ /* 0x01cfe20008000000 */
[----:B------:R-:W-:Y:S05]  /*0e90*/  BRA `(.L_x_17) ;  /* 0x0000000000047947 */ /* 0x000fea0003800000 */
.L_x_16:
[----:B--234-:R-:W-:Y:S01]  /*0ea0*/  NOP ;  /* 0x0000000000007918 */ /* 0x01cfe20000000000 */
.L_x_17:
[----:B------:R-:W1:Y:S01]  /*0eb0*/  S2UR UR27, SR_CTAID.X ;  /* 0x00000000001b79c3 */ /* 0x000e620000002500 */
[----:B------:R-:W-:-:S05]  /*0ec0*/  CS2R.32 R92, SR_CgaSize ;  /* 0x00000000005c7805 */ /* 0x000fca0000008a00 */
[----:B------:R-:W-:-:S05]  /*0ed0*/  IMAD R92, R92, -0xa0, RZ ;  /* 0xffffff605c5c7824 */ /* 0x000fca00078e02ff */
[----:B------:R-:W-:-:S14]  /*0ee0*/  R2UR UR5, R92 ;  /* 0x000000005c0572ca */ /* 0x000fdc00000e0000 */
[----:B------:R-:W2:Y:S01]  /*0ef0*/  LDCU UR5, c[0x0][UR5+0x2b0] ;  /* 0x00005600050577ac */ /* 0x000ea20008000800 */
[----:B------:R-:W-:-:S05]  /*0f00*/  CS2R.32 R92, SR_CgaSize ;  /* 0x00000000005c7805 */ /* 0x000fca0000008a00 */
[----:B------:R-:W-:-:S05]  /*0f10*/  IMAD R92, R92, -0xa0, RZ ;  /* 0xffffff605c5c7824 */ /* 0x000fca00078e02ff */
[----:B------:R-:W-:-:S14]  /*0f20*/  R2UR UR4, R92 ;  /* 0x000000005c0472ca */ /* 0x000fdc00000e0000 */
[----:B------:R-:W3:Y:S01]  /*0f30*/  LDCU UR4, c[0x0][UR4+0x2b4] ;  /* 0x00005680040477ac */ /* 0x000ee20008000800 */
[----:B------:R-:W4:Y:S01]  /*0f40*/  S2UR UR26, SR_CTAID.Y ;  /* 0x00000000001a79c3 */ /* 0x000f220000002600 */
[----:B------:R-:W-:-:S05]  /*0f50*/  CS2R.32 R92, SR_CgaSize ;  /* 0x00000000005c7805 */ /* 0x000fca0000008a00 */
[----:B------:R-:W-:-:S05]  /*0f60*/  IMAD R92, R92, -0xa0, RZ ;  /* 0xffffff605c5c7824 */ /* 0x000fca00078e02ff */
[----:B------:R-:W-:-:S14]  /*0f70*/  R2UR UR7, R92 ;  /* 0x000000005c0772ca */ /* 0x000fdc00000e0000 */
[----:B------:R-:W3:Y:S01]  /*0f80*/  LDCU UR7, c[0x0][UR7+0x2a0] ;  /* 0x00005400070777ac */ /* 0x000ee20008000800 */
[----:B------:R-:W-:-:S05]  /*0f90*/  CS2R.32 R92, SR_CgaSize ;  /* 0x00000000005c7805 */ /* 0x000fca0000008a00 */
[----:B------:R-:W-:-:S05]  /*0fa0*/  IMAD R92, R92, -0xa0, RZ ;  /* 0xffffff605c5c7824 */ /* 0x000fca00078e02ff */
[----:B------:R-:W-:-:S14]  /*0fb0*/  R2UR UR8, R92 ;  /* 0x000000005c0872ca */ /* 0x000fdc00000e0000 */
[----:B------:R-:W3:Y:S01]  /*0fc0*/  LDCU UR8, c[0x0][UR8+0x2a4] ;  /* 0x00005480080877ac */ /* 0x000ee20008000800 */
[----:B------:R-:W-:Y:S02]  /*0fd0*/  USHF.L.U32 UR37, UR57, 0x7, URZ ;  /* 0x0000000739257899 */ /* 0x000fe400080006ff */
[----:B------:R-:W-:Y:S02]  /*0fe0*/  USHF.L.U32 UR39, UR57, 0xb, URZ ;  /* 0x0000000b39277899 */ /* 0x000fe400080006ff */
[----:B------:R-:W-:Y:S01]  /*0ff0*/  ULOP3.LUT UR37, UR37, 0x180, URZ, 0xc0, !UPT ;  /* 0x0000018025257892 */ /* 0x000fe2000f8ec0ff */
[----:B------:R-:W3:Y:S01]  /*1000*/  LDCU UR21, c[0x0][0xf24] ;  /* 0x0001e480ff1577ac */ /* 0x000ee20008000800 */
[----:B-1----:R-:W-:Y:S01]  /*1010*/  I2FP.F32.U32 R3, UR27 ;  /* 0x0000001b00037c45 */ /* 0x002fe20008201000 */
[----:B------:R-:W1:Y:S04]  /*1020*/  LDCU UR45, c[0x0][0xf24] ;  /* 0x0001e480ff2d77ac */ /* 0x000e680008000800 */
[----:B--2---:R-:W-:Y:S01]  /*1030*/  FMUL R3, R3, UR5 ;  /* 0x0000000503037c20 */ /* 0x004fe20008400000 */
[----:B------:R-:W2:Y:S01]  /*1040*/  LDCU UR23, c[0x0][0xf30] ;  /* 0x0001e600ff1777ac */ /* 0x000ea20008000800 */
[----:B----4-:R-:W-:-:S04]  /*1050*/  I2FP.F32.U32 R2, UR26 ;  /* 0x0000001a00027c45 */ /* 0x010fc80008201000 */
[----:B------:R-:W4:Y:S01]  /*1060*/  F2I.U32.TRUNC.NTZ R3, R3 ;  /* 0x0000000300037305 */ /* 0x000f22000020f000 */
[----:B------:R-:W-:Y:S01]  /*1070*/  ULOP3.LUT UR39, UR39, 0x1800, URZ, 0xc0, !UPT ;  /* 0x0000180027277892 */ /* 0x000fe2000f8ec0ff */
[----:B---3--:R-:W-:Y:S01]  /*1080*/  FMUL R2, R2, UR4 ;  /* 0x0000000402027c20 */ /* 0x008fe20008400000 */
[----:B------:R-:W-:-:S05]  /*1090*/  USHF.R.U32.HI UR10, URZ, 0x1, UR37 ;  /* 0x00000001ff0a7899 */ /* 0x000fca0008011625 */
[----:B------:R-:W3:Y:S01]  /*10a0*/  F2I.U32.TRUNC.NTZ R2, R2 ;  /* 0x0000000200027305 */ /* 0x000ee2000020f000 */
[----:B----4-:R-:W-:Y:S02]  /*10b0*/  R2UR UR4, R3 ;  /* 0x00000000030472ca */ /* 0x010fe400000e0000 */
[----:B---3--:R-:W-:Y:S02]  /*10c0*/  R2UR UR6, R2 ;  /* 0x00000000020672ca */ /* 0x008fe400000e0000 */
[----:B------:R-:W-:-:S09]  /*10d0*/  PRMT R2, RZ, 0x7610, R2 ;  /* 0x00007610ff027816 */ /* 0x000fd20000000002 */
[----:B------:R-:W-:-:S04]  /*10e0*/  UIADD3 UR5, UPT, UPT, -UR4, URZ, URZ ;  /* 0x000000ff04057290 */ /* 0x000fc8000fffe1ff */
[----:B------:R-:W-:Y:S02]  /*10f0*/  UIMAD UR5, UR7, UR5, UR27 ;  /* 0x00000005070572a4 */ /* 0x000fe4000f8e021b */
[----:B------:R-:W-:-:S04]  /*1100*/  UIADD3 UR4, UPT, UPT, -UR6, URZ, URZ ;  /* 0x000000ff06047290 */ /* 0x000fc8000fffe1ff */
[----:B------:R-:W-:Y:S01]  /*1110*/  IMAD.U32 R92, RZ, RZ, UR5 ;  /* 0x00000005ff5c7e24 */ /* 0x000fe2000f8e00ff */
[----:B------:R-:W-:-:S06]  /*1120*/  UIMAD UR4, UR8, UR4, UR26 ;  /* 0x00000004080472a4 */ /* 0x000fcc000f8e021a */
[----:B------:R-:W-:Y:S01]  /*1130*/  IMAD.U32 R91, RZ, RZ, UR4 ;  /* 0x00000004ff5b7e24 */ /* 0x000fe2000f8e00ff */
[----:B-12---:R-:W-:Y:S06]  /*1140*/  BRA.U UP5, `(.L_x_18) ;  /* 0x0000000105487547 */ /* 0x006fec000b800000 */
[----:B------:R-:W-:Y:S02]  /*1150*/  R2UR UR4, R91 ;  /* 0x000000005b0472ca */ /* 0x000fe400000e0000 */
[----:B------:R-:W-:-:S11]  /*1160*/  R2UR UR8, R92 ;  /* 0x000000005c0872ca */ /* 0x000fd600000e0000 */
[----:B------:R-:W-:Y:S02]  /*1170*/  UISETP.NE.AND UP0, UPT, UR4, URZ, UPT ;  /* 0x000000ff0400728c */ /* 0x000fe4000bf05270 */
[----:B------:R-:W-:Y:S02]  /*1180*/  UISETP.NE.AND UP2, UPT, UR8, 0x1, UPT ;  /* 0x000000010800788c */ /* 0x000fe4000bf45270 */
[----:B------:R-:W-:-:S04]  /*1190*/  UISETP.EQ.OR UP0, UPT, UR8, URZ, !UP0 ;  /* 0x000000ff0800728c */ /* 0x000fc8000c702670 */
[----:B------:R-:W-:Y:S02]  /*11a0*/  USEL UR7, URZ, 0x1, !UP0 ;  /* 0x00000001ff077887 */ /* 0x000fe4000c000000 */
[----:B------:R-:W-:-:S04]  /*11b0*/  UISETP.NE.AND UP0, UPT, UR4, URZ, UPT ;  /* 0x000000ff0400728c */ /* 0x000fc8000bf05270 */
[----:B------:R-:W-:-:S04]  /*11c0*/  USEL UR4, URZ, 0x2, UP0 ;  /* 0x00000002ff047887 */ /* 0x000fc80008000000 */
[----:B------:R-:W-:Y:S02]  /*11d0*/  USEL UR6, UR4, 0x2, UP2 ;  /* 0x0000000204067887 */ /* 0x000fe40009000000 */
[----:B------:R-:W-:Y:S02]  /*11e0*/  USEL UR4, URZ, 0x4, UP0 ;  /* 0x00000004ff047887 */ /* 0x000fe40008000000 */
[----:B------:R-:W-:-:S04]  /*11f0*/  UISETP.NE.AND UP2, UPT, UR8, 0x2, UPT ;  /* 0x000000020800788c */ /* 0x000fc8000bf45270 */
[----:B------:R-:W-:Y:S02]  /*1200*/  USEL UR5, UR4, 0x4, UP2 ;  /* 0x0000000404057887 */ /* 0x000fe40009000000 */
[----:B------:R-:W-:Y:S02]  /*1210*/  USEL UR4, URZ, 0x8, UP0 ;  /* 0x00000008ff047887 */ /* 0x000fe40008000000 */
[----:B------:R-:W-:Y:S02]  /*1220*/  UISETP.NE.AND UP0, UPT, UR8, 0x3, UPT ;  /* 0x000000030800788c */ /* 0x000fe4000bf05270 */
[----:B------:R-:W-:Y:S02]  /*1230*/  UIADD3 UR5, UPT, UPT, UR5, UR6, UR7 ;  /* 0x0000000605057290 */ /* 0x000fe4000fffe007 */
[----:B------:R-:W-:-:S04]  /*1240*/  USEL UR4, UR4, 0x8, UP0 ;  /* 0x0000000804047887 */ /* 0x000fc80008000000 */
[----:B------:R-:W-:-:S06]  /*1250*/  UIADD3 UR4, UPT, UPT, UR5, UR4, URZ ;  /* 0x0000000405047290 */ /* 0x000fcc000fffe0ff */
[----:B------:R-:W-:-:S07]  /*1260*/  IMAD.U32 R2, RZ, RZ, UR4 ;  /* 0x00000004ff027e24 */ /* 0x000fce000f8e00ff */
.L_x_18:
[----:B------:R-:W1:Y:S01]  /*1270*/  S2UR UR36, SR_CTAID.Z ;  /* 0x00000000002479c3 */ /* 0x000e620000002700 */
[----:B------:R-:W-:-:S09]  /*1280*/  UISETP.GE.AND UP0, UPT, UR21, 0x1, UPT ;  /* 0x000000011500788c */ /* 0x000fd2000bf06270 */
[----:B------:R-:W-:Y:S05]  /*1290*/  BRA.U !UP0, `(.L_x_19) ;  /* 0x0000000108d07547 */ /* 0x000fea000b800000 */
[----:B------:R-:W2:Y:S01]  /*12a0*/  LDCU UR22, c[0x0][0xf0c] ;  /* 0x0001e180ff1677ac */ /* 0x000ea20008000800 */
[----:B------:R-:W3:Y:S01]  /*12b0*/  LDCU.128 UR12, c[0x0][0xf10] ;  /* 0x0001e200ff0c77ac */ /* 0x000ee20008000c00 */
[----:B------:R-:W4:Y:S01]  /*12c0*/  LDCU UR6, c[0x0][0x370] ;  /* 0x00006e00ff0677ac */ /* 0x000f220008000800 */
[----:B------:R-:W1:Y:S01]  /*12d0*/  LDCU UR7, c[0x0][0x374] ;  /* 0x00006e80ff0777ac */ /* 0x000e620008000800 */
[----:B------:R-:W1:Y:S01]  /*12e0*/  LDCU UR11, c[0x0][0xf20] ;  /* 0x0001e400ff0b77ac */ /* 0x000e620008000800 */
[----:B--2---:R-:W-:Y:S02]  /*12f0*/  UISETP.NE.AND UP0, UPT, UR22, 0x1, UPT ;  /* 0x000000011600788c */ /* 0x004fe4000bf05270 */
[----:B---3--:R-:W-:Y:S01]  /*1300*/  UIMAD.WIDE.U32 UR4, UR27, UR12, URZ ;  /* 0x0000000c1b0472a5 */ /* 0x008fe2000f8e00ff */
[----:B------:R-:W2:Y:S01]  /*1310*/  LDCU.64 UR8, c[0x0][0xf28] ;  /* 0x0001e500ff0877ac */ /* 0x000ea20008000a00 */
[----:B----4-:R-:W-:Y:S02]  /*1320*/  UIMAD.WIDE.U32 UR18, UR6, UR12, URZ ;  /* 0x0000000c061272a5 */ /* 0x010fe4000f8e00ff */
[----:B------:R-:W-:-:S02]  /*1330*/  USHF.R.U32.HI UR5, URZ, UR13, UR5 ;  /* 0x0000000dff057299 */ /* 0x000fc40008011605 */
[----:B------:R-:W-:Y:S02]  /*1340*/  UIMAD.WIDE.U32 UR16, UR26, UR15, URZ ;  /* 0x0000000f1a1072a5 */ /* 0x000fe4000f8e00ff */
[----:B------:R-:W-:Y:S01]  /*1350*/  USEL UR5, UR27, UR5, !UP0 ;  /* 0x000000051b057287 */ /* 0x000fe2000c000000 */
[----:B------:R-:W-:Y:S01]  /*1360*/  UMOV UR18, UR19 ;  /* 0x0000001300127c82 */ /* 0x000fe20008000000 */
[----:B------:R-:W-:Y:S02]  /*1370*/  UISETP.NE.AND UP2, UPT, UR21, 0x1, UPT ;  /* 0x000000011500788c */ /* 0x000fe4000bf45270 */
[----:B------:R-:W-:Y:S02]  /*1380*/  @UP0 USHF.R.U32.HI UR6, URZ, UR13, UR18 ;  /* 0x0000000dff060299 */ /* 0x000fe40008011612 */
[----:B------:R-:W-:Y:S02]  /*1390*/  UISETP.NE.AND UP0, UPT, UR14, 0x1, UPT ;  /* 0x000000010e00788c */ /* 0x000fe4000bf05270 */
[----:B-1----:R-:W-:Y:S01]  /*13a0*/  UIMAD.WIDE.U32 UR12, UR7, UR15, URZ ;  /* 0x0000000f070c72a5 */ /* 0x002fe2000f8e00ff */
[----:B------:R-:W-:Y:S01]  /*13b0*/  UMOV UR4, UR17 ;  /* 0x0000001100047c82 */ /* 0x000fe20008000000 */
[----:B--2---:R-:W-:-:S02]  /*13c0*/  UIMAD.WIDE.U32 UR16, UR6, UR8, URZ ;  /* 0x00000008061072a5 */ /* 0x004fc4000f8e00ff */
[----:B------:R-:W-:-:S03]  /*13d0*/  USHF.R.U32.HI UR4, URZ, UR11, UR4 ;  /* 0x0000000bff047299 */ /* 0x000fc60008011604 */
[----:B------:R-:W-:Y:S02]  /*13e0*/  UMOV UR12, UR13 ;  /* 0x0000000d000c7c82 */ /* 0x000fe40008000000 */
[----:B------:R-:W-:Y:S01]  /*13f0*/  @UP0 USHF.R.U32.HI UR7, URZ, UR11, UR12 ;  /* 0x0000000bff070299 */ /* 0x000fe2000801160c */
[----:B------:R-:W-:Y:S01]  /*1400*/  UMOV UR16, UR17 ;  /* 0x0000001100107c82 */ /* 0x000fe20008000000 */
[----:B------:R-:W-:Y:S02]  /*1410*/  USEL UR4, UR26, UR4, !UP0 ;  /* 0x000000041a047287 */ /* 0x000fe4000c000000 */
[----:B------:R-:W-:Y:S02]  /*1420*/  UIMAD.WIDE.U32 UR12, UR7, UR8, URZ ;  /* 0x00000008070c72a5 */ /* 0x000fe4000f8e00ff */
[----:B------:R-:W-:Y:S02]  /*1430*/  @UP2 USHF.R.U32.HI UR6, URZ, UR9, UR16 ;  /* 0x00000009ff062299 */ /* 0x000fe40008011610 */
[----:B------:R-:W-:-:S02]  /*1440*/  UIMAD.WIDE.U32 UR16, UR4, UR8, URZ ;  /* 0x00000008041072a5 */ /* 0x000fc4000f8e00ff */
[----:B------:R-:W-:Y:S01]  /*1450*/  UIMAD UR11, UR6, UR21, URZ ;  /* 0x00000015060b72a4 */ /* 0x000fe2000f8e02ff */
[----:B------:R-:W-:Y:S02]  /*1460*/  UMOV UR12, UR13 ;  /* 0x0000000d000c7c82 */ /* 0x000fe40008000000 */
[----:B------:R-:W-:Y:S02]  /*1470*/  @UP2 USHF.R.U32.HI UR7, URZ, UR9, UR12 ;  /* 0x00000009ff072299 */ /* 0x000fe4000801160c */
[----:B------:R-:W-:Y:S02]  /*1480*/  UIMAD.WIDE.U32 UR12, UR5, UR8, URZ ;  /* 0x00000008050c72a5 */ /* 0x000fe4000f8e00ff */
[----:B------:R-:W-:Y:S02]  /*1490*/  UIMAD UR7, UR7, UR21, URZ ;  /* 0x00000015070772a4 */ /* 0x000fe4000f8e02ff */
[----:B------:R-:W-:Y:S02]  /*14a0*/  UIADD3 UR12, UPT, UPT, -UR5, URZ, URZ ;  /* 0x000000ff050c7290 */ /* 0x000fe4000fffe1ff */
[----:B------:R-:W-:-:S02]  /*14b0*/  UISETP.GE.AND UP0, UPT, UR4, UR7, UPT ;  /* 0x000000070400728c */ /* 0x000fc4000bf06270 */
[----:B------:R-:W-:Y:S02]  /*14c0*/  UIMAD UR27, UR22, UR12, UR27 ;  /* 0x0000000c161b72a4 */ /* 0x000fe4000f8e021b */
[----:B------:R-:W-:Y:S01]  /*14d0*/  UISETP.GE.OR UP0, UPT, UR5, UR11, UP0 ;  /* 0x0000000b0500728c */ /* 0x000fe20008706670 */
[----:B------:R-:W-:Y:S01]  /*14e0*/  UMOV UR7, UR17 ;  /* 0x0000001100077c82 */ /* 0x000fe20008000000 */
[----:B------:R-:W-:Y:S02]  /*14f0*/  UIADD3 UR11, UPT, UPT, -UR4, URZ, URZ ;  /* 0x000000ff040b7290 */ /* 0x000fe4000fffe1ff */
[----:B------:R-:W-:Y:S02]  /*1500*/  USHF.R.U32.HI UR7, URZ, UR9, UR7 ;  /* 0x00000009ff077299 */ /* 0x000fe40008011607 */
[----:B------:R-:W-:Y:S02]  /*1510*/  UIMAD UR11, UR14, UR11, UR26 ;  /* 0x0000000b0e0b72a4 */ /* 0x000fe4000f8e021a */
[----:B------:R-:W-:-:S03]  /*1520*/  USEL UR7, UR4, UR7, !UP2 ;  /* 0x0000000704077287 */ /* 0x000fc6000d000000 */
[----:B------:R-:W-:Y:S02]  /*1530*/  @!UP0 UMOV UR8, UR13 ;  /* 0x0000000d00088c82 */ /* 0x000fe40008000000 */
[----:B------:R-:W-:Y:S02]  /*1540*/  @!UP0 USHF.R.U32.HI UR8, URZ, UR9, UR8 ;  /* 0x00000009ff088299 */ /* 0x000fe40008011608 */
[----:B------:R-:W-:Y:S02]  /*1550*/  UIADD3 UR9, UPT, UPT, -UR7, URZ, URZ ;  /* 0x000000ff07097290 */ /* 0x000fe4000fffe1ff */
[----:B------:R-:W-:Y:S02]  /*1560*/  @!UP0 USEL UR8, UR5, UR8, !UP2 ;  /* 0x0000000805088287 */ /* 0x000fe4000d000000 */
[----:B------:R-:W-:Y:S02]  /*1570*/  UIMAD UR9, UR21, UR9, UR4 ;  /* 0x00000009150972a4 */ /* 0x000fe4000f8e0204 */
[----:B------:R-:W-:-:S02]  /*1580*/  @!UP0 UIADD3 UR7, UPT, UPT, UR7, -UR8, URZ ;  /* 0x8000000807078290 */ /* 0x000fc4000fffe0ff */
[----:B------:R-:W-:Y:S02]  /*1590*/  @!UP0 UIMAD UR6, UR9, UR6, UR8 ;  /* 0x00000006090682a4 */ /* 0x000fe4000f8e0208 */
[----:B------:R-:W-:-:S04]  /*15a0*/  @!UP0 UIMAD UR4, UR7, UR21, UR5 ;  /* 0x00000015070482a4 */ /* 0x000fc8000f8e0205 */
[----:B------:R-:W-:Y:S01]  /*15b0*/  UIMAD UR26, UR4, UR14, UR11 ;  /* 0x0000000e041a72a4 */ /* 0x000fe2000f8e020b */
[----:B------:R-:W-:Y:S02]  /*15c0*/  @!UP0 UMOV UR5, UR6 ;  /* 0x0000000600058c82 */ /* 0x000fe40008000000 */
[----:B------:R-:W-:-:S12]  /*15d0*/  UIMAD UR27, UR5, UR22, UR27 ;  /* 0x00000016051b72a4 */ /* 0x000fd8000f8e021b */
.L_x_19:
[----:B------:R-:W-:-:S09]  /*15e0*/  UISETP.NE.AND UP0, UPT, UR23, 0x1, UPT ;  /* 0x000000011700788c */ /* 0x000fd2000bf05270 */
[----:B------:R-:W-:Y:S05]  /*15f0*/  BRA.U UP0, `(.L_x_20) ;  /* 0x0000000100407547 */ /* 0x000fea000b800000 */
[----:B------:R-:W2:Y:S01]  /*1600*/  LDCU.128 UR12, c[0x0][0xf10] ;  /* 0x0001e200ff0c77ac */ /* 0x000ea20008000c00 */
[----:B------:R-:W3:Y:S01]  /*1610*/  LDCU UR8, c[0x0][0xf0c] ;  /* 0x0001e180ff0877ac */ /* 0x000ee20008000800 */
[----:B------:R-:W4:Y:S01]  /*1620*/  LDCU UR9, c[0x0][0xf20] ;  /* 0x0001e400ff0977ac */ /* 0x000f220008000800 */
[----:B--2---:R-:W-:Y:S02]  /*1630*/  UIMAD.WIDE.U32 UR4, UR27, UR12, URZ ;  /* 0x0000000c1b0472a5 */ /* 0x004fe4000f8e00ff */
[----:B------:R-:W-:Y:S02]  /*1640*/  UIMAD.WIDE.U32 UR6, UR26, UR15, URZ ;  /* 0x0000000f1a0672a5 */ /* 0x000fe4000f8e00ff */
[----:B---3--:R-:W-:Y:S02]  /*1650*/  UISETP.NE.AND UP0, UPT, UR8, 0x1, UPT ;  /* 0x000000010800788c */ /* 0x008fe4000bf05270 */
[----:B------:R-:W-:-:S03]  /*1660*/  USHF.R.U32.HI UR5, URZ, UR13, UR5 ;  /* 0x0000000dff057299 */ /* 0x000fc60008011605 */
[----:B------:R-:W-:Y:S01]  /*1670*/  UMOV UR4, UR7 ;  /* 0x0000000700047c82 */ /* 0x000fe20008000000 */
[----:B------:R-:W-:Y:S02]  /*1680*/  USEL UR5, UR27, UR5, !UP0 ;  /* 0x000000051b057287 */ /* 0x000fe4000c000000 */
[----:B------:R-:W-:Y:S02]  /*1690*/  UISETP.NE.AND UP0, UPT, UR14, 0x1, UPT ;  /* 0x000000010e00788c */ /* 0x000fe4000bf05270 */
[----:B----4-:R-:W-:-:S04]  /*16a0*/  USHF.R.U32.HI UR4, URZ, UR9, UR4 ;  /* 0x00000009ff047299 */ /* 0x010fc80008011604 */
[----:B------:R-:W-:-:S04]  /*16b0*/  USEL UR4, UR26, UR4, !UP0 ;  /* 0x000000041a047287 */ /* 0x000fc8000c000000 */
[----:B------:R-:W-:Y:S02]  /*16c0*/  UIADD3 UR6, UPT, UPT, UR5, -UR4, URZ ;  /* 0x8000000405067290 */ /* 0x000fe4000fffe0ff */
[----:B------:R-:W-:Y:S02]  /*16d0*/  UIADD3 UR4, UPT, UPT, -UR5, UR4, URZ ;  /* 0x0000000405047290 */ /* 0x000fe4000fffe1ff */
[----:B------:R-:W-:Y:S02]  /*16e0*/  UIMAD UR26, UR6, UR14, UR26 ;  /* 0x0000000e061a72a4 */ /* 0x000fe4000f8e021a */
[----:B------:R-:W-:-:S12]  /*16f0*/  UIMAD UR27, UR4, UR8, UR27 ;  /* 0x00000008041b72a4 */ /* 0x000fd8000f8e021b */
.L_x_20:
[----:B------:R-:W-:Y:S01]  /*1700*/  UISETP.NE.AND UP0, UPT, UR20, 0x2, UPT ;  /* 0x000000021400788c */ /* 0x000fe2000bf05270 */
[----:B------:R-:W-:Y:S09]  /*1710*/  BRA.U !UP6, `(.L_x_21) ;  /* 0x000000010e0c7547 */ /* 0x000ff2000b800000 */
[----:B------:R-:W-:Y:S01]  /*1720*/  UCGABAR_WAIT ;  /* 0x0000000000007dc7 */ /* 0x000fe20008000000 */
[----:B------:R-:W-:Y:S01]  /*1730*/  CCTL.IVALL ;  /* 0x00000000ff00798f */ /* 0x000fe20002000000 */
[----:B------:R-:W-:Y:S05]  /*1740*/  BRA `(.L_x_22) ;  /* 0x0000000000047947 */ /* 0x000fea0003800000 */
.L_x_21:
[----:B------:R-:W-:Y:S06]  /*1750*/  BAR.SYNC.DEFER_BLOCKING 0x0 ;  /* 0x0000000000007b1d */ /* 0x000fec0000010000 */
.L_x_22:
[----:B------:R-:W-:Y:S05]  /*1760*/  BRA.U UP0, `(.L_x_23) ;  /* 0x0000001500f47547 */ /* 0x000fea000b800000 */
[----:B------:R-:W2:Y:S01]  /*1770*/  LDCU UR6, c[0x0][0x38c] ;  /* 0x00007180ff0677ac */ /* 0x000ea20008000800 */
[----:B------:R-:W-:Y:S01]  /*1780*/  PLOP3.LUT P2, PT, PT, PT, UP3, 0x80, 0x8 ;  /* 0x000000000008781c */ /* 0x000fe20003f4f038 */
[----:B------:R-:W-:Y:S01]  /*1790*/  IMAD.MOV.U32 R12, RZ, RZ, 0x1 ;  /* 0x00000001ff0c7424 */ /* 0x000fe200078e00ff */
[----:B------:R-:W-:Y:S01]  /*17a0*/  ISETP.EQ.OR P3, PT, R0, RZ, P4 ;  /* 0x000000ff0000720c */ /* 0x000fe20002762670 */
[----:B------:R-:W-:Y:S01]  /*17b0*/  UMOV UR7, 0x400 ;  /* 0x0000040000077882 */ /* 0x000fe20000000000 */
[----:B------:R-:W-:Y:S01]  /*17c0*/  UISETP.NE.AND UP1, UPT, UR20, URZ, UPT ;  /* 0x000000ff1400728c */ /* 0x000fe2000bf25270 */
[----:B------:R-:W-:Y:S01]  /*17d0*/  PLOP3.LUT P2, PT, P2, PT, PT, 0x8, 0x80 ;  /* 0x000000000080781c */ /* 0x000fe2000174e170 */
[----:B------:R-:W-:Y:S01]  /*17e0*/  USEL UR38, URZ, 0x1, UP4 ;  /* 0x00000001ff267887 */ /* 0x000fe2000a000000 */
[----:B------:R-:W-:Y:S01]  /*17f0*/  CS2R R10, SRZ ;  /* 0x00000000000a7805 */ /* 0x000fe2000001ff00 */
[----:B------:R-:W-:Y:S01]  /*1800*/  IMAD.MOV.U32 R9, RZ, RZ, RZ ;  /* 0x000000ffff097224 */ /* 0x000fe200078e00ff */
[----:B------:R-:W3:Y:S01]  /*1810*/  LDCU UR52, c[0x0][0x370] ;  /* 0x00006e00ff3477ac */ /* 0x000ee20008000800 */
[----:B------:R-:W-:Y:S01]  /*1820*/  IMAD.MOV.U32 R8, RZ, RZ, 0x1 ;  /* 0x00000001ff087424 */ /* 0x000fe200078e00ff */
[----:B------:R-:W4:Y:S01]  /*1830*/  LDCU.64 UR30, c[0x0][0x348] ;  /* 0x00006900ff1e77ac */ /* 0x000f220008000a00 */
[----:B--2---:R-:W-:-:S02]  /*1840*/  UIADD3 UR5, UPT, UPT, UR6, 0x7f, URZ ;  /* 0x0000007f06057890 */ /* 0x004fc4000fffe0ff */
[----:B------:R-:W-:Y:S02]  /*1850*/  UIADD3 UR58, UPT, UPT, UR6, 0xfe, URZ ;  /* 0x000000fe063a7890 */ /* 0x000fe4000fffe0ff */
[----:B------:R-:W-:Y:S02]  /*1860*/  USHF.R.S32.HI UR4, URZ, 0x1f, UR5 ;  /* 0x0000001fff047899 */ /* 0x000fe40008011405 */
[----:B------:R-:W-:Y:S02]  /*1870*/  USHF.R.U32.HI UR56, URZ, 0x7, UR39 ;  /* 0x00000007ff387899 */ /* 0x000fe40008011627 */
[----:B------:R-:W-:Y:S01]  /*1880*/  ULEA.HI UR4, UR4, UR5, URZ, 0x7 ;  /* 0x0000000504047291 */ /* 0x000fe2000f8f38ff */
[----:B------:R-:W2:Y:S03]  /*1890*/  LDCU UR51, c[0x0][0x374] ;  /* 0x00006e80ff3377ac */ /* 0x000ea60008000800 */
[----:B------:R-:W-:-:S02]  /*18a0*/  USHF.R.S32.HI UR54, URZ, 0x7, UR4 ;  /* 0x00000007ff367899 */ /* 0x000fc40008011404 */
[----:B------:R-:W-:Y:S02]  /*18b0*/  UIADD3 UR4, UPT, UPT, UR6, -0x1, URZ ;  /* 0xffffffff06047890 */ /* 0x000fe4000fffe0ff */
[----:B------:R-:W-:Y:S02]  /*18c0*/  UISETP.LT.U32.AND UP0, UPT, UR54, 0x8, UPT ;  /* 0x000000083600788c */ /* 0x000fe4000bf01070 */
[----:B------:R-:W-:Y:S02]  /*18d0*/  UISETP.GE.U32.AND UP2, UPT, UR4, -0xff, UPT ;  /* 0xffffff010400788c */ /* 0x000fe4000bf46070 */
[----:B------:R-:W-:Y:S02]  /*18e0*/  USEL UR53, UR54, 0x8, UP0 ;  /* 0x0000000836357887 */ /* 0x000fe40008000000 */
[----:B------:R-:W-:Y:S02]  /*18f0*/  ULEA UR6, UR57, UR7, 0x18 ;  /* 0x0000000739067291 */ /* 0x000fe4000f8ec0ff */
[----:B------:R-:W-:-:S02]  /*1900*/  UIADD3 UR15, UPT, UPT, UR53, -0x1, URZ ;  /* 0xffffffff350f7890 */ /* 0x000fc4000fffe0ff */
[----:B------:R-:W-:Y:S02]  /*1910*/  USEL UR38, UR38, 0x2, UP1 ;  /* 0x0000000226267887 */ /* 0x000fe40008800000 */
[----:B------:R-:W-:Y:S02]  /*1920*/  UIADD3 UR48, UPT, UPT, UR6, 0x23300, UR39 ;  /* 0x0002330006307890 */ /* 0x000fe4000fffe027 */
[----:B------:R-:W-:Y:S02]  /*1930*/  @UP2 UIADD3 UR15, UPT, UPT, UR53, URZ, URZ ;  /* 0x000000ff350f2290 */ /* 0x000fe4000fffe0ff */
[----:B------:R-:W-:Y:S02]  /*1940*/  UIADD3 UR55, UPT, UPT, UR54, -UR53, URZ ;  /* 0x8000003536377290 */ /* 0x000fe4000fffe0ff */
[----:B------:R-:W-:Y:S01]  /*1950*/  UIADD3 UR15, UPT, UPT, UR15, 0x1, URZ ;  /* 0x000000010f0f7890 */ /* 0x000fe2000fffe0ff */
[----:B--234-:R-:W-:-:S11]  /*1960*/  UMOV UR14, URZ ;  /* 0x000000ff000e7c82 */ /* 0x01cfd60008000000 */
.L_x_47:
[----:B------:R-:W-:-:S09]  /*1970*/  UISETP.NE.AND UP0, UPT, UR57, URZ, UPT ;  /* 0x000000ff3900728c */ /* 0x000fd2000bf05270 */
[----:B---3--:R-:W-:Y:S05]  /*1980*/  BRA.U UP0, `(.L_x_24) ;  /* 0x0000000100287547 */ /* 0x008fea000b800000 */
[----:B------:R-:W-:Y:S02]  /*1990*/  LEA R0, R9, UR6, 0x3 ;  /* 0x0000000609007c11 */ /* 0x000fe4000f8e18ff */
[----:B------:R-:W-:-:S04]  /*19a0*/  SHF.L.U32 R2, R8, 0x1f, RZ ;  /* 0x0000001f08027819 */ /* 0x000fc800000006ff */
[----:B------:R-:W2:Y:S02]  /*19b0*/  SYNCS.PHASECHK.TRANS64.TRYWAIT P0, [R0+URZ+0x110], R2 ;  /* 0x00011002000075a7 */ /* 0x000ea400080011ff */
[----:B--2---:R-:W-:Y:S05]  /*19c0*/  @!P0 BRA `(.L_x_25) ;  /* 0x0000009800ec8947 */ /* 0x004fea0003800000 */
.L_x_161:
[----:B------:R-:W-:Y:S01]  /*19d0*/  VIADD R9, R9, 0x1 ;  /* 0x0000000109097836 */ /* 0x000fe20000000000 */
[----:B------:R2:W-:Y:S04]  /*19e0*/  SYNCS.ARRIVE.TRANS64.A1T0 RZ, [R0+URZ+0x100], RZ ;  /* 0x000100ff00ff79a7 */ /* 0x0005e800081000ff */
[----:B------:R-:W-:-:S04]  /*19f0*/  ISETP.NE.AND P0, PT, R9, 0x2, PT ;  /* 0x000000020900780c */ /* 0x000fc80003f05270 */
[----:B------:R-:W-:Y:S02]  /*1a00*/  SEL R9, R9, RZ, P0 ;  /* 0x000000ff09097207 */ /* 0x000fe40000000000 */
[----:B--2---:R-:W-:-:S04]  /*1a10*/  SEL R0, RZ, 0x1, P0 ;  /* 0x00000001ff007807 */ /* 0x004fc80000000000 */
[----:B------:R-:W-:-:S07]  /*1a20*/  LOP3.LUT R8, R8, R0, RZ, 0x3c, !PT ;  /* 0x0000000008087212 */ /* 0x000fce00078e3cff */
.L_x_24:
[----:B------:R-:W-:Y:S01]  /*1a30*/  ULEA UR4, UR14, UR6, 0x3 ;  /* 0x000000060e047291 */ /* 0x000fe2000f8e18ff */
[----:B------:R-:W-:Y:S01]  /*1a40*/  SHF.L.U32 R0, R12, 0x1f, RZ ;  /* 0x0000001f0c007819 */ /* 0x000fe200000006ff */
[----:B------:R-:W-:Y:S02]  /*1a50*/  UISETP.GE.U32.AND UP0, UPT, UR58, 0xff, UPT ;  /* 0x000000ff3a00788c */ /* 0x000fe4000bf06070 */
[----:B------:R-:W-:Y:S02]  /*1a60*/  ULEA.HI UR11, UR26, UR26, URZ, 0x1 ;  /* 0x0000001a1a0b7291 */ /* 0x000fe4000f8f08ff */
[----:B------:R-:W-:Y:S02]  /*1a70*/  USHF.L.U32 UR35, UR27, 0x7, URZ ;  /* 0x000000071b237899 */ /* 0x000fe400080006ff */
[----:B------:R-:W-:Y:S01]  /*1a80*/  ULEA UR43, UR26, UR56, 0x6 ;  /* 0x000000381a2b7291 */ /* 0x000fe2000f8e30ff */
[----:B------:R2:W3:Y:S01]  /*1a90*/  SYNCS.PHASECHK.TRANS64.TRYWAIT P1, [UR4+0x40], R0 ;  /* 0x00004000ff0075a7 */ /* 0x0004e20008021104 */
[----:B------:R-:W-:Y:S01]  /*1aa0*/  USHF.R.S32.HI UR11, URZ, 0x1, UR11 ;  /* 0x00000001ff0b7899 */ /* 0x000fe2000801140b */
[----:B------:R-:W-:Y:S01]  /*1ab0*/  UMOV UR20, URZ ;  /* 0x000000ff00147c82 */ /* 0x000fe20008000000 */
[----:B------:R-:W-:Y:S10]  /*1ac0*/  BRA.U !UP0, `(.L_x_26) ;  /* 0x0000000508107547 */ /* 0x000ff4000b800000 */
[----:B------:R-:W-:Y:S01]  /*1ad0*/  UMOV UR4, UR14 ;  /* 0x0000000e00047c82 */ /* 0x000fe20008000000 */
[----:B------:R-:W-:-:S05]  /*1ae0*/  UMOV UR28, URZ ;  /* 0x000000ff001c7c82 */ /* 0x000fca0008000000 */
.L_x_34:
[----:B------:R-:W-:Y:S01]  /*1af0*/  ULEA UR33, UR4, UR6, 0x3 ;  /* 0x0000000604217291 */ /* 0x000fe2000f8e18ff */
[----:B---3--:R-:W-:Y:S01]  /*1b00*/  @!P4 MOV R2, 0x6400 ;  /* 0x000064000002c802 */ /* 0x008fe20000000f00 */
[----:B-123--:R-:W-:Y:S10]  /*1b10*/  @P1 BRA `(.L_x_27) ;  /* 0x00000000000c1947 */ /* 0x00eff40003800000 */
[----:B------:R-:W-:-:S04]  /*1b20*/  SHF.L.U32 R3, R12, 0x1f, RZ ;  /* 0x0000001f0c037819 */ /* 0x000fc800000006ff */
[----:B------:R-:W3:Y:S02]  /*1b30*/  SYNCS.PHASECHK.TRANS64.TRYWAIT P0, [UR33+0x40], R3 ;  /* 0x00004003ff0075a7 */ /* 0x000ee40008001121 */
[----:B---3--:R-:W-:Y:S05]  /*1b40*/  @!P0 BRA `(.L_x_28) ;  /* 0x0000009800a08947 */ /* 0x008fea0003800000 */
.L_x_27:
[----:B------:R3:W-:Y:S01]  /*1b50*/  @!P4 SYNCS.ARRIVE.TRANS64 RZ, [UR33], R2 ;  /* 0x00000002ffffc9a7 */ /* 0x0007e20008000021 */
[----:B------:R-:W-:-:S04]  /*1b60*/  ULOP3.LUT UR5, UR38, 0x2, URZ, 0xfc, !UPT ;  /* 0x0000000226057892 */ /* 0x000fc8000f8efcff */
[----:B------:R-:W-:-:S09]  /*1b70*/  UISETP.NE.AND UP0, UPT, UR5, 0x2, UPT ;  /* 0x000000020500788c */ /* 0x000fd2000bf05270 */
[----:B------:R-:W-:Y:S05]  /*1b80*/  BRA.U UP0, `(.L_x_29) ;  /* 0x0000000100047547 */ /* 0x000fea000b800000 */
[----:B-1----:R-:W-:Y:S05]  /*1b90*/  BPT.TRAP 0x1 ;  /* 0x000000040000795c */ /* 0x002fea0000300000 */
.L_x_29:
[----:B------:R-:W-:Y:S04]  /*1ba0*/  BSSY.RECONVERGENT B0, `(.L_x_30) ;  /* 0x0000003000007945 */ /* 0x000fe80003800200 */
[----:B------:R-:W-:Y:S05]  /*1bb0*/  @P3 BRA `(.L_x_31) ;  /* 0x0000000000043947 */ /* 0x000fea0003800000 */
[----:B-1----:R-:W-:Y:S05]  /*1bc0*/  BPT.TRAP 0x1 ;  /* 0x000000040000795c */ /* 0x002fea0000300000 */
.L_x_31:
[----:B-1----:R-:W-:Y:S05]  /*1bd0*/  BSYNC.RECONVERGENT B0 ;  /* 0x0000000000007941 */ /* 0x002fea0003800200 */
.L_x_30:
[----:B------:R-:W-:Y:S01]  /*1be0*/  UIADD3 UR5, UPT, UPT, UR4, 0x1, URZ ;  /* 0x0000000104057890 */ /* 0x000fe2000fffe0ff */
[----:B------:R-:W-:Y:S01]  /*1bf0*/  BSSY.RECONVERGENT B0, `(.L_x_32) ;  /* 0x000002c000007945 */ /* 0x000fe20003800200 */
[----:B------:R-:W-:Y:S02]  /*1c00*/  ELECT P0, URZ, PT ;  /* 0x0000000000ff782f */ /* 0x000fe40003800000 */
[----:B------:R-:W-:-:S04]  /*1c10*/  UISETP.NE.AND UP0, UPT, UR5, 0x8, UPT ;  /* 0x000000080500788c */ /* 0x000fc8000bf05270 */
[----:B------:R-:W-:Y:S02]  /*1c20*/  USEL UR7, URZ, 0x1, UP0 ;  /* 0x00000001ff077887 */ /* 0x000fe40008000000 */
[----:B------:R-:W-:-:S04]  /*1c30*/  USEL UR14, UR5, URZ, UP0 ;  /* 0x000000ff050e7287 */ /* 0x000fc80008000000 */
[----:B------:R-:W-:Y:S01]  /*1c40*/  ULEA UR5, UR14, UR6, 0x3 ;  /* 0x000000060e057291 */ /* 0x000fe2000f8e18ff */
[----:B------:R-:W-:-:S04]  /*1c50*/  LOP3.LUT R12, R12, UR7, RZ, 0x3c, !PT ;  /* 0x000000070c0c7c12 */ /* 0x000fc8000f8e3cff */
[----:B--2---:R-:W-:-:S04]  /*1c60*/  SHF.L.U32 R0, R12, 0x1f, RZ ;  /* 0x0000001f0c007819 */ /* 0x004fc800000006ff */
[----:B------:R1:W2:Y:S01]  /*1c70*/  SYNCS.PHASECHK.TRANS64.TRYWAIT P1, [UR5+0x40], R0 ;  /* 0x00004000ff0075a7 */ /* 0x0002a20008021105 */
[----:B------:R-:W-:Y:S05]  /*1c80*/  @!P0 BRA `(.L_x_33) ;  /* 0x0000000000888947 */ /* 0x000fea0003800000 */
[----:B------:R-:W-:Y:S02]  /*1c90*/  USHF.L.U32 UR24, UR4, 0x9, URZ ;  /* 0x0000000904187899 */ /* 0x000fe400080006ff */
[----:B------:R-:W-:Y:S02]  /*1ca0*/  ULEA UR32, UR4, UR6, 0xe ;  /* 0x0000000604207291 */ /* 0x000fe4000f8e70ff */
[----:B------:R-:W-:Y:S02]  /*1cb0*/  UIADD3 UR22, UP3, UPT, UR30, 0x80, URZ ;  /* 0x000000801e167890 */ /* 0x000fe4000ff7e0ff */
[----:B------:R-:W-:Y:S02]  /*1cc0*/  ULEA UR40, UR4, UR39, 0xd ;  /* 0x0000002704287291 */ /* 0x000fe4000f8e68ff */
[----:B------:R-:W-:Y:S02]  /*1cd0*/  UIADD3 UR20, UP2, UPT, UR30, 0x180, URZ ;  /* 0x000001801e147890 */ /* 0x000fe4000ff5e0ff */
[----:B------:R-:W-:-:S02]  /*1ce0*/  UIADD3 UR18, UP1, UPT, UR30, 0x280, URZ ;  /* 0x000002801e127890 */ /* 0x000fc4000ff3e0ff */
[----:B------:R-:W-:Y:S02]  /*1cf0*/  UIADD3 UR16, UP0, UPT, UR30, 0x380, URZ ;  /* 0x000003801e107890 */ /* 0x000fe4000ff1e0ff */
[----:B------:R-:W-:Y:S02]  /*1d00*/  ULOP3.LUT UR8, UR24, UR37, URZ, 0xfc, !UPT ;  /* 0x0000002518087292 */ /* 0x000fe4000f8efcff */
[----:B------:R-:W-:Y:S02]  /*1d10*/  USHF.L.U32 UR34, UR28, 0x7, URZ ;  /* 0x000000071c227899 */ /* 0x000fe400080006ff */
[----:B------:R-:W-:Y:S02]  /*1d20*/  UIADD3.X UR23, UPT, UPT, URZ, UR31, URZ, UP3, !UPT ;  /* 0x0000001fff177290 */ /* 0x000fe40009ffe4ff */
[----:B------:R-:W-:Y:S02]  /*1d30*/  UIADD3 UR32, UPT, UPT, UR32, 0x3300, URZ ;  /* 0x0000330020207890 */ /* 0x000fe4000fffe0ff */
[----:B------:R-:W-:-:S02]  /*1d40*/  UIADD3.X UR21, UPT, UPT, URZ, UR31, URZ, UP2, !UPT ;  /* 0x0000001fff157290 */ /* 0x000fc400097fe4ff */
[----:B------:R-:W-:Y:S02]  /*1d50*/  UIADD3 UR40, UPT, UPT, UR6, 0x23300, UR40 ;  /* 0x0002330006287890 */ /* 0x000fe4000fffe028 */
[----:B------:R-:W-:Y:S02]  /*1d60*/  UIADD3.X UR19, UPT, UPT, URZ, UR31, URZ, UP1, !UPT ;  /* 0x0000001fff137290 */ /* 0x000fe40008ffe4ff */
[----:B------:R-:W-:Y:S02]  /*1d70*/  UIADD3 UR24, UPT, UPT, UR6, 0x33300, UR24 ;  /* 0x0003330006187890 */ /* 0x000fe4000fffe018 */
[----:B------:R-:W-:Y:S02]  /*1d80*/  UIADD3.X UR17, UPT, UPT, URZ, UR31, URZ, UP0, !UPT ;  /* 0x0000001fff117290 */ /* 0x000fe400087fe4ff */
[----:B------:R-:W-:Y:S01]  /*1d90*/  UIADD3 UR8, UPT, UPT, UR6, 0x34300, UR8 ;  /* 0x0003430006087890 */ /* 0x000fe2000fffe008 */
[----:B------:R-:W-:Y:S01]  /*1da0*/  UMOV UR46, 0x0 ;  /* 0x00000000002e7882 */ /* 0x000fe20000000000 */
[----:B------:R-:W-:Y:S01]  /*1db0*/  UMOV UR47, 0x10000000 ;  /* 0x10000000002f7882 */ /* 0x000fe20000000000 */
[----:B------:R-:W-:Y:S01]  /*1dc0*/  UMOV UR5, 0xf0000 ;  /* 0x000f000000057882 */ /* 0x000fe20000000000 */
[----:B------:R-:W-:Y:S01]  /*1dd0*/  UMOV UR41, UR33 ;  /* 0x0000002100297c82 */ /* 0x000fe20008000000 */
[----:B------:R-:W-:Y:S01]  /*1de0*/  UMOV UR44, UR36 ;  /* 0x00000024002c7c82 */ /* 0x000fe20008000000 */
[----:B------:R-:W-:Y:S01]  /*1df0*/  UMOV UR42, UR34 ;  /* 0x00000022002a7c82 */ /* 0x000fe20008000000 */
[----:B------:R-:W-:Y:S01]  /*1e00*/  UMOV UR26, URZ ;  /* 0x000000ff001a7c82 */ /* 0x000fe20008000000 */
[----:B------:R-:W-:Y:S01]  /*1e10*/  UMOV UR25, UR33 ;  /* 0x0000002100197c82 */ /* 0x000fe20008000000 */
[----:B------:R-:W-:Y:S01]  /*1e20*/  UMOV UR29, UR36 ;  /* 0x00000024001d7c82 */ /* 0x000fe20008000000 */
[----:B------:R4:W-:Y:S01]  /*1e30*/  UTMALDG.3D [UR32], [UR22], desc[UR46] ;  /* 0x00002e20160075b4 */ /* 0x0009e20008011000 */
[----:B------:R-:W-:Y:S01]  /*1e40*/  UMOV UR9, UR33 ;  /* 0x0000002100097c82 */ /* 0x000fe20008000000 */
[----:B------:R-:W-:Y:S01]  /*1e50*/  UMOV UR12, UR28 ;  /* 0x0000001c000c7c82 */ /* 0x000fe20008000000 */
[----:B------:R-:W-:Y:S01]  /*1e60*/  UMOV UR13, UR36 ;  /* 0x00000024000d7c82 */ /* 0x000fe20008000000 */
[----:B------:R4:W-:Y:S01]  /*1e70*/  UTMALDG.3D.MULTICAST [UR40], [UR20], UR5, desc[UR46] ;  /* 0x00002e28140073b4 */ /* 0x0009e20008011805 */
[----:B------:R4:W-:Y:S01]  /*1e80*/  UTMALDG.4D [UR24], [UR18], desc[UR46] ;  /* 0x00002e18120075b4 */ /* 0x0009e20008019000 */
[----:B------:R4:W-:Y:S02]  /*1e90*/  UTMALDG.4D.MULTICAST [UR8], [UR16], UR5, desc[UR46] ;  /* 0x00002e08100073b4 */ /* 0x0009e40008019805 */
[----:B----4-:R-:W-:Y:S01]  /*1ea0*/  NOP ;  /* 0x0000000000007918 */ /* 0x010fe20000000000 */
.L_x_33:
[----:B------:R-:W-:Y:S05]  /*1eb0*/  BSYNC.RECONVERGENT B0 ;  /* 0x0000000000007941 */ /* 0x000fea0003800200 */
.L_x_32:
[----:B------:R-:W-:Y:S01]  /*1ec0*/  UIADD3 UR28, UPT, UPT, UR28, 0x1, URZ ;  /* 0x000000011c1c7890 */ /* 0x000fe2000fffe0ff */
[----:B------:R-:W-:Y:S01]  /*1ed0*/  UMOV UR4, UR14 ;  /* 0x0000000e00047c82 */ /* 0x000fe20008000000 */
[----:B------:R-:W-:Y:S02]  /*1ee0*/  UMOV UR20, UR15 ;  /* 0x0000000f00147c82 */ /* 0x000fe40008000000 */
[----:B------:R-:W-:-:S09]  /*1ef0*/  UISETP.NE.AND UP0, UPT, UR28, UR15, UPT ;  /* 0x0000000f1c00728c */ /* 0x000fd2000bf05270 */
[----:B------:R-:W-:Y:S05]  /*1f00*/  BRA.U UP0, `(.L_x_34) ;  /* 0xfffffff900f87547 */ /* 0x000fea000b83ffff */
.L_x_26:
[----:B------:R-:W-:Y:S01]  /*1f10*/  ULEA UR4, UR14, UR6, 0x3 ;  /* 0x000000060e047291 */ /* 0x000fe2000f8e18ff */
[----:B-12---:R-:W-:Y:S01]  /*1f20*/  SHF.L.U32 R0, R12, 0x1f, RZ ;  /* 0x0000001f0c007819 */ /* 0x006fe200000006ff */
[----:B------:R-:W-:Y:S01]  /*1f30*/  @!P2 SYNCS.ARRIVE.TRANS64.A1T0 RZ, [UR6+0xb8], RZ ;  /* 0x0000b8ffffffa9a7 */ /* 0x000fe20008100006 */
[----:B------:R-:W-:-:S06]  /*1f40*/  UISETP.GT.AND UP0, UPT, UR54, UR53, UPT ;  /* 0x000000353600728c */ /* 0x000fcc000bf04270 */
[----:B---3--:R1:W2:Y:S03]  /*1f50*/  SYNCS.PHASECHK.TRANS64.TRYWAIT P1, [UR4+0x40], R0 ;  /* 0x00004000ff0075a7 */ /* 0x0082a60008021104 */
[----:B------:R-:W-:Y:S05]  /*1f60*/  BRA.U !UP0, `(.L_x_35) ;  /* 0x00000005080c7547 */ /* 0x000fea000b800000 */
[----:B------:R-:W-:Y:S01]  /*1f70*/  UIADD3 UR26, UPT, UPT, UR55, UR20, URZ ;  /* 0x00000014371a7290 */ /* 0x000fe2000fffe0ff */
[----:B------:R-:W-:-:S11]  /*1f80*/  UMOV UR5, UR14 ;  /* 0x0000000e00057c82 */ /* 0x000fd60008000000 */
.L_x_43:
[----:B------:R-:W-:Y:S01]  /*1f90*/  ULEA UR33, UR5, UR6, 0x3 ;  /* 0x0000000605217291 */ /* 0x000fe2000f8e18ff */
[----:B--2---:R-:W-:Y:S01]  /*1fa0*/  @!P4 MOV R2, 0x6400 ;  /* 0x000064000002c802 */ /* 0x004fe20000000f00 */
[----:B--23--:R-:W-:Y:S10]  /*1fb0*/  @P1 BRA `(.L_x_36) ;  /* 0x00000000000c1947 */ /* 0x00cff40003800000 */
[----:B------:R-:W-:-:S04]  /*1fc0*/  SHF.L.U32 R3, R12, 0x1f, RZ ;  /* 0x0000001f0c037819 */ /* 0x000fc800000006ff */
[----:B------:R-:W2:Y:S02]  /*1fd0*/  SYNCS.PHASECHK.TRANS64.TRYWAIT P0, [UR33+0x40], R3 ;  /* 0x00004003ff0075a7 */ /* 0x000ea40008001121 */
[----:B--2---:R-:W-:Y:S05]  /*1fe0*/  @!P0 BRA `(.L_x_37) ;  /* 0x0000009400908947 */ /* 0x004fea0003800000 */
.L_x_36:
[----:B------:R2:W-:Y:S01]  /*1ff0*/  @!P4 SYNCS.ARRIVE.TRANS64 RZ, [UR33], R2 ;  /* 0x00000002ffffc9a7 */ /* 0x0005e20008000021 */
[----:B------:R-:W-:-:S04]  /*2000*/  ULOP3.LUT UR4, UR38, 0x2, URZ, 0xfc, !UPT ;  /* 0x0000000226047892 */ /* 0x000fc8000f8efcff */
[----:B------:R-:W-:-:S09]  /*2010*/  UISETP.NE.AND UP0, UPT, UR4, 0x2, UPT ;  /* 0x000000020400788c */ /* 0x000fd2000bf05270 */
[----:B------:R-:W-:Y:S05]  /*2020*/  BRA.U UP0, `(.L_x_38) ;  /* 0x0000000100047547 */ /* 0x000fea000b800000 */
[----:B------:R-:W-:Y:S05]  /*2030*/  BPT.TRAP 0x1 ;  /* 0x000000040000795c */ /* 0x000fea0000300000 */
.L_x_38:
[----:B------:R-:W-:Y:S04]  /*2040*/  BSSY.RECONVERGENT B0, `(.L_x_39) ;  /* 0x0000003000007945 */ /* 0x000fe80003800200 */
[----:B------:R-:W-:Y:S05]  /*2050*/  @P3 BRA `(.L_x_40) ;  /* 0x0000000000043947 */ /* 0x000fea0003800000 */
[----:B------:R-:W-:Y:S05]  /*2060*/  BPT.TRAP 0x1 ;  /* 0x000000040000795c */ /* 0x000fea0000300000 */
.L_x_40:
[----:B------:R-:W-:Y:S05]  /*2070*/  BSYNC.RECONVERGENT B0 ;  /* 0x0000000000007941 */ /* 0x000fea0003800200 */
.L_x_39:
        /* <DEDUP_REMOVED lines=8> */
[----:B-1----:R-:W-:-:S04]  /*2100*/  SHF.L.U32 R0, R12, 0x1f, RZ ;  /* 0x0000001f0c007819 */ /* 0x002fc800000006ff */
[----:B------:R1:W3:Y:S01]  /*2110*/  SYNCS.PHASECHK.TRANS64.TRYWAIT P1, [UR4+0x40], R0 ;  /* 0x00004000ff0075a7 */ /* 0x0002e20008021104 */
[----:B------:R-:W-:Y:S05]  /*2120*/  @!P0 BRA `(.L_x_42) ;  /* 0x0000000000888947 */ /* 0x000fea0003800000 */
[----:B------:R-:W-:Y:S02]  /*2130*/  ULEA UR32, UR5, UR6, 0xe ;  /* 0x0000000605207291 */ /* 0x000fe4000f8e70ff */
[----:B------:R-:W-:Y:S02]  /*2140*/  UIADD3 UR22, UP3, UPT, UR30, 0x80, URZ ;  /* 0x000000801e167890 */ /* 0x000fe4000ff7e0ff */
[----:B------:R-:W-:Y:S02]  /*2150*/  USHF.L.U32 UR16, UR5, 0x9, URZ ;  /* 0x0000000905107899 */ /* 0x000fe400080006ff */
[----:B------:R-:W-:Y:S02]  /*2160*/  UIADD3 UR12, UP2, UPT, UR30, 0x180, URZ ;  /* 0x000001801e0c7890 */ /* 0x000fe4000ff5e0ff */
[----:B------:R-:W-:Y:S02]  /*2170*/  UIADD3 UR28, UP1, UPT, UR30, 0x280, URZ ;  /* 0x000002801e1c7890 */ /* 0x000fe4000ff3e0ff */
[----:B------:R-:W-:-:S02]  /*2180*/  UIADD3 UR24, UP0, UPT, UR30, 0x380, URZ ;  /* 0x000003801e187890 */ /* 0x000fc4000ff1e0ff */
[----:B------:R-:W-:Y:S02]  /*2190*/  USHF.L.U32 UR34, UR20, 0x7, URZ ;  /* 0x0000000714227899 */ /* 0x000fe400080006ff */
[----:B------:R-:W-:Y:S02]  /*21a0*/  UIADD3.X UR23, UPT, UPT, URZ, UR31, URZ, UP3, !UPT ;  /* 0x0000001fff177290 */ /* 0x000fe40009ffe4ff */
[----:B------:R-:W-:Y:S02]  /*21b0*/  UIADD3 UR32, UPT, UPT, UR32, 0x3300, URZ ;  /* 0x0000330020207890 */ /* 0x000fe4000fffe0ff */
[----:B------:R-:W-:Y:S02]  /*21c0*/  ULOP3.LUT UR8, UR16, UR37, URZ, 0xfc, !UPT ;  /* 0x0000002510087292 */ /* 0x000fe4000f8efcff */
[----:B------:R-:W-:Y:S02]  /*21d0*/  ULEA UR40, UR5, UR48, 0xd ;  /* 0x0000003005287291 */ /* 0x000fe4000f8e68ff */
[----:B------:R-:W-:-:S02]  /*21e0*/  UIADD3.X UR13, UPT, UPT, URZ, UR31, URZ, UP2, !UPT ;  /* 0x0000001fff0d7290 */ /* 0x000fc400097fe4ff */
[----:B------:R-:W-:Y:S02]  /*21f0*/  UIADD3.X UR29, UPT, UPT, URZ, UR31, URZ, UP1, !UPT ;  /* 0x0000001fff1d7290 */ /* 0x000fe40008ffe4ff */
[----:B------:R-:W-:Y:S02]  /*2200*/  UIADD3 UR16, UPT, UPT, UR6, 0x33300, UR16 ;  /* 0x0003330006107890 */ /* 0x000fe4000fffe010 */
[----:B------:R-:W-:Y:S02]  /*2210*/  UIADD3 UR8, UPT, UPT, UR6, 0x34300, UR8 ;  /* 0x0003430006087890 */ /* 0x000fe4000fffe008 */
[----:B------:R-:W-:Y:S01]  /*2220*/  UIADD3.X UR25, UPT, UPT, URZ, UR31, URZ, UP0, !UPT ;  /* 0x0000001fff197290 */ /* 0x000fe200087fe4ff */
[----:B------:R-:W-:Y:S01]  /*2230*/  UMOV UR46, 0x0 ;  /* 0x00000000002e7882 */ /* 0x000fe20000000000 */
[----:B------:R-:W-:Y:S01]  /*2240*/  UMOV UR47, 0x10000000 ;  /* 0x10000000002f7882 */ /* 0x000fe20000000000 */
[----:B------:R-:W-:Y:S01]  /*2250*/  UMOV UR4, 0xf0000 ;  /* 0x000f000000047882 */ /* 0x000fe20000000000 */
[----:B------:R-:W-:Y:S01]  /*2260*/  UMOV UR41, UR33 ;  /* 0x0000002100297c82 */ /* 0x000fe20008000000 */
[----:B------:R-:W-:Y:S01]  /*2270*/  UMOV UR44, UR36 ;  /* 0x00000024002c7c82 */ /* 0x000fe20008000000 */
[----:B------:R-:W-:Y:S01]  /*2280*/  UMOV UR42, UR34 ;  /* 0x00000022002a7c82 */ /* 0x000fe20008000000 */
[----:B------:R-:W-:Y:S01]  /*2290*/  UTMALDG.3D [UR32], [UR22], desc[UR46] ;  /* 0x00002e20160075b4 */ /* 0x000fe20008011000 */
[----:B------:R-:W-:Y:S01]  /*22a0*/  UMOV UR18, URZ ;  /* 0x000000ff00127c82 */ /* 0x000fe20008000000 */
[----:B------:R-:W-:Y:S01]  /*22b0*/  UMOV UR17, UR33 ;  /* 0x0000002100117c82 */ /* 0x000fe20008000000 */
[----:B------:R-:W-:Y:S01]  /*22c0*/  UMOV UR19, UR27 ;  /* 0x0000001b00137c82 */ /* 0x000fe20008000000 */
[----:B------:R-:W-:Y:S01]  /*22d0*/  UMOV UR21, UR36 ;  /* 0x0000002400157c82 */ /* 0x000fe20008000000 */
[----:B------:R-:W-:Y:S01]  /*22e0*/  UMOV UR9, UR33 ;  /* 0x0000002100097c82 */ /* 0x000fe20008000000 */
[----:B------:R4:W-:Y:S01]  /*22f0*/  UTMALDG.3D.MULTICAST [UR40], [UR12], UR4, desc[UR46] ;  /* 0x00002e280c0073b4 */ /* 0x0009e20008011804 */
[----:B------:R1:W-:Y:S01]  /*2300*/  UTMALDG.4D [UR16], [UR28], desc[UR46] ;  /* 0x00002e101c0075b4 */ /* 0x0003e20008019000 */
[----:B----4-:R-:W-:Y:S01]  /*2310*/  UMOV UR12, UR20 ;  /* 0x00000014000c7c82 */ /* 0x010fe20008000000 */
[----:B------:R-:W-:-:S02]  /*2320*/  UMOV UR13, UR36 ;  /* 0x00000024000d7c82 */ /* 0x000fc40008000000 */
[----:B------:R1:W-:Y:S02]  /*2330*/  UTMALDG.4D.MULTICAST [UR8], [UR24], UR4, desc[UR46] ;  /* 0x00002e08180073b4 */ /* 0x0003e40008019804 */
[----:B-1----:R-:W-:Y:S01]  /*2340*/  NOP ;  /* 0x0000000000007918 */ /* 0x002fe20000000000 */
.L_x_42:
[----:B------:R-:W-:Y:S05]  /*2350*/  BSYNC.RECONVERGENT B0 ;  /* 0x0000000000007941 */ /* 0x000fea0003800200 */
.L_x_41:
[----:B------:R-:W-:Y:S01]  /*2360*/  UIADD3 UR20, UPT, UPT, UR20, 0x1, URZ ;  /* 0x0000000114147890 */ /* 0x000fe2000fffe0ff */
[----:B------:R-:W-:-:S03]  /*2370*/  UMOV UR5, UR14 ;  /* 0x0000000e00057c82 */ /* 0x000fc60008000000 */
[----:B------:R-:W-:-:S09]  /*2380*/  UISETP.NE.AND UP0, UPT, UR20, UR26, UPT ;  /* 0x0000001a1400728c */ /* 0x000fd2000bf05270 */
[----:B------:R-:W-:Y:S05]  /*2390*/  BRA.U UP0, `(.L_x_43) ;  /* 0xfffffff900fc7547 */ /* 0x000fea000b83ffff */
.L_x_35:
[C---:B------:R-:W-:Y:S01]  /*23a0*/  LEA R3, R11.reuse, UR6, 0x3 ;  /* 0x000000060b037c11 */ /* 0x040fe2000f8e18ff */
[----:B------:R-:W-:Y:S01]  /*23b0*/  NOP ;  /* 0x0000000000007918 */ /* 0x000fe20000000000 */
[----:B-1----:R-:W-:Y:S02]  /*23c0*/  SHF.L.U32 R0, R10, 0x1f, RZ ;  /* 0x0000001f0a007819 */ /* 0x002fe400000006ff */
[----:B------:R-:W-:Y:S02]  /*23d0*/  LEA R4, R11, UR6, 0x4 ;  /* 0x000000060b047c11 */ /* 0x000fe4000f8e20ff */
[----:B------:R-:W1:Y:S02]  /*23e0*/  SYNCS.PHASECHK.TRANS64.TRYWAIT P0, [R3+URZ+0xc0], R0 ;  /* 0x0000c000030075a7 */ /* 0x000e6400080011ff */
[----:B-1----:R-:W-:Y:S05]  /*23f0*/  @!P0 BRA `(.L_x_44) ;  /* 0x0000009000a48947 */ /* 0x002fea0003800000 */
.L_x_164:
[----:B------:R-:W4:Y:S01]  /*2400*/  LDS.128 R4, [R4+0x130] ;  /* 0x0001300004047984 */ /* 0x000f220000000c00 */
[----:B------:R-:W-:Y:S01]  /*2410*/  UISETP.GE.AND UP0, UPT, UR45, 0x1, UPT ;  /* 0x000000012d00788c */ /* 0x000fe2000bf06270 */
[----:B------:R-:W-:Y:S01]  /*2420*/  @!PT LDS RZ, [RZ] ;  /* 0x00000000fffff984 */ /* 0x000fe20000000800 */
[----:B------:R-:W-:Y:S01]  /*2430*/  @!PT LDS RZ, [RZ] ;  /* 0x00000000fffff984 */ /* 0x000fe20000000800 */
[----:B------:R-:W-:Y:S01]  /*2440*/  @!PT LDS RZ, [RZ] ;  /* 0x00000000fffff984 */ /* 0x000fe20000000800 */
[----:B------:R-:W-:Y:S01]  /*2450*/  @!PT LDS RZ, [RZ] ;  /* 0x00000000fffff984 */ /* 0x000fe20000000800 */
[----:B------:R1:W-:Y:S06]  /*2460*/  MEMBAR.ALL.CTA ;  /* 0x0000000000007992 */ /* 0x0003ec0000008000 */
[----:B-1----:R-:W1:Y:S01]  /*2470*/  FENCE.VIEW.ASYNC.S ;  /* 0x00000000000073c6 */ /* 0x002e620000000000 */
[----:B----4-:R-:W-:-:S13]  /*2480*/  LOP3.LUT P0, RZ, R6, 0x1, RZ, 0xc0, !PT ;  /* 0x0000000106ff7812 */ /* 0x010fda000780c0ff */
[----:B-1----:R-:W-:Y:S01]  /*2490*/  VOTEU.ANY UP1, P0 ;  /* 0x0000000000ff7886 */ /* 0x002fe20000020100 */
[----:B------:R-:W-:-:S13]  /*24a0*/  PLOP3.LUT P0, PT, PT, PT, UP1, 0x80, 0x8 ;  /* 0x000000000008781c */ /* 0x000fda0003f0f018 */
[----:B------:R-:W-:Y:S02]  /*24b0*/  @P0 LOP3.LUT R0, R5, 0xffff, RZ, 0xc0, !PT ;  /* 0x0000ffff05000812 */ /* 0x000fe400078ec0ff */
[----:B--2---:R-:W-:Y:S02]  /*24c0*/  @P0 MOV R2, R4 ;  /* 0x0000000400020202 */ /* 0x004fe40000000f00 */
[----:B------:R-:W-:Y:S01]  /*24d0*/  @P0 R2UR UR5, R0 ;  /* 0x00000000000502ca */ /* 0x000fe200000e0000 */
[----:B------:R-:W-:Y:S01]  /*24e0*/  VIADD R0, R3, 0xd0 ;  /* 0x000000d003007836 */ /* 0x000fe20000000000 */
[----:B------:R-:W-:Y:S02]  /*24f0*/  @P0 SHF.R.U32.HI R4, RZ, 0x10, R5 ;  /* 0x00000010ff040819 */ /* 0x000fe40000011605 */
[----:B------:R-:W-:Y:S02]  /*2500*/  @P0 R2UR UR7, R2 ;  /* 0x00000000020702ca */ /* 0x000fe400000e0000 */
[----:B------:R-:W-:-:S02]  /*2510*/  PRMT R0, RZ, 0x654, R0 ;  /* 0x00000654ff007816 */ /* 0x000fc40000000000 */
[----:B------:R-:W-:Y:S02]  /*2520*/  @P0 R2UR UR4, R4 ;  /* 0x00000000040402ca */ /* 0x000fe400000e0000 */
[----:B------:R1:W-:Y:S03]  /*2530*/  SYNCS.ARRIVE.TRANS64.RED.A1T0 RZ, [R0+URZ], RZ ;  /* 0x000000ff00ff79a7 */ /* 0x0003e600081004ff */
[----:B------:R-:W-:-:S04]  /*2540*/  @UP1 UMOV UR49, UR5 ;  /* 0x0000000500311c82 */ /* 0x000fc80008000000 */
[----:B------:R-:W-:-:S04]  /*2550*/  @UP1 UMOV UR50, UR7 ;  /* 0x0000000700321c82 */ /* 0x000fc80008000000 */
[----:B------:R-:W-:Y:S01]  /*2560*/  @UP1 UMOV UR36, UR4 ;  /* 0x0000000400241c82 */ /* 0x000fe20008000000 */
[----:B------:R-:W-:Y:S05]  /*2570*/  BRA.U !UP0, `(.L_x_45) ;  /* 0x0000000108d47547 */ /* 0x000fea000b800000 */
[----:B------:R-:W2:Y:S01]  /*2580*/  LDCU.128 UR16, c[0x0][0xf10] ;  /* 0x0001e200ff1077ac */ /* 0x000ea20008000c00 */
[----:B------:R-:W4:Y:S01]  /*2590*/  LDCU UR11, c[0x0][0xf20] ;  /* 0x0001e400ff0b77ac */ /* 0x000f220008000800 */
[----:B------:R-:W3:Y:S01]  /*25a0*/  LDCU UR24, c[0x0][0xf0c] ;  /* 0x0001e180ff1877ac */ /* 0x000ee20008000800 */
[----:B------:R-:W1:Y:S01]  /*25b0*/  LDCU.64 UR8, c[0x0][0xf28] ;  /* 0x0001e500ff0877ac */ /* 0x000e620008000a00 */
[----:B------:R-:W-:Y:S02]  /*25c0*/  UISETP.NE.AND UP3, UPT, UR45, 0x1, UPT ;  /* 0x000000012d00788c */ /* 0x000fe4000bf65270 */
[----:B--2---:R-:W-:Y:S02]  /*25d0*/  UIMAD.WIDE.U32 UR12, UR51, UR19, URZ ;  /* 0x00000013330c72a5 */ /* 0x004fe4000f8e00ff */
[----:B------:R-:W-:Y:S02]  /*25e0*/  UIMAD.WIDE.U32 UR4, UR52, UR16, URZ ;  /* 0x00000010340472a5 */ /* 0x000fe4000f8e00ff */
[----:B------:R-:W-:-:S02]  /*25f0*/  UISETP.NE.AND UP0, UPT, UR18, 0x1, UPT ;  /* 0x000000011200788c */ /* 0x000fc4000bf05270 */
[----:B------:R-:W-:Y:S01]  /*2600*/  UIMAD.WIDE.U32 UR22, UR49, UR19, URZ ;  /* 0x00000013311672a5 */ /* 0x000fe2000f8e00ff */
[----:B------:R-:W-:Y:S02]  /*2610*/  UMOV UR12, UR13 ;  /* 0x0000000d000c7c82 */ /* 0x000fe40008000000 */
[----:B------:R-:W-:Y:S01]  /*2620*/  UMOV UR4, UR5 ;  /* 0x0000000500047c82 */ /* 0x000fe20008000000 */
[----:B----4-:R-:W-:Y:S02]  /*2630*/  USHF.R.U32.HI UR12, URZ, UR11, UR12 ;  /* 0x0000000bff0c7299 */ /* 0x010fe4000801160c */
[----:B---3--:R-:W-:Y:S02]  /*2640*/  UISETP.NE.AND UP2, UPT, UR24, 0x1, UPT ;  /* 0x000000011800788c */ /* 0x008fe4000bf45270 */
[----:B------:R-:W-:Y:S02]  /*2650*/  USHF.R.U32.HI UR4, URZ, UR17, UR4 ;  /* 0x00000011ff047299 */ /* 0x000fe40008011604 */
[----:B------:R-:W-:-:S02]  /*2660*/  USEL UR5, UR51, UR12, !UP0 ;  /* 0x0000000c33057287 */ /* 0x000fc4000c000000 */
[----:B------:R-:W-:Y:S02]  /*2670*/  USEL UR7, UR52, UR4, !UP2 ;  /* 0x0000000434077287 */ /* 0x000fe4000d000000 */
[----:B-1----:R-:W-:Y:S01]  /*2680*/  UIMAD.WIDE.U32 UR12, UR5, UR8, URZ ;  /* 0x00000008050c72a5 */ /* 0x002fe2000f8e00ff */
[----:B------:R-:W-:Y:S01]  /*2690*/  UMOV UR4, UR23 ;  /* 0x0000001700047c82 */ /* 0x000fe20008000000 */
[----:B------:R-:W-:Y:S02]  /*26a0*/  UIMAD.WIDE.U32 UR20, UR50, UR16, URZ ;  /* 0x00000010321472a5 */ /* 0x000fe4000f8e00ff */
[----:B------:R-:W-:-:S03]  /*26b0*/  UIMAD.WIDE.U32 UR22, UR7, UR8, URZ ;  /* 0x00000008071672a5 */ /* 0x000fc6000f8e00ff */
[----:B------:R-:W-:Y:S01]  /*26c0*/  UMOV UR12, UR13 ;  /* 0x0000000d000c7c82 */ /* 0x000fe20008000000 */
[----:B------:R-:W-:Y:S02]  /*26d0*/  USHF.R.U32.HI UR4, URZ, UR11, UR4 ;  /* 0x0000000bff047299 */ /* 0x000fe40008011604 */
[----:B------:R-:W-:Y:S01]  /*26e0*/  @UP3 USHF.R.U32.HI UR5, URZ, UR9, UR12 ;  /* 0x00000009ff053299 */ /* 0x000fe2000801160c */
[----:B------:R-:W-:Y:S01]  /*26f0*/  UMOV UR20, UR21 ;  /* 0x0000001500147c82 */ /* 0x000fe20008000000 */
[----:B------:R-:W-:Y:S01]  /*2700*/  UMOV UR22, UR23 ;  /* 0x0000001700167c82 */ /* 0x000fe20008000000 */
[----:B------:R-:W-:Y:S02]  /*2710*/  USHF.R.U32.HI UR17, URZ, UR17, UR20 ;  /* 0x00000011ff117299 */ /* 0x000fe40008011614 */
[----:B------:R-:W-:Y:S02]  /*2720*/  USEL UR4, UR49, UR4, !UP0 ;  /* 0x0000000431047287 */ /* 0x000fe4000c000000 */
[----:B------:R-:W-:-:S02]  /*2730*/  @UP3 USHF.R.U32.HI UR7, URZ, UR9, UR22 ;  /* 0x00000009ff073299 */ /* 0x000fc40008011616 */
[----:B------:R-:W-:Y:S02]  /*2740*/  UIMAD UR11, UR45, UR5, URZ ;  /* 0x000000052d0b72a4 */ /* 0x000fe4000f8e02ff */
[----:B------:R-:W-:Y:S02]  /*2750*/  USEL UR5, UR50, UR17, !UP2 ;  /* 0x0000001132057287 */ /* 0x000fe4000d000000 */
[----:B------:R-:W-:Y:S02]  /*2760*/  UIMAD UR12, UR45, UR7, URZ ;  /* 0x000000072d0c72a4 */ /* 0x000fe4000f8e02ff */
[----:B------:R-:W-:Y:S02]  /*2770*/  UISETP.GE.AND UP0, UPT, UR4, UR11, UPT ;  /* 0x0000000b0400728c */ /* 0x000fe4000bf06270 */
[----:B------:R-:W-:Y:S02]  /*2780*/  UIMAD.WIDE.U32 UR16, UR4, UR8, URZ ;  /* 0x00000008041072a5 */ /* 0x000fe4000f8e00ff */
[----:B------:R-:W-:-:S02]  /*2790*/  UISETP.GE.OR UP0, UPT, UR5, UR12, UP0 ;  /* 0x0000000c0500728c */ /* 0x000fc40008706670 */
[----:B------:R-:W-:Y:S02]  /*27a0*/  UIMAD.WIDE.U32 UR12, UR5, UR8, URZ ;  /* 0x00000008050c72a5 */ /* 0x000fe4000f8e00ff */
[----:B------:R-:W-:Y:S01]  /*27b0*/  UIADD3 UR16, UPT, UPT, -UR4, URZ, URZ ;  /* 0x000000ff04107290 */ /* 0x000fe2000fffe1ff */
[----:B------:R-:W-:Y:S01]  /*27c0*/  UMOV UR11, UR17 ;  /* 0x00000011000b7c82 */ /* 0x000fe20008000000 */
[----:B------:R-:W-:Y:S02]  /*27d0*/  UIADD3 UR12, UPT, UPT, -UR5, URZ, URZ ;  /* 0x000000ff050c7290 */ /* 0x000fe4000fffe1ff */
[----:B------:R-:W-:-:S03]  /*27e0*/  USHF.R.U32.HI UR11, URZ, UR9, UR11 ;  /* 0x00000009ff0b7299 */ /* 0x000fc6000801160b */
[----:B------:R-:W-:Y:S01]  /*27f0*/  @!UP0 UMOV UR8, UR13 ;  /* 0x0000000d00088c82 */ /* 0x000fe20008000000 */
[----:B------:R-:W-:Y:S02]  /*2800*/  UIMAD UR16, UR18, UR16, UR49 ;  /* 0x00000010121072a4 */ /* 0x000fe4000f8e0231 */
[----:B------:R-:W-:Y:S02]  /*2810*/  USEL UR11, UR4, UR11, !UP3 ;  /* 0x0000000b040b7287 */ /* 0x000fe4000d800000 */
[----:B------:R-:W-:Y:S02]  /*2820*/  @!UP0 USHF.R.U32.HI UR8, URZ, UR9, UR8 ;  /* 0x00000009ff088299 */ /* 0x000fe40008011608 */
[----:B------:R-:W-:Y:S02]  /*2830*/  UIADD3 UR9, UPT, UPT, -UR11, URZ, URZ ;  /* 0x000000ff0b097290 */ /* 0x000fe4000fffe1ff */
[----:B------:R-:W-:Y:S02]  /*2840*/  @!UP0 USEL UR8, UR5, UR8, !UP3 ;  /* 0x0000000805088287 */ /* 0x000fe4000d800000 */
[----:B------:R-:W-:-:S02]  /*2850*/  UIMAD UR9, UR45, UR9, UR4 ;  /* 0x000000092d0972a4 */ /* 0x000fc4000f8e0204 */
[----:B------:R-:W-:Y:S02]  /*2860*/  @!UP0 UIADD3 UR11, UPT, UPT, UR11, -UR8, URZ ;  /* 0x800000080b0b8290 */ /* 0x000fe4000fffe0ff */
[----:B------:R-:W-:Y:S02]  /*2870*/  @!UP0 UIMAD UR8, UR9, UR7, UR8 ;  /* 0x00000007090882a4 */ /* 0x000fe4000f8e0208 */
[----:B------:R-:W-:Y:S02]  /*2880*/  @!UP0 UIMAD UR4, UR45, UR11, UR5 ;  /* 0x0000000b2d0482a4 */ /* 0x000fe4000f8e0205 */
[----:B------:R-:W-:Y:S02]  /*2890*/  UIMAD UR7, UR24, UR12, UR50 ;  /* 0x0000000c180772a4 */ /* 0x000fe4000f8e0232 */
[----:B------:R-:W-:Y:S01]  /*28a0*/  UIMAD UR49, UR4, UR18, UR16 ;  /* 0x00000012043172a4 */ /* 0x000fe2000f8e0210 */
[----:B------:R-:W-:Y:S02]  /*28b0*/  @!UP0 UMOV UR5, UR8 ;  /* 0x0000000800058c82 */ /* 0x000fe40008000000 */
[----:B------:R-:W-:-:S12]  /*28c0*/  UIMAD UR50, UR5, UR24, UR7 ;  /* 0x00000018053272a4 */ /* 0x000fd8000f8e0207 */
.L_x_45:
[----:B------:R-:W2:Y:S02]  /*28d0*/  LDCU UR4, c[0x0][0xf30] ;  /* 0x0001e600ff0477ac */ /* 0x000ea40008000800 */
[----:B--2---:R-:W-:-:S09]  /*28e0*/  UISETP.NE.AND UP0, UPT, UR4, 0x1, UPT ;  /* 0x000000010400788c */ /* 0x004fd2000bf05270 */
[----:B------:R-:W-:Y:S05]  /*28f0*/  BRA.U UP0, `(.L_x_46) ;  /* 0x0000000100447547 */ /* 0x000fea000b800000 */
[----:B------:R-:W2:Y:S01]  /*2900*/  LDCU.128 UR16, c[0x0][0xf10] ;  /* 0x0001e200ff1077ac */ /* 0x000ea20008000c00 */
[----:B------:R-:W4:Y:S01]  /*2910*/  LDCU UR11, c[0x0][0xf0c] ;  /* 0x0001e180ff0b77ac */ /* 0x000f220008000800 */
[----:B------:R-:W1:Y:S01]  /*2920*/  LDCU UR7, c[0x0][0xf20] ;  /* 0x0001e400ff0777ac */ /* 0x000e620008000800 */
[----:B--2---:R-:W-:Y:S02]  /*2930*/  UIMAD.WIDE.U32 UR8, UR50, UR16, URZ ;  /* 0x00000010320872a5 */ /* 0x004fe4000f8e00ff */
[----:B------:R-:W-:Y:S02]  /*2940*/  UIMAD.WIDE.U32 UR4, UR49, UR19, URZ ;  /* 0x00000013310472a5 */ /* 0x000fe4000f8e00ff */
[----:B----4-:R-:W-:Y:S02]  /*2950*/  UISETP.NE.AND UP2, UPT, UR11, 0x1, UPT ;  /* 0x000000010b00788c */ /* 0x010fe4000bf45270 */
[----:B------:R-:W-:Y:S01]  /*2960*/  UISETP.NE.AND UP0, UPT, UR18, 0x1, UPT ;  /* 0x000000011200788c */ /* 0x000fe2000bf05270 */
[----:B------:R-:W-:-:S02]  /*2970*/  UMOV UR8, UR9 ;  /* 0x0000000900087c82 */ /* 0x000fc40008000000 */
[----:B------:R-:W-:Y:S01]  /*2980*/  UMOV UR4, UR5 ;  /* 0x0000000500047c82 */ /* 0x000fe20008000000 */
[----:B------:R-:W-:Y:S02]  /*2990*/  USHF.R.U32.HI UR17, URZ, UR17, UR8 ;  /* 0x00000011ff117299 */ /* 0x000fe40008011608 */
[----:B-1----:R-:W-:Y:S02]  /*29a0*/  USHF.R.U32.HI UR4, URZ, UR7, UR4 ;  /* 0x00000007ff047299 */ /* 0x002fe40008011604 */
[----:B------:R-:W-:Y:S02]  /*29b0*/  USEL UR5, UR50, UR17, !UP2 ;  /* 0x0000001132057287 */ /* 0x000fe4000d000000 */
[----:B------:R-:W-:-:S04]  /*29c0*/  USEL UR4, UR49, UR4, !UP0 ;  /* 0x0000000431047287 */ /* 0x000fc8000c000000 */
[----:B------:R-:W-:Y:S02]  /*29d0*/  UIADD3 UR7, UPT, UPT, UR5, -UR4, URZ ;  /* 0x8000000405077290 */ /* 0x000fe4000fffe0ff */
[----:B------:R-:W-:Y:S02]  /*29e0*/  UIADD3 UR4, UPT, UPT, -UR5, UR4, URZ ;  /* 0x0000000405047290 */ /* 0x000fe4000fffe1ff */
[----:B------:R-:W-:Y:S02]  /*29f0*/  UIMAD UR49, UR7, UR18, UR49 ;  /* 0x00000012073172a4 */ /* 0x000fe4000f8e0231 */
[----:B------:R-:W-:-:S12]  /*2a00*/  UIMAD UR50, UR4, UR11, UR50 ;  /* 0x0000000b043272a4 */ /* 0x000fd8000f8e0232 */
.L_x_46:
[----:B------:R-:W-:Y:S01]  /*2a10*/  VIADD R11, R11, 0x1 ;  /* 0x000000010b0b7836 */ /* 0x000fe20000000000 */
[----:B------:R-:W-:Y:S02]  /*2a20*/  R2UR UR5, R91 ;  /* 0x000000005b0572ca */ /* 0x000fe400000e0000 */
[----:B------:R-:W-:Y:S02]  /*2a30*/  R2UR UR4, R92 ;  /* 0x000000005c0472ca */ /* 0x000fe400000e0000 */
[C---:B------:R-:W-:Y:S02]  /*2a40*/  ISETP.NE.AND P0, PT, R11.reuse, 0x2, PT ;  /* 0x000000020b00780c */ /* 0x040fe40003f05270 */
[----:B------:R-:W-:Y:S02]  /*2a50*/  PLOP3.LUT P2, PT, PT, PT, PT, 0x80, 0x8 ;  /* 0x000000000008781c */ /* 0x000fe40003f4f070 */
[----:B-1----:R-:W-:Y:S02]  /*2a60*/  SEL R0, RZ, 0x1, P0 ;  /* 0x00000001ff007807 */ /* 0x002fe40000000000 */
[----:B------:R-:W-:-:S02]  /*2a70*/  SEL R11, R11, RZ, P0 ;  /* 0x000000ff0b0b7207 */ /* 0x000fc40000000000 */
[----:B------:R-:W-:Y:S01]  /*2a80*/  LOP3.LUT R10, R10, R0, RZ, 0x3c, !PT ;  /* 0x000000000a0a7212 */ /* 0x000fe200078e3cff */
[----:B------:R-:W-:Y:S02]  /*2a90*/  UIADD3 UR26, UPT, UPT, UR49, UR5, URZ ;  /* 0x00000005311a7290 */ /* 0x000fe4000fffe0ff */
[----:B------:R-:W-:Y:S01]  /*2aa0*/  UIADD3 UR27, UPT, UPT, UR50, UR4, URZ ;  /* 0x00000004321b7290 */ /* 0x000fe2000fffe0ff */
[----:B------:R-:W-:Y:S11]  /*2ab0*/  BRA.U UP1, `(.L_x_47) ;  /* 0xffffffed01ac7547 */ /* 0x000ff6000b83ffff */
[----:B------:R-:W-:Y:S01]  /*2ac0*/  UIADD3 UR7, UPT, UPT, UR6, 0x40, URZ ;  /* 0x0000004006077890 */ /* 0x000fe2000fffe0ff */
[----:B------:R-:W-:-:S03]  /*2ad0*/  SHF.L.U32 R2, R12, 0x1f, RZ ;  /* 0x0000001f0c027819 */ /* 0x000fc600000006ff */
[----:B------:R-:W-:-:S09]  /*2ae0*/  ULEA UR4, UR14, UR7, 0x3 ;  /* 0x000000070e047291 */ /* 0x000fd2000f8e18ff */
[----:B------:R-:W1:Y:S02]  /*2af0*/  SYNCS.PHASECHK.TRANS64.TRYWAIT P0, [UR4], R2 ;  /* 0x00000002ff0075a7 */ /* 0x000e640008001104 */
[----:B-1----:R-:W-:Y:S05]  /*2b00*/  @!P0 BRA `(.L_x_48) ;  /* 0x0000008800f48947 */ /* 0x002fea0003800000 */
.L_x_166:
[----:B------:R-:W-:-:S04]  /*2b10*/  UIADD3 UR4, UPT, UPT, UR14, 0x1, URZ ;  /* 0x000000010e047890 */ /* 0x000fc8000fffe0ff */
[----:B------:R-:W-:-:S04]  /*2b20*/  UISETP.NE.AND UP0, UPT, UR4, 0x8, UPT ;  /* 0x000000080400788c */ /* 0x000fc8000bf05270 */
[----:B------:R-:W-:Y:S02]  /*2b30*/  USEL UR6, URZ, 0x1, UP0 ;  /* 0x00000001ff067887 */ /* 0x000fe40008000000 */
[----:B------:R-:W-:-:S04]  /*2b40*/  USEL UR4, UR4, URZ, UP0 ;  /* 0x000000ff04047287 */ /* 0x000fc80008000000 */
[----:B------:R-:W-:Y:S01]  /*2b50*/  ULEA UR5, UR4, UR7, 0x3 ;  /* 0x0000000704057291 */ /* 0x000fe2000f8e18ff */
[----:B-1----:R-:W-:-:S04]  /*2b60*/  LOP3.LUT R2, R12, UR6, RZ, 0x3c, !PT ;  /* 0x000000060c027c12 */ /* 0x002fc8000f8e3cff */
[----:B------:R-:W-:-:S04]  /*2b70*/  SHF.L.U32 R3, R2, 0x1f, RZ ;  /* 0x0000001f02037819 */ /* 0x000fc800000006ff */
[----:B------:R-:W1:Y:S02]  /*2b80*/  SYNCS.PHASECHK.TRANS64.TRYWAIT P0, [UR5], R3 ;  /* 0x00000003ff0075a7 */ /* 0x000e640008001105 */
[----:B-1----:R-:W-:Y:S05]  /*2b90*/  @!P0 BRA `(.L_x_49) ;  /* 0x0000008800e88947 */ /* 0x002fea0003800000 */
.L_x_168:
[----:B------:R-:W-:-:S04]  /*2ba0*/  UIADD3 UR4, UPT, UPT, UR4, 0x1, URZ ;  /* 0x0000000104047890 */ /* 0x000fc8000fffe0ff */
[----:B------:R-:W-:-:S04]  /*2bb0*/  UISETP.NE.AND UP0, UPT, UR4, 0x8, UPT ;  /* 0x000000080400788c */ /* 0x000fc8000bf05270 */
[----:B------:R-:W-:Y:S02]  /*2bc0*/  USEL UR6, URZ, 0x1, UP0 ;  /* 0x00000001ff067887 */ /* 0x000fe40008000000 */
[----:B------:R-:W-:-:S04]  /*2bd0*/  USEL UR4, UR4, URZ, UP0 ;  /* 0x000000ff04047287 */ /* 0x000fc80008000000 */
[----:B------:R-:W-:Y:S01]  /*2be0*/  ULEA UR5, UR4, UR7, 0x3 ;  /* 0x0000000704057291 */ /* 0x000fe2000f8e18ff */
[----:B------:R-:W-:-:S04]  /*2bf0*/  LOP3.LUT R2, R2, UR6, RZ, 0x3c, !PT ;  /* 0x0000000602027c12 */ /* 0x000fc8000f8e3cff */
[----:B-1----:R-:W-:-:S04]  /*2c00*/  SHF.L.U32 R3, R2, 0x1f, RZ ;  /* 0x0000001f02037819 */ /* 0x002fc800000006ff */
[----:B------:R-:W1:Y:S02]  /*2c10*/  SYNCS.PHASECHK.TRANS64.TRYWAIT P0, [UR5], R3 ;  /* 0x00000003ff0075a7 */ /* 0x000e640008001105 */
[----:B-1----:R-:W-:Y:S05]  /*2c20*/  @!P0 BRA `(.L_x_50) ;  /* 0x0000008800dc8947 */ /* 0x002fea0003800000 */
.L_x_170:
        /* <DEDUP_REMOVED lines=9> */
.L_x_172:
        /* <DEDUP_REMOVED lines=9> */
.L_x_174:
        /* <DEDUP_REMOVED lines=9> */
.L_x_176:
        /* <DEDUP_REMOVED lines=9> */
.L_x_178:
[----:B------:R-:W-:-:S04]  /*2e70*/  UIADD3 UR4, UPT, UPT, UR4, 0x1, URZ ;  /* 0x0000000104047890 */ /* 0x000fc8000fffe0ff */
[----:B------:R-:W-:-:S04]  /*2e80*/  UISETP.NE.AND UP0, UPT, UR4, 0x8, UPT ;  /* 0x000000080400788c */ /* 0x000fc8000bf05270 */
[----:B------:R-:W-:Y:S02]  /*2e90*/  USEL UR5, URZ, 0x1, UP0 ;  /* 0x00000001ff057887 */ /* 0x000fe40008000000 */
[----:B------:R-:W-:-:S04]  /*2ea0*/  USEL UR4, UR4, URZ, UP0 ;  /* 0x000000ff04047287 */ /* 0x000fc80008000000 */
[----:B------:R-:W-:Y:S01]  /*2eb0*/  ULEA UR4, UR4, UR7, 0x3 ;  /* 0x0000000704047291 */ /* 0x000fe2000f8e18ff */
[----:B------:R-:W-:-:S04]  /*2ec0*/  LOP3.LUT R2, R2, UR5, RZ, 0x3c, !PT ;  /* 0x0000000502027c12 */ /* 0x000fc8000f8e3cff */
[----:B------:R-:W-:Y:S01]  /*2ed0*/  SHF.L.U32 R2, R2, 0x1f, RZ ;  /* 0x0000001f02027819 */ /* 0x000fe200000006ff */
[----:B-1----:R-:W-:-:S07]  /*2ee0*/  IMAD.U32 R0, RZ, RZ, UR4 ;  /* 0x00000004ff007e24 */ /* 0x002fce000f8e00ff */
.L_x_55:
[----:B-1----:R1:W2:Y:S02]  /*2ef0*/  SYNCS.PHASECHK.TRANS64.TRYWAIT P0, [R0+URZ], R2 ;  /* 0x00000002000075a7 */ /* 0x0022a400080011ff */
[----:B--2---:R-:W-:Y:S05]  /*2f00*/  @!P0 NANOSLEEP.SYNCS 0x989680 ;  /* 0x009896800000895d */ /* 0x004fea0003900000 */
[----:B------:R-:W2:Y:S02]  /*2f10*/  @!P0 SYNCS.PHASECHK.TRANS64 P0, [R0+URZ], R2 ;  /* 0x00000002000085a7 */ /* 0x000ea400080010ff */
[----:B--2---:R-:W-:Y:S05]  /*2f20*/  @P0 EXIT ;  /* 0x000000000000094d */ /* 0x004fea0003800000 */
[----:B------:R-:W-:Y:S05]  /*2f30*/  BRA `(.L_x_55) ;  /* 0xfffffffc00ec7947 */ /* 0x000fea000383ffff */
.L_x_23:
[----:B------:R-:W-:-:S04]  /*2f40*/  UISETP.NE.AND UP0, UPT, UR57, URZ, UPT ;  /* 0x000000ff3900728c */ /* 0x000fc8000bf05270 */
[----:B------:R-:W-:-:S09]  /*2f50*/  UISETP.NE.OR UP0, UPT, UR20, 0x1, UP0 ;  /* 0x000000011400788c */ /* 0x000fd20008705670 */
[----:B------:R-:W-:Y:S05]  /*2f60*/  BRA.U UP0, `(.L_x_56) ;  /* 0x0000000500487547 */ /* 0x000fea000b800000 */
[----:B------:R-:W-:Y:S01]  /*2f70*/  ISETP.GE.U32.AND P2, PT, R0, 0x4, PT ;  /* 0x000000040000780c */ /* 0x000fe20003f46070 */
[----:B------:R-:W-:Y:S01]  /*2f80*/  IMAD.MOV.U32 R12, RZ, RZ, 0x1 ;  /* 0x00000001ff0c7424 */ /* 0x000fe200078e00ff */
[----:B------:R-:W-:Y:S02]  /*2f90*/  CS2R R10, SRZ ;  /* 0x00000000000a7805 */ /* 0x000fe4000001ff00 */
[----:B------:R-:W-:Y:S01]  /*2fa0*/  CS2R R8, SRZ ;  /* 0x0000000000087805 */ /* 0x000fe2000001ff00 */
[----:B------:R-:W-:Y:S01]  /*2fb0*/  UMOV UR4, 0x400 ;  /* 0x0000040000047882 */ /* 0x000fe20000000000 */
[----:B------:R-:W-:Y:S01]  /*2fc0*/  UMOV UR5, URZ ;  /* 0x000000ff00057c82 */ /* 0x000fe20008000000 */
[----:B------:R-:W-:-:S12]  /*2fd0*/  ULEA UR6, UR57, UR4, 0x18 ;  /* 0x0000000439067291 */ /* 0x000fd8000f8ec0ff */
.L_x_60:
[----:B------:R-:W-:Y:S02]  /*2fe0*/  LEA R2, R8, UR6, 0x3 ;  /* 0x0000000608027c11 */ /* 0x000fe4000f8e18ff */
[----:B------:R-:W-:-:S03]  /*2ff0*/  SHF.L.U32 R4, R9, 0x1f, RZ ;  /* 0x0000001f09047819 */ /* 0x000fc600000006ff */
[----:B------:R-:W-:Y:S01]  /*3000*/  VIADD R5, R2, 0x110 ;  /* 0x0000011002057836 */ /* 0x000fe20000000000 */
[----:B------:R-:W2:Y:S02]  /*3010*/  SYNCS.PHASECHK.TRANS64.TRYWAIT P0, [R2+URZ+0x100], R4 ;  /* 0x00010004020075a7 */ /* 0x000ea400080011ff */
[----:B--2---:R-:W-:Y:S05]  /*3020*/  @!P0 BRA `(.L_x_57) ;  /* 0x0000008800548947 */ /* 0x004fea0003800000 */
.L_x_179:
[----:B------:R-:W-:Y:S01]  /*3030*/  ULEA UR4, UR5, UR6, 0x3 ;  /* 0x0000000605047291 */ /* 0x000fe2000f8e18ff */
[----:B--2---:R-:W-:Y:S01]  /*3040*/  PRMT R2, RZ, 0x654, R5 ;  /* 0x00000654ff027816 */ /* 0x004fe20000000005 */
[----:B------:R-:W-:Y:S01]  /*3050*/  @!P2 IMAD.MOV.U32 R4, RZ, RZ, 0x10 ;  /* 0x00000010ff04a424 */ /* 0x000fe200078e00ff */
[----:B------:R-:W-:Y:S01]  /*3060*/  SHF.L.U32 R5, R12, 0x1f, RZ ;  /* 0x0000001f0c057819 */ /* 0x000fe200000006ff */
[----:B------:R-:W-:Y:S01]  /*3070*/  UIADD3 UR7, UPT, UPT, UR4, 0xc0, URZ ;  /* 0x000000c004077890 */ /* 0x000fe2000fffe0ff */
[----:B------:R2:W-:Y:S05]  /*3080*/  SYNCS.ARRIVE.TRANS64.RED.A1T0 RZ, [R2+URZ], RZ ;  /* 0x000000ff02ff79a7 */ /* 0x0005ea00081004ff */
[----:B------:R-:W-:Y:S01]  /*3090*/  IMAD.U32 R6, RZ, RZ, UR7 ;  /* 0x00000007ff067e24 */ /* 0x000fe2000f8e00ff */
[----:B------:R-:W3:Y:S04]  /*30a0*/  SYNCS.PHASECHK.TRANS64.TRYWAIT P0, [UR4+0xd0], R5 ;  /* 0x0000d005ff0075a7 */ /* 0x000ee80008001104 */
[----:B------:R-:W-:Y:S01]  /*30b0*/  PRMT R6, R0, 0x654, R6 ;  /* 0x0000065400067816 */ /* 0x000fe20000000006 */
[----:B--23--:R-:W-:Y:S06]  /*30c0*/  @!P0 BRA `(.L_x_58) ;  /* 0x0000008800408947 */ /* 0x00cfec0003800000 */
.L_x_181:
[----:B------:R-:W-:Y:S01]  /*30d0*/  ULEA UR8, UR5, UR6, 0x4 ;  /* 0x0000000605087291 */ /* 0x000fe2000f8e20ff */
[----:B------:R-:W-:Y:S01]  /*30e0*/  SEL R3, R6, R3, !P2 ;  /* 0x0000000306037207 */ /* 0x000fe20005000000 */
[----:B------:R-:W-:Y:S01]  /*30f0*/  UIADD3 UR9, UPT, UPT, UR4, 0xc0, URZ ;  /* 0x000000c004097890 */ /* 0x000fe2000fffe0ff */
[----:B--2---:R-:W-:Y:S01]  /*3100*/  LEA R2, R11, UR6, 0x3 ;  /* 0x000000060b027c11 */ /* 0x004fe2000f8e18ff */
[----:B------:R-:W-:Y:S01]  /*3110*/  UIADD3 UR8, UPT, UPT, UR8, 0x130, URZ ;  /* 0x0000013008087890 */ /* 0x000fe2000fffe0ff */
[----:B------:R2:W-:Y:S01]  /*3120*/  @!P2 SYNCS.ARRIVE.TRANS64.RED RZ, [R3+URZ], R4 ;  /* 0x0000000403ffa9a7 */ /* 0x0005e200080004ff */
[----:B------:R-:W-:Y:S01]  /*3130*/  UIADD3 UR4, UPT, UPT, UR5, 0x1, URZ ;  /* 0x0000000105047890 */ /* 0x000fe2000fffe0ff */
[----:B------:R-:W-:-:S03]  /*3140*/  VIADD R8, R8, 0x1 ;  /* 0x0000000108087836 */ /* 0x000fc60000000000 */
[----:B------:R-:W-:Y:S02]  /*3150*/  UISETP.NE.AND UP0, UPT, UR4, 0x2, UPT ;  /* 0x000000020400788c */ /* 0x000fe4000bf05270 */
[----:B------:R-:W-:Y:S01]  /*3160*/  ISETP.NE.AND P0, PT, R8, 0x2, PT ;  /* 0x000000020800780c */ /* 0x000fe20003f05270 */
[----:B------:R-:W-:Y:S06]  /*3170*/  UGETNEXTWORKID.BROADCAST [UR8], [UR9] ;  /* 0x00000000080073ca */ /* 0x000fec0008000100 */
[----:B------:R-:W-:Y:S02]  /*3180*/  USEL UR7, URZ, 0x1, UP0 ;  /* 0x00000001ff077887 */ /* 0x000fe40008000000 */
[----:B------:R-:W-:-:S04]  /*3190*/  USEL UR5, UR4, URZ, UP0 ;  /* 0x000000ff04057287 */ /* 0x000fc80008000000 */
[----:B------:R-:W-:Y:S02]  /*31a0*/  LOP3.LUT R12, R12, UR7, RZ, 0x3c, !PT ;  /* 0x000000070c0c7c12 */ /* 0x000fe4000f8e3cff */
[----:B--2---:R-:W-:-:S04]  /*31b0*/  SHF.L.U32 R4, R10, 0x1f, RZ ;  /* 0x0000001f0a047819 */ /* 0x004fc800000006ff */
[----:B------:R-:W2:Y:S02]  /*31c0*/  SYNCS.PHASECHK.TRANS64.TRYWAIT P1, [R2+URZ+0xc0], R4 ;  /* 0x0000c004020075a7 */ /* 0x000ea400080211ff */
[----:B--2---:R-:W-:Y:S05]  /*31d0*/  @!P1 BRA `(.L_x_59) ;  /* 0x0000008800149947 */ /* 0x004fea0003800000 */
.L_x_182:
[C---:B--2---:R-:W-:Y:S01]  /*31e0*/  LEA R4, R11.reuse, UR6, 0x4 ;  /* 0x000000060b047c11 */ /* 0x044fe2000f8e20ff */
[----:B------:R-:W-:Y:S01]  /*31f0*/  VIADD R2, R2, 0xd0 ;  /* 0x000000d002027836 */ /* 0x000fe20000000000 */
[----:B------:R-:W-:Y:S01]  /*3200*/  SEL R8, R8, RZ, P0 ;  /* 0x000000ff08087207 */ /* 0x000fe20000000000 */
[----:B------:R-:W-:-:S03]  /*3210*/  VIADD R11, R11, 0x1 ;  /* 0x000000010b0b7836 */ /* 0x000fc60000000000 */
[----:B------:R-:W2:Y:S01]  /*3220*/  LDS.128 R4, [R4+0x130] ;  /* 0x0001300004047984 */ /* 0x000ea20000000c00 */
[----:B------:R-:W-:Y:S02]  /*3230*/  PRMT R2, RZ, 0x654, R2 ;  /* 0x00000654ff027816 */ /* 0x000fe40000000002 */
[C---:B------:R-:W-:Y:S01]  /*3240*/  ISETP.NE.AND P1, PT, R11.reuse, 0x2, PT ;  /* 0x000000020b00780c */ /* 0x040fe20003f25270 */
[----:B------:R-:W-:Y:S01]  /*3250*/  @!PT LDS RZ, [RZ] ;  /* 0x00000000fffff984 */ /* 0x000fe20000000800 */
[----:B------:R-:W-:Y:S01]  /*3260*/  @!PT LDS RZ, [RZ] ;  /* 0x00000000fffff984 */ /* 0x000fe20000000800 */
[----:B------:R-:W-:Y:S01]  /*3270*/  @!PT LDS RZ, [RZ] ;  /* 0x00000000fffff984 */ /* 0x000fe20000000800 */
[----:B------:R-:W-:Y:S01]  /*3280*/  @!PT LDS RZ, [RZ] ;  /* 0x00000000fffff984 */ /* 0x000fe20000000800 */
[----:B------:R3:W-:Y:S06]  /*3290*/  MEMBAR.ALL.CTA ;  /* 0x0000000000007992 */ /* 0x0007ec0000008000 */
[----:B---3--:R-:W3:Y:S01]  /*32a0*/  FENCE.VIEW.ASYNC.S ;  /* 0x00000000000073c6 */ /* 0x008ee20000000000 */
[----:B------:R-:W-:Y:S01]  /*32b0*/  SEL R11, R11, RZ, P1 ;  /* 0x000000ff0b0b7207 */ /* 0x000fe20000800000 */
[----:B---3--:R3:W-:Y:S01]  /*32c0*/  SYNCS.ARRIVE.TRANS64.RED.A1T0 RZ, [R2+URZ], RZ ;  /* 0x000000ff02ff79a7 */ /* 0x0087e200081004ff */
[----:B--2---:R-:W-:-:S02]  /*32d0*/  LOP3.LUT P3, RZ, R6, 0x1, RZ, 0xc0, !PT ;  /* 0x0000000106ff7812 */ /* 0x004fc4000786c0ff */
[----:B------:R-:W-:-:S04]  /*32e0*/  SEL R4, RZ, 0x1, P1 ;  /* 0x00000001ff047807 */ /* 0x000fc80000800000 */
[----:B------:R-:W-:Y:S02]  /*32f0*/  LOP3.LUT R10, R10, R4, RZ, 0x3c, !PT ;  /* 0x000000040a0a7212 */ /* 0x000fe400078e3cff */
[----:B---3--:R-:W-:-:S04]  /*3300*/  SEL R2, RZ, 0x1, P0 ;  /* 0x00000001ff027807 */ /* 0x008fc80000000000 */
[----:B------:R-:W-:Y:S01]  /*3310*/  LOP3.LUT R9, R9, R2, RZ, 0x3c, !PT ;  /* 0x0000000209097212 */ /* 0x000fe200078e3cff */
[----:B------:R-:W-:Y:S06]  /*3320*/  @P3 BRA `(.L_x_60) ;  /* 0xfffffffc002c3947 */ /* 0x000fec000383ffff */
[----:B------:R-:W-:Y:S01]  /*3330*/  ULEA UR4, UR5, UR6, 0x3 ;  /* 0x0000000605047291 */ /* 0x000fe2000f8e18ff */
[----:B------:R-:W-:-:S08]  /*3340*/  SHF.L.U32 R2, R12, 0x1f, RZ ;  /* 0x0000001f0c027819 */ /* 0x000fd000000006ff */
[----:B------:R-:W2:Y:S02]  /*3350*/  SYNCS.PHASECHK.TRANS64 P0, [UR4+0xd0], R2 ;  /* 0x0000d002ff0075a7 */ /* 0x000ea40008001004 */
[----:B--2---:R-:W-:Y:S05]  /*3360*/  @P0 BRA `(.L_x_61) ;  /* 0x0000000000080947 */ /* 0x004fea0003800000 */
[----:B------:R-:W2:Y:S02]  /*3370*/  SYNCS.PHASECHK.TRANS64.TRYWAIT P0, [UR4+0xd0], R2 ;  /* 0x0000d002ff0075a7 */ /* 0x000ea40008001104 */
[----:B--2---:R-:W-:Y:S05]  /*3380*/  @!P0 BRA `(.L_x_62) ;  /* 0x0000008400bc8947 */ /* 0x004fea0003800000 */
.L_x_61:
[----:B------:R-:W-:-:S04]  /*3390*/  UIADD3 UR7, UPT, UPT, UR5, 0x1, URZ ;  /* 0x0000000105077890 */ /* 0x000fc8000fffe0ff */
[----:B------:R-:W-:-:S04]  /*33a0*/  UISETP.NE.AND UP0, UPT, UR7, 0x2, UPT ;  /* 0x000000020700788c */ /* 0x000fc8000bf05270 */
[----:B------:R-:W-:Y:S02]  /*33b0*/  USEL UR8, URZ, 0x1, UP0 ;  /* 0x00000001ff087887 */ /* 0x000fe40008000000 */
[----:B------:R-:W-:-:S04]  /*33c0*/  USEL UR7, UR7, URZ, UP0 ;  /* 0x000000ff07077287 */ /* 0x000fc80008000000 */
[----:B------:R-:W-:Y:S01]  /*33d0*/  ULEA UR7, UR7, UR6, 0x3 ;  /* 0x0000000607077291 */ /* 0x000fe2000f8e18ff */
[----:B--2---:R-:W-:-:S04]  /*33e0*/  LOP3.LUT R2, R12, UR8, RZ, 0x3c, !PT ;  /* 0x000000080c027c12 */ /* 0x004fc8000f8e3cff */
[----:B------:R-:W-:-:S04]  /*33f0*/  SHF.L.U32 R0, R2, 0x1f, RZ ;  /* 0x0000001f02007819 */ /* 0x000fc800000006ff */
[----:B------:R-:W2:Y:S02]  /*3400*/  SYNCS.PHASECHK.TRANS64 P0, [UR7+0xd0], R0 ;  /* 0x0000d000ff0075a7 */ /* 0x000ea40008001007 */
[----:B-12---:R-:W-:Y:S05]  /*3410*/  @P0 EXIT ;  /* 0x000000000000094d */ /* 0x006fea0003800000 */
[----:B------:R-:W-:Y:S02]  /*3420*/  SHF.L.U32 R2, R2, 0x1f, RZ ;  /* 0x0000001f02027819 */ /* 0x000fe400000006ff */
[----:B------:R-:W-:-:S07]  /*3430*/  MOV R0, UR7 ;  /* 0x0000000700007c02 */ /* 0x000fce0008000f00 */
.L_x_63:
[----:B-1----:R1:W2:Y:S02]  /*3440*/  SYNCS.PHASECHK.TRANS64.TRYWAIT P0, [R0+URZ+0xd0], R2 ;  /* 0x0000d002000075a7 */ /* 0x0022a400080011ff */
[----:B--2---:R-:W-:Y:S05]  /*3450*/  @!P0 NANOSLEEP.SYNCS 0x989680 ;  /* 0x009896800000895d */ /* 0x004fea0003900000 */
[----:B------:R-:W2:Y:S02]  /*3460*/  @!P0 SYNCS.PHASECHK.TRANS64 P0, [R0+URZ+0xd0], R2 ;  /* 0x0000d002000085a7 */ /* 0x000ea400080010ff */
[----:B--2---:R-:W-:Y:S05]  /*3470*/  @P0 EXIT ;  /* 0x000000000000094d */ /* 0x004fea0003800000 */
[----:B------:R-:W-:Y:S05]  /*3480*/  BRA `(.L_x_63) ;  /* 0xfffffffc00ec7947 */ /* 0x000fea000383ffff */
.L_x_56:
[----:B------:R-:W-:Y:S05]  /*3490*/  BRA.U UP5, `(.L_x_64) ;  /* 0x0000001505947547 */ /* 0x000fea000b800000 */
[----:B------:R-:W-:Y:S01]  /*34a0*/  UMOV UR5, 0x40 ;  /* 0x0000004000057882 */ /* 0x000fe20000000000 */
[----:B------:R-:W-:Y:S01]  /*34b0*/  NOP ;  /* 0x0000000000007918 */ /* 0x000fe20000000000 */
[----:B------:R-:W-:Y:S01]  /*34c0*/  ULEA UR5, UR57, UR5, 0x18 ;  /* 0x0000000539057291 */ /* 0x000fe2000f8ec0ff */
[----:B------:R-:W-:Y:S02]  /*34d0*/  UMOV UR6, 0x400 ;  /* 0x0000040000067882 */ /* 0x000fe40000000000 */
[----:B------:R-:W-:-:S06]  /*34e0*/  ULEA UR6, UR57, UR6, 0x18 ;  /* 0x0000000639067291 */ /* 0x000fcc000f8ec0ff */
[----:B------:R-:W2:Y:S02]  /*34f0*/  LDS.U8 R0, [UR5+0x1c] ;  /* 0x00001c05ff007984 */ /* 0x000ea40008000000 */
[----:B--2---:R-:W-:-:S13]  /*3500*/  ISETP.NE.AND P0, PT, R0, RZ, PT ;  /* 0x000000ff0000720c */ /* 0x004fda0003f05270 */
[----:B------:R-:W-:Y:S05]  /*3510*/  @P0 BRA `(.L_x_65) ;  /* 0x0000000000580947 */ /* 0x000fea0003800000 */
[----:B------:R-:W-:-:S13]  /*3520*/  ELECT P0, URZ, PT ;  /* 0x0000000000ff782f */ /* 0x000fda0003800000 */
[----:B------:R-:W-:Y:S05]  /*3530*/  @!P0 BRA `(.L_x_66) ;  /* 0x0000000000608947 */ /* 0x000fea0003800000 */
[----:B------:R-:W-:Y:S01]  /*3540*/  UMOV UR4, 0x10 ;  /* 0x0000001000047882 */ /* 0x000fe20000000000 */
[----:B------:R-:W-:Y:S01]  /*3550*/  HFMA2 R0, -RZ, RZ, 0, 5.9604644775390625e-08 ;  /* 0x00000001ff007431 */ /* 0x000fe200000001ff */
[----:B------:R-:W-:-:S03]  /*3560*/  MOV R3, 0xffff ;  /* 0x0000ffff00037802 */ /* 0x000fc60000000f00 */
[----:B------:R-:W-:Y:S04]  /*3570*/  DEPBAR.LE SB2, 0x36 ;  /* 0x0000ad800000791a */ /* 0x000fe80000000000 */
[----:B------:R-:W2:Y:S02]  /*3580*/  UTCATOMSWS.FIND_AND_SET.ALIGN UP0, UR4, UR4 ;  /* 0x00000004000475e3 */ /* 0x000ea40008000800 */
[----:B--2---:R-:W-:Y:S01]  /*3590*/  MOV R4, UR4 ;  /* 0x0000000400047c02 */ /* 0x004fe20008000f00 */
[----:B------:R-:W-:Y:S06]  /*35a0*/  BRA.U UP0, `(.L_x_67) ;  /* 0x0000000100187547 */ /* 0x000fec000b800000 */
.L_x_68:
[----:B------:R-:W-:Y:S05]  /*35b0*/  NANOSLEEP 0x64 ;  /* 0x000000640000795d */ /* 0x000fea0003800000 */
[----:B------:R-:W-:-:S05]  /*35c0*/  UMOV UR4, 0x10 ;  /* 0x0000001000047882 */ /* 0x000fca0000000000 */
[----:B------:R-:W-:Y:S04]  /*35d0*/  DEPBAR.LE SB2, 0x36 ;  /* 0x0000ad800000791a */ /* 0x000fe80000000000 */
[----:B------:R-:W2:Y:S02]  /*35e0*/  UTCATOMSWS.FIND_AND_SET.ALIGN UP0, UR4, UR4 ;  /* 0x00000004000475e3 */ /* 0x000ea40008000800 */
[----:B--2---:R-:W-:Y:S01]  /*35f0*/  MOV R4, UR4 ;  /* 0x0000000400047c02 */ /* 0x004fe20008000f00 */
[----:B------:R-:W-:Y:S05]  /*3600*/  BRA.U !UP0, `(.L_x_68) ;  /* 0xfffffffd08e87547 */ /* 0x000fea000b83ffff */
.L_x_67:
[-C--:B------:R-:W-:Y:S02]  /*3610*/  SHF.L.U32 R3, R3, R4.reuse, RZ ;  /* 0x0000000403037219 */ /* 0x080fe400000006ff */
[----:B------:R-:W-:Y:S01]  /*3620*/  SHF.L.U32 R0, R0, R4, RZ ;  /* 0x0000000400007219 */ /* 0x000fe200000006ff */
[----:B------:R-:W-:Y:S02]  /*3630*/  IMAD.SHL.U32 R4, R4, 0x20, RZ ;  /* 0x0000002004047824 */ /* 0x000fe400078e00ff */
[----:B------:R2:W-:Y:S04]  /*3640*/  ATOMS.OR RZ, [UR5+0x14], R3 ;  /* 0x00001403ffff798c */ /* 0x0005e8000b000005 */
[----:B------:R2:W-:Y:S04]  /*3650*/  ATOMS.OR RZ, [UR5+0x18], R0 ;  /* 0x00001800ffff798c */ /* 0x0005e8000b000005 */
[----:B------:R2:W-:Y:S01]  /*3660*/  STS [UR6+0x150], R4 ;  /* 0x00015004ff007988 */ /* 0x0005e20008000806 */
[----:B------:R-:W-:Y:S05]  /*3670*/  BRA `(.L_x_66) ;  /* 0x0000000000107947 */ /* 0x000fea0003800000 */
.L_x_65:
[----:B------:R-:W-:Y:S02]  /*3680*/  MOV R0, 0xffffffff ;  /* 0xffffffff00007802 */ /* 0x000fe40000000f00 */
[----:B------:R-:W-:-:S03]  /*3690*/  MOV R4, 0x36c0 ;  /* 0x000036c000047802 */ /* 0x000fc60000000f00 */
[----:B------:R2:W-:Y:S04]  /*36a0*/  STS [UR6+0x150], R0 ;  /* 0x00015000ff007988 */ /* 0x0005e80008000806 */
[----:B-12--5:R-:W-:Y:S05]  /*36b0*/  CALL.REL.NOINC `($__internal_1_$__cuda_sm10x_tcgen05_guardrail_trap_phase_invalid_during_alloc) ;  /* 0x0000008800bc7944 */ /* 0x026fea0003c00000 */
.L_x_66:
[----:B------:R-:W-:Y:S05]  /*36c0*/  WARPSYNC.ALL ;  /* 0x0000000000007948 */ /* 0x000fea0003800000 */
[----:B------:R-:W3:Y:S01]  /*36d0*/  S2UR UR31, SR_CgaCtaId ;  /* 0x00000000001f79c3 */ /* 0x000ee20000008800 */
[----:B------:R-:W-:Y:S01]  /*36e0*/  UMOV UR4, 0x400 ;  /* 0x0000040000047882 */ /* 0x000fe20000000000 */
[----:B------:R-:W-:-:S06]  /*36f0*/  NOP ;  /* 0x0000000000007918 */ /* 0x000fcc0000000000 */
[----:B------:R-:W-:Y:S06]  /*3700*/  BAR.ARV 0x6, 0xa0 ;  /* 0x0182800000007b1d */ /* 0x000fec0000002000 */
[----:B------:R-:W4:Y:S01]  /*3710*/  LDCU UR11, c[0x0][0x38c] ;  /* 0x00007180ff0b77ac */ /* 0x000f220008000800 */
[----:B------:R-:W-:Y:S01]  /*3720*/  LOP3.LUT R2, R2, 0xffff, RZ, 0xc0, !PT ;  /* 0x0000ffff02027812 */ /* 0x000fe200078ec0ff */
[----:B------:R-:W-:Y:S01]  /*3730*/  IMAD.MOV.U32 R10, RZ, RZ, 0x1 ;  /* 0x00000001ff0a7424 */ /* 0x000fe200078e00ff */
[----:B------:R-:W-:Y:S01]  /*3740*/  CS2R R8, SRZ ;  /* 0x0000000000087805 */ /* 0x000fe2000001ff00 */
[----:B--2---:R-:W-:Y:S01]  /*3750*/  IMAD.MOV.U32 R3, RZ, RZ, RZ ;  /* 0x000000ffff037224 */ /* 0x004fe200078e00ff */
[----:B------:R-:W-:Y:S01]  /*3760*/  R2UR UR33, R2 ;  /* 0x00000000022172ca */ /* 0x000fe200000e0000 */
[----:B------:R-:W2:Y:S01]  /*3770*/  LDCU UR60, c[0x0][0x370] ;  /* 0x00006e00ff3c77ac */ /* 0x000ea20008000800 */
[----:B---3--:R-:W-:-:S02]  /*3780*/  ULEA UR31, UR31, UR4, 0x18 ;  /* 0x000000041f1f7291 */ /* 0x008fc4000f8ec0ff */
[----:B------:R-:W-:Y:S02]  /*3790*/  UISETP.GE.AND UP5, UPT, UR45, 0x1, UPT ;  /* 0x000000012d00788c */ /* 0x000fe4000bfa6270 */
[----:B------:R-:W-:Y:S02]  /*37a0*/  UIADD3 UR6, UPT, UPT, UR31, 0x3300, URZ ;  /* 0x000033001f067890 */ /* 0x000fe4000fffe0ff */
[----:B------:R-:W-:Y:S02]  /*37b0*/  UIADD3 UR5, UPT, UPT, UR31, 0x23300, URZ ;  /* 0x000233001f057890 */ /* 0x000fe4000fffe0ff */
[----:B----4-:R-:W-:Y:S01]  /*37c0*/  UIADD3 UR11, UPT, UPT, UR11, 0x7f, URZ ;  /* 0x0000007f0b0b7890 */ /* 0x010fe2000fffe0ff */
[----:B------:R-:W3:Y:S01]  /*37d0*/  LDS R0, [UR31+0x150] ;  /* 0x0001501fff007984 */ /* 0x000ee20008000800 */
[----:B------:R-:W-:Y:S02]  /*37e0*/  UIADD3 UR4, UPT, UPT, UR31, 0x33300, URZ ;  /* 0x000333001f047890 */ /* 0x000fe4000fffe0ff */
[----:B------:R-:W-:-:S02]  /*37f0*/  UIADD3 UR7, UPT, UPT, UR31, 0x34300, URZ ;  /* 0x000343001f077890 */ /* 0x000fc4000fffe0ff */
[----:B------:R-:W-:Y:S02]  /*3800*/  USHF.R.S32.HI UR9, URZ, 0x1f, UR11 ;  /* 0x0000001fff097899 */ /* 0x000fe4000801140b */
[----:B------:R-:W-:Y:S02]  /*3810*/  USHF.R.U32.HI UR10, URZ, 0x4, UR6 ;  /* 0x00000004ff0a7899 */ /* 0x000fe40008011606 */
[----:B------:R-:W-:Y:S02]  /*3820*/  USHF.R.U32.HI UR8, URZ, 0x4, UR5 ;  /* 0x00000004ff087899 */ /* 0x000fe40008011605 */
[----:B------:R-:W-:Y:S02]  /*3830*/  USHF.R.U32.HI UR6, URZ, 0x4, UR4 ;  /* 0x00000004ff067899 */ /* 0x000fe40008011604 */
[----:B------:R-:W-:Y:S02]  /*3840*/  USHF.R.U32.HI UR5, URZ, 0x4, UR7 ;  /* 0x00000004ff057899 */ /* 0x000fe40008011607 */
[----:B------:R-:W-:-:S02]  /*3850*/  ULEA.HI UR4, UR9, UR11, URZ, 0x7 ;  /* 0x0000000b09047291 */ /* 0x000fc4000f8f38ff */
[----:B------:R-:W-:Y:S02]  /*3860*/  ULOP3.LUT UR6, UR6, 0x3fff, URZ, 0xc0, !UPT ;  /* 0x00003fff06067892 */ /* 0x000fe4000f8ec0ff */
[----:B------:R-:W-:Y:S02]  /*3870*/  ULOP3.LUT UR5, UR5, 0x3fff, URZ, 0xc0, !UPT ;  /* 0x00003fff05057892 */ /* 0x000fe4000f8ec0ff */
[----:B------:R-:W-:Y:S02]  /*3880*/  USHF.R.S32.HI UR61, URZ, 0x7, UR4 ;  /* 0x00000007ff3d7899 */ /* 0x000fe40008011404 */
[----:B------:R-:W-:Y:S02]  /*3890*/  ULOP3.LUT UR53, UR6, 0x10000, URZ, 0xfc, !UPT ;  /* 0x0001000006357892 */ /* 0x000fe4000f8efcff */
[----:B------:R-:W-:Y:S02]  /*38a0*/  ULOP3.LUT UR54, UR5, 0x10000, URZ, 0xfc, !UPT ;  /* 0x0001000005367892 */ /* 0x000fe4000f8efcff */
[----:B------:R-:W-:-:S02]  /*38b0*/  UISETP.LT.AND UP0, UPT, UR61, 0x1, UPT ;  /* 0x000000013d00788c */ /* 0x000fc4000bf01270 */
[----:B------:R-:W-:Y:S02]  /*38c0*/  ULOP3.LUT UR10, UR10, 0x3fff, URZ, 0xc0, !UPT ;  /* 0x00003fff0a0a7892 */ /* 0x000fe4000f8ec0ff */
[----:B------:R-:W-:Y:S02]  /*38d0*/  ULOP3.LUT UR8, UR8, 0x3fff, URZ, 0xc0, !UPT ;  /* 0x00003fff08087892 */ /* 0x000fe4000f8ec0ff */
[----:B------:R-:W-:Y:S01]  /*38e0*/  USEL UR62, UR61, 0x1, !UP0 ;  /* 0x000000013d3e7887 */ /* 0x000fe2000c000000 */
[----:B------:R-:W4:Y:S01]  /*38f0*/  LDCU UR59, c[0x0][0x374] ;  /* 0x00006e80ff3b77ac */ /* 0x000f220008000800 */
[----:B------:R-:W-:Y:S01]  /*3900*/  ULOP3.LUT UR44, UR10, 0x10000, URZ, 0xfc, !UPT ;  /* 0x000100000a2c7892 */ /* 0x000fe2000f8efcff */
[----:B---3--:R-:W-:Y:S01]  /*3910*/  R2UR UR32, R0 ;  /* 0x00000000002072ca */ /* 0x008fe200000e0000 */
[----:B------:R-:W-:Y:S02]  /*3920*/  ULOP3.LUT UR52, UR8, 0x10000, URZ, 0xfc, !UPT ;  /* 0x0001000008347892 */ /* 0x000fe4000f8efcff */
[----:B------:R-:W-:-:S02]  /*3930*/  UIADD3 UR62, UPT, UPT, -UR62, URZ, URZ ;  /* 0x000000ff3e3e7290 */ /* 0x000fc4000fffe1ff */
[----:B------:R-:W-:Y:S01]  /*3940*/  UISETP.NE.AND UP4, UPT, UR45, 0x1, UPT ;  /* 0x000000012d00788c */ /* 0x000fe2000bf85270 */
[----:B------:R-:W-:Y:S01]  /*3950*/  UMOV UR58, URZ ;  /* 0x000000ff003a7c82 */ /* 0x000fe20008000000 */
[----:B------:R-:W-:-:S06]  /*3960*/  UMOV UR29, URZ ;  /* 0x000000ff001d7c82 */ /* 0x000fcc0008000000 */
[----:B------:R-:W-:Y:S02]  /*3970*/  UIADD3 UR42, UPT, UPT, UR32, 0x80, URZ ;  /* 0x00000080202a7890 */ /* 0x000fe4000fffe0ff */
[----:B------:R-:W-:Y:S02]  /*3980*/  UIADD3 UR50, UPT, UPT, UR32, 0x40000080, URZ ;  /* 0x4000008020327890 */ /* 0x000fe4000fffe0ff */
[----:B------:R-:W-:Y:S02]  /*3990*/  UIADD3 UR48, UPT, UPT, UR32, -0x7fffff80, URZ ;  /* 0x8000008020307890 */ /* 0x000fe4000fffe0ff */
[----:B------:R-:W-:Y:S02]  /*39a0*/  UIADD3 UR46, UPT, UPT, UR32, -0x3fffff80, URZ ;  /* 0xc0000080202e7890 */ /* 0x000fe4000fffe0ff */
[----:B------:R-:W-:Y:S02]  /*39b0*/  USHF.R.U32.HI UR7, URZ, 0x11, UR42 ;  /* 0x00000011ff077899 */ /* 0x000fe4000801162a */
[----:B------:R-:W-:-:S02]  /*39c0*/  USHF.R.U32.HI UR6, URZ, 0x11, UR50 ;  /* 0x00000011ff067899 */ /* 0x000fc40008011632 */
[----:B------:R-:W-:Y:S02]  /*39d0*/  USHF.R.U32.HI UR5, URZ, 0x11, UR48 ;  /* 0x00000011ff057899 */ /* 0x000fe40008011630 */
[----:B------:R-:W-:Y:S02]  /*39e0*/  USHF.R.U32.HI UR4, URZ, 0x11, UR46 ;  /* 0x00000011ff047899 */ /* 0x000fe4000801162e */
[----:B------:R-:W-:Y:S02]  /*39f0*/  ULOP3.LUT UR7, UR7, 0x6000, URZ, 0xc0, !UPT ;  /* 0x0000600007077892 */ /* 0x000fe4000f8ec0ff */
[----:B------:R-:W-:Y:S02]  /*3a00*/  ULOP3.LUT UR6, UR6, 0x6000, URZ, 0xc0, !UPT ;  /* 0x0000600006067892 */ /* 0x000fe4000f8ec0ff */
[----:B------:R-:W-:Y:S02]  /*3a10*/  ULOP3.LUT UR5, UR5, 0x6000, URZ, 0xc0, !UPT ;  /* 0x0000600005057892 */ /* 0x000fe4000f8ec0ff */
[----:B------:R-:W-:-:S02]  /*3a20*/  ULOP3.LUT UR4, UR4, 0x6000, URZ, 0xc0, !UPT ;  /* 0x0000600004047892 */ /* 0x000fc4000f8ec0ff */
[----:B------:R-:W-:Y:S02]  /*3a30*/  UIADD3 UR67, UPT, UPT, UR32, 0x84, URZ ;  /* 0x0000008420437890 */ /* 0x000fe4000fffe0ff */
[----:B------:R-:W-:Y:S02]  /*3a40*/  ULOP3.LUT UR66, UR7, 0x890, URZ, 0xfc, !UPT ;  /* 0x0000089007427892 */ /* 0x000fe4000f8efcff */
[----:B------:R-:W-:Y:S02]  /*3a50*/  ULOP3.LUT UR65, UR6, 0x890, URZ, 0xfc, !UPT ;  /* 0x0000089006417892 */ /* 0x000fe4000f8efcff */
[----:B------:R-:W-:Y:S02]  /*3a60*/  ULOP3.LUT UR64, UR5, 0x890, URZ, 0xfc, !UPT ;  /* 0x0000089005407892 */ /* 0x000fe4000f8efcff */
[----:B--2-4-:R-:W-:-:S12]  /*3a70*/  ULOP3.LUT UR63, UR4, 0x890, URZ, 0xfc, !UPT ;  /* 0x00000890043f7892 */ /* 0x014fd8000f8efcff */
.L_x_77:
[C---:B------:R-:W-:Y:S02]  /*3a80*/  LEA R2, R9.reuse, UR31, 0x3 ;  /* 0x0000001f09027c11 */ /* 0x040fe4000f8e18ff */
[----:B------:R-:W-:Y:S02]  /*3a90*/  SHF.L.U32 R0, R8, 0x1f, RZ ;  /* 0x0000001f08007819 */ /* 0x000fe400000006ff */
[----:B------:R-:W-:Y:S02]  /*3aa0*/  LEA R4, R9, UR31, 0x4 ;  /* 0x0000001f09047c11 */ /* 0x000fe4000f8e20ff */
[----:B--2---:R-:W2:Y:S02]  /*3ab0*/  SYNCS.PHASECHK.TRANS64.TRYWAIT P0, [R2+URZ+0xc0], R0 ;  /* 0x0000c000020075a7 */ /* 0x004ea400080011ff */
[----:B--2-4-:R-:W-:Y:S05]  /*3ac0*/  @!P0 BRA `(.L_x_69) ;  /* 0x0000008000048947 */ /* 0x014fea0003800000 */
.L_x_184:
[----:B------:R-:W3:Y:S01]  /*3ad0*/  LDS.128 R4, [R4+0x130] ;  /* 0x0001300004047984 */ /* 0x000ee20000000c00 */
[----:B------:R-:W-:Y:S01]  /*3ae0*/  @!PT LDS RZ, [RZ] ;  /* 0x00000000fffff984 */ /* 0x000fe20000000800 */
[----:B------:R-:W-:Y:S01]  /*3af0*/  @!PT LDS RZ, [RZ] ;  /* 0x00000000fffff984 */ /* 0x000fe20000000800 */
[----:B------:R-:W-:Y:S01]  /*3b00*/  @!PT LDS RZ, [RZ] ;  /* 0x00000000fffff984 */ /* 0x000fe20000000800 */
[----:B------:R-:W-:Y:S01]  /*3b10*/  @!PT LDS RZ, [RZ] ;  /* 0x00000000fffff984 */ /* 0x000fe20000000800 */
[----:B------:R4:W-:Y:S06]  /*3b20*/  MEMBAR.ALL.CTA ;  /* 0x0000000000007992 */ /* 0x0009ec0000008000 */
[----:B----4-:R-:W4:Y:S01]  /*3b30*/  FENCE.VIEW.ASYNC.S ;  /* 0x00000000000073c6 */ /* 0x010f220000000000 */
[----:B---3--:R-:W-:-:S13]  /*3b40*/  LOP3.LUT P0, RZ, R6, 0x1, RZ, 0xc0, !PT ;  /* 0x0000000106ff7812 */ /* 0x008fda000780c0ff */
[----:B----4-:R-:W-:Y:S01]  /*3b50*/  VOTEU.ANY UP3, P0 ;  /* 0x0000000000ff7886 */ /* 0x010fe20000060100 */
[----:B------:R-:W-:-:S13]  /*3b60*/  PLOP3.LUT P0, PT, PT, PT, UP3, 0x80, 0x8 ;  /* 0x000000000008781c */ /* 0x000fda0003f0f038 */
[----:B--2---:R-:W-:Y:S02]  /*3b70*/  @P0 MOV R0, R4 ;  /* 0x0000000400000202 */ /* 0x004fe40000000f00 */
[----:B------:R-:W-:Y:S02]  /*3b80*/  @P0 LOP3.LUT R4, R5, 0xffff, RZ, 0xc0, !PT ;  /* 0x0000ffff05040812 */ /* 0x000fe400078ec0ff */
[----:B------:R-:W-:Y:S01]  /*3b90*/  @P0 R2UR UR5, R0 ;  /* 0x00000000000502ca */ /* 0x000fe200000e0000 */
[----:B------:R-:W-:Y:S01]  /*3ba0*/  VIADD R0, R2, 0xd0 ;  /* 0x000000d002007836 */ /* 0x000fe20000000000 */
[----:B------:R-:W-:-:S04]  /*3bb0*/  @P0 R2UR UR4, R4 ;  /* 0x00000000040402ca */ /* 0x000fc800000e0000 */
[----:B------:R-:W-:-:S04]  /*3bc0*/  PRMT R0, RZ, 0x654, R0 ;  /* 0x00000654ff007816 */ /* 0x000fc80000000000 */
[----:B------:R2:W-:Y:S03]  /*3bd0*/  SYNCS.ARRIVE.TRANS64.RED.A1T0 RZ, [R0+URZ], RZ ;  /* 0x000000ff00ff79a7 */ /* 0x0005e600081004ff */
[----:B------:R-:W-:Y:S02]  /*3be0*/  @UP3 UMOV UR57, UR5 ;  /* 0x0000000500393c82 */ /* 0x000fe40008000000 */
[----:B------:R-:W-:Y:S01]  /*3bf0*/  @UP3 UMOV UR55, UR4 ;  /* 0x0000000400373c82 */ /* 0x000fe20008000000 */
[----:B------:R-:W-:Y:S05]  /*3c00*/  BRA.U !UP5, `(.L_x_70) ;  /* 0x000000010dd07547 */ /* 0x000fea000b800000 */
[----:B------:R-:W3:Y:S01]  /*3c10*/  LDCU.128 UR12, c[0x0][0xf10] ;  /* 0x0001e200ff0c77ac */ /* 0x000ee20008000c00 */
[----:B------:R-:W4:Y:S01]  /*3c20*/  LDCU UR21, c[0x0][0xf20] ;  /* 0x0001e400ff1577ac */ /* 0x000f220008000800 */
[----:B------:R-:W1:Y:S01]  /*3c30*/  LDCU UR20, c[0x0][0xf0c] ;  /* 0x0001e180ff1477ac */ /* 0x000e620008000800 */
[----:B------:R-:W2:Y:S01]  /*3c40*/  LDCU.64 UR8, c[0x0][0xf28] ;  /* 0x0001e500ff0877ac */ /* 0x000ea20008000a00 */
[----:B---3--:R-:W-:Y:S02]  /*3c50*/  UIMAD.WIDE.U32 UR6, UR59, UR15, URZ ;  /* 0x0000000f3b0672a5 */ /* 0x008fe4000f8e00ff */
[----:B------:R-:W-:Y:S02]  /*3c60*/  UIMAD.WIDE.U32 UR4, UR60, UR12, URZ ;  /* 0x0000000c3c0472a5 */ /* 0x000fe4000f8e00ff */
[----:B------:R-:W-:Y:S02]  /*3c70*/  UISETP.NE.AND UP0, UPT, UR14, 0x1, UPT ;  /* 0x000000010e00788c */ /* 0x000fe4000bf05270 */
[----:B------:R-:W-:Y:S01]  /*3c80*/  UIMAD.WIDE.U32 UR18, UR55, UR15, URZ ;  /* 0x0000000f371272a5 */ /* 0x000fe2000f8e00ff */
[----:B------:R-:W-:-:S02]  /*3c90*/  UMOV UR6, UR7 ;  /* 0x0000000700067c82 */ /* 0x000fc40008000000 */
[----:B------:R-:W-:Y:S01]  /*3ca0*/  UMOV UR4, UR5 ;  /* 0x0000000500047c82 */ /* 0x000fe20008000000 */
[----:B----4-:R-:W-:Y:S02]  /*3cb0*/  USHF.R.U32.HI UR6, URZ, UR21, UR6 ;  /* 0x00000015ff067299 */ /* 0x010fe40008011606 */
[----:B-1----:R-:W-:Y:S02]  /*3cc0*/  UISETP.NE.AND UP1, UPT, UR20, 0x1, UPT ;  /* 0x000000011400788c */ /* 0x002fe4000bf25270 */
[----:B------:R-:W-:Y:S02]  /*3cd0*/  USHF.R.U32.HI UR4, URZ, UR13, UR4 ;  /* 0x0000000dff047299 */ /* 0x000fe40008011604 */
[----:B------:R-:W-:Y:S02]  /*3ce0*/  USEL UR5, UR59, UR6, !UP0 ;  /* 0x000000063b057287 */ /* 0x000fe4000c000000 */
[----:B------:R-:W-:Y:S02]  /*3cf0*/  USEL UR6, UR60, UR4, !UP1 ;  /* 0x000000043c067287 */ /* 0x000fe4000c800000 */
[----:B--2---:R-:W-:Y:S01]  /*3d00*/  UIMAD.WIDE.U32 UR10, UR5, UR8, URZ ;  /* 0x00000008050a72a5 */ /* 0x004fe2000f8e00ff */
[----:B------:R-:W-:Y:S01]  /*3d10*/  UMOV UR4, UR19 ;  /* 0x0000001300047c82 */ /* 0x000fe20008000000 */
[----:B------:R-:W-:-:S02]  /*3d20*/  UIMAD.WIDE.U32 UR16, UR57, UR12, URZ ;  /* 0x0000000c391072a5 */ /* 0x000fc4000f8e00ff */
        /* <DEDUP_REMOVED lines=34> */
.L_x_70:
[----:B------:R-:W3:Y:S02]  /*3f50*/  LDCU UR4, c[0x0][0xf30] ;  /* 0x0001e600ff0477ac */ /* 0x000ee40008000800 */
[----:B---3--:R-:W-:-:S09]  /*3f60*/  UISETP.NE.AND UP0, UPT, UR4, 0x1, UPT ;  /* 0x000000010400788c */ /* 0x008fd2000bf05270 */
[----:B------:R-:W-:Y:S05]  /*3f70*/  BRA.U UP0, `(.L_x_71) ;  /* 0x00000001003c7547 */ /* 0x000fea000b800000 */
[----:B------:R-:W3:Y:S01]  /*3f80*/  LDCU.128 UR8, c[0x0][0xf10] ;  /* 0x0001e200ff0877ac */ /* 0x000ee20008000c00 */
[----:B------:R-:W4:Y:S01]  /*3f90*/  LDCU UR12, c[0x0][0xf0c] ;  /* 0x0001e180ff0c77ac */ /* 0x000f220008000800 */
[----:B------:R-:W1:Y:S01]  /*3fa0*/  LDCU UR13, c[0x0][0xf20] ;  /* 0x0001e400ff0d77ac */ /* 0x000e620008000800 */
[----:B---3--:R-:W-:Y:S02]  /*3fb0*/  UIMAD.WIDE.U32 UR6, UR57, UR8, URZ ;  /* 0x00000008390672a5 */ /* 0x008fe4000f8e00ff */
        /* <DEDUP_REMOVED lines=9> */
[----:B------:R-:W-:-:S04]  /*4050*/  UIADD3 UR4, UPT, UPT, UR5, -UR4, URZ ;  /* 0x8000000405047290 */ /* 0x000fc8000fffe0ff */
[----:B------:R-:W-:-:S12]  /*4060*/  UIMAD UR55, UR4, UR10, UR55 ;  /* 0x0000000a043772a4 */ /* 0x000fd8000f8e0237 */
.L_x_71:
[----:B------:R-:W3:Y:S01]  /*4070*/  LDCU UR4, c[0x0][0x38c] ;  /* 0x00007180ff0477ac */ /* 0x000ee20008000800 */
[----:B------:R-:W-:Y:S02]  /*4080*/  PLOP3.LUT P1, PT, PT, PT, PT, 0x80, 0x8 ;  /* 0x000000000008781c */ /* 0x000fe40003f2f070 */
[----:B------:R-:W-:Y:S01]  /*4090*/  SHF.L.U32 R2, R10, 0x1f, RZ ;  /* 0x0000001f0a027819 */ /* 0x000fe200000006ff */
[----:B------:R-:W-:Y:S02]  /*40a0*/  ULEA UR56, UR58, UR31, 0x3 ;  /* 0x0000001f3a387291 */ /* 0x000fe4000f8e18ff */
[----:B------:R-:W-:Y:S02]  /*40b0*/  ULEA UR11, UR58, UR32, 0x6 ;  /* 0x000000203a0b7291 */ /* 0x000fe4000f8e30ff */
[----:B---3--:R-:W-:-:S06]  /*40c0*/  UISETP.GE.AND UP0, UPT, UR4, 0x1, UPT ;  /* 0x000000010400788c */ /* 0x008fcc000bf06270 */
[----:B------:R-:W-:-:S05]  /*40d0*/  PLOP3.LUT P0, PT, PT, PT, UP0, 0x80, 0x8 ;  /* 0x000000000008781c */ /* 0x000fca0003f0f008 */
[----:B------:R-:W-:-:S08]  /*40e0*/  @UP0 ULEA UR4, UR29, UR31, 0x3 ;  /* 0x0000001f1d040291 */ /* 0x000fd0000f8e18ff */
[----:B--2---:R-:W-:-:S04]  /*40f0*/  @P0 SHF.L.U32 R0, R3, 0x1f, RZ ;  /* 0x0000001f03000819 */ /* 0x004fc800000006ff */
[----:B------:R2:W3:Y:S01]  /*4100*/  @P0 SYNCS.PHASECHK.TRANS64.TRYWAIT P1, [UR4], R0 ;  /* 0x00000000ff0005a7 */ /* 0x0004e20008021104 */
[----:B------:R-:W-:-:S04]  /*4110*/  ULEA.HI UR4, UR26, UR26, URZ, 0x1 ;  /* 0x0000001a1a047291 */ /* 0x000fc8000f8f08ff */
[----:B------:R-:W-:-:S04]  /*4120*/  ULOP3.LUT UR4, UR4, 0x7ffffffe, URZ, 0xc0, !UPT ;  /* 0x7ffffffe04047892 */ /* 0x000fc8000f8ec0ff */
[----:B------:R-:W-:-:S04]  /*4130*/  UIADD3 UR4, UPT, UPT, -UR4, UR26, URZ ;  /* 0x0000001a04047290 */ /* 0x000fc8000fffe1ff */
[----:B------:R-:W-:Y:S01]  /*4140*/  ULEA UR43, UR4, UR67, 0x1 ;  /* 0x00000043042b7291 */ /* 0x000fe2000f8e08ff */
[----:B------:R-:W4:Y:S02]  /*4150*/  SYNCS.PHASECHK.TRANS64.TRYWAIT P0, [UR56+0xf0], R2 ;  /* 0x0000f002ff0075a7 */ /* 0x000f240008001138 */
[----:B--234-:R-:W-:Y:S09]  /*4160*/  @!P0 BRA `(.L_x_72) ;  /* 0x0000007800708947 */ /* 0x01cff20003800000 */
.L_x_186:
[----:B------:R-:W-:Y:S01]  /*4170*/  IADD3 R9, PT, PT, R9, 0x1, RZ ;  /* 0x0000000109097810 */ /* 0x000fe20007ffe0ff */
[----:B------:R-:W-:Y:S06]  /*4180*/  BRA.U !UP0, `(.L_x_73) ;  /* 0x0000000508387547 */ /* 0x000fec000b800000 */
[----:B------:R-:W-:Y:S02]  /*4190*/  USHF.R.U32.HI UR4, URZ, 0x1a, UR43 ;  /* 0x0000001aff047899 */ /* 0x000fe4000801162b */
[----:B------:R-:W-:Y:S02]  /*41a0*/  UIADD3 UR51, UPT, UPT, UR43, 0x40000000, URZ ;  /* 0x400000002b337890 */ /* 0x000fe4000fffe0ff */
[----:B------:R-:W-:Y:S02]  /*41b0*/  ULOP3.LUT UR49, UR43, 0x80000000, URZ, 0x3c, !UPT ;  /* 0x800000002b317892 */ /* 0x000fe4000f8e3cff */
[----:B------:R-:W-:Y:S02]  /*41c0*/  UIADD3 UR47, UPT, UPT, UR43, -0x40000000, URZ ;  /* 0xc00000002b2f7890 */ /* 0x000fe4000fffe0ff */
[----:B------:R-:W-:Y:S02]  /*41d0*/  ULOP3.LUT UR6, UR4, 0x30, URZ, 0xc0, !UPT ;  /* 0x0000003004067892 */ /* 0x000fe4000f8ec0ff */
[----:B------:R-:W-:-:S02]  /*41e0*/  USHF.R.U32.HI UR5, URZ, 0x1a, UR51 ;  /* 0x0000001aff057899 */ /* 0x000fc40008011633 */
[----:B------:R-:W-:Y:S02]  /*41f0*/  USHF.R.U32.HI UR4, URZ, 0x1a, UR49 ;  /* 0x0000001aff047899 */ /* 0x000fe40008011631 */
[----:B------:R-:W-:Y:S02]  /*4200*/  USHF.R.U32.HI UR7, URZ, 0x1a, UR47 ;  /* 0x0000001aff077899 */ /* 0x000fe4000801162f */
[----:B------:R-:W-:Y:S02]  /*4210*/  ULOP3.LUT UR40, UR6, 0x480, URZ, 0xfc, !UPT ;  /* 0x0000048006287892 */ /* 0x000fe4000f8efcff */
[----:B------:R-:W-:Y:S02]  /*4220*/  ULOP3.LUT UR6, UR5, 0x30, URZ, 0xc0, !UPT ;  /* 0x0000003005067892 */ /* 0x000fe4000f8ec0ff */
[----:B------:R-:W-:Y:S02]  /*4230*/  ULOP3.LUT UR5, UR4, 0x30, URZ, 0xc0, !UPT ;  /* 0x0000003004057892 */ /* 0x000fe4000f8ec0ff */
[----:B------:R-:W-:-:S02]  /*4240*/  ULOP3.LUT UR4, UR7, 0x30, URZ, 0xc0, !UPT ;  /* 0x0000003007047892 */ /* 0x000fc4000f8ec0ff */
[----:B------:R-:W-:Y:S02]  /*4250*/  ULOP3.LUT UR6, UR6, 0x480, URZ, 0xfc, !UPT ;  /* 0x0000048006067892 */ /* 0x000fe4000f8efcff */
[----:B------:R-:W-:Y:S02]  /*4260*/  ULOP3.LUT UR5, UR5, 0x480, URZ, 0xfc, !UPT ;  /* 0x0000048005057892 */ /* 0x000fe4000f8efcff */
[----:B------:R-:W-:Y:S02]  /*4270*/  ULOP3.LUT UR4, UR4, 0x480, URZ, 0xfc, !UPT ;  /* 0x0000048004047892 */ /* 0x000fe4000f8efcff */
[----:B------:R-:W-:Y:S01]  /*4280*/  UPRMT UR41, UR40, 0x5410, UR66 ;  /* 0x0000541028297896 */ /* 0x000fe20008000042 */
[----:B------:R-:W-:Y:S01]  /*4290*/  UMOV UR26, URZ ;  /* 0x000000ff001a7c82 */ /* 0x000fe20008000000 */
[----:B------:R-:W-:Y:S01]  /*42a0*/  UMOV UR28, UR62 ;  /* 0x0000003e001c7c82 */ /* 0x000fe20008000000 */
[----:B------:R-:W-:Y:S01]  /*42b0*/  UMOV UR27, UR61 ;  /* 0x0000003d001b7c82 */ /* 0x000fe20008000000 */
[----:B------:R-:W-:Y:S01]  /*42c0*/  UMOV UR10, UR29 ;  /* 0x0000001d000a7c82 */ /* 0x000fe20008000000 */
[----:B------:R-:W-:-:S02]  /*42d0*/  UPRMT UR39, UR6, 0x5410, UR65 ;  /* 0x0000541006277896 */ /* 0x000fc40008000041 */
[----:B------:R-:W-:Y:S02]  /*42e0*/  UPRMT UR37, UR5, 0x5410, UR64 ;  /* 0x0000541005257896 */ /* 0x000fe40008000040 */
[----:B------:R-:W-:Y:S01]  /*42f0*/  UPRMT UR35, UR4, 0x5410, UR63 ;  /* 0x0000541004237896 */ /* 0x000fe2000800003f */
[----:B------:R-:W-:Y:S01]  /*4300*/  UMOV UR40, URZ ;  /* 0x000000ff00287c82 */ /* 0x000fe20008000000 */
[----:B------:R-:W-:Y:S01]  /*4310*/  UMOV UR38, URZ ;  /* 0x000000ff00267c82 */ /* 0x000fe20008000000 */
[----:B-1----:R-:W-:Y:S01]  /*4320*/  UMOV UR36, URZ ;  /* 0x000000ff00247c82 */ /* 0x002fe20008000000 */
[----:B------:R-:W-:-:S08]  /*4330*/  UMOV UR34, URZ ;  /* 0x000000ff00227c82 */ /* 0x000fd00008000000 */
.L_x_76:
[----:B------:R-:W-:Y:S02]  /*4340*/  UIADD3 UR28, UPT, UPT, UR28, 0x1, URZ ;  /* 0x000000011c1c7890 */ /* 0x000fe4000fffe0ff */
[----:B---3--:R-:W-:Y:S02]  /*4350*/  ULEA UR7, UR10, UR31, 0x3 ;  /* 0x0000001f0a077291 */ /* 0x008fe4000f8e18ff */
[----:B------:R-:W-:Y:S01]  /*4360*/  UISETP.NE.AND UP2, UPT, UR28, URZ, UPT ;  /* 0x000000ff1c00728c */ /* 0x000fe2000bf45270 */
[----:B----4-:R-:W-:Y:S10]  /*4370*/  @P1 BRA `(.L_x_74) ;  /* 0x00000000000c1947 */ /* 0x010ff40003800000 */
[----:B--2---:R-:W-:Y:S04]  /*4380*/  SHF.L.U32 R2, R3, 0x1f, RZ ;  /* 0x0000001f03027819 */ /* 0x004fe800000006ff */
[----:B------:R-:W1:Y:S02]  /*4390*/  SYNCS.PHASECHK.TRANS64.TRYWAIT P0, [UR7], R2 ;  /* 0x00000002ff0075a7 */ /* 0x000e640008001107 */
[----:B-1----:R-:W-:Y:S05]  /*43a0*/  @!P0 BRA `(.L_x_75) ;  /* 0x0000007400f88947 */ /* 0x002fea0003800000 */
.L_x_74:
[----:B------:R-:W-:Y:S01]  /*43b0*/  UISETP.NE.AND UP0, UPT, UR27, 0x1, UPT ;  /* 0x000000011b00788c */ /* 0x000fe2000bf05270 */
[----:B------:R-:W-:Y:S01]  /*43c0*/  PLOP3.LUT P1, PT, PT, PT, PT, 0x80, 0x8 ;  /* 0x000000000008781c */ /* 0x000fe20003f2f070 */
[----:B------:R-:W-:Y:S02]  /*43d0*/  UIADD3 UR4, UPT, UPT, UR10, 0x1, URZ ;  /* 0x000000010a047890 */ /* 0x000fe4000fffe0ff */
[----:B------:R-:W-:Y:S02]  /*43e0*/  ULEA UR6, UR10, UR52, 0x9 ;  /* 0x000000340a067291 */ /* 0x000fe4000f8e48ff */
[----:B------:R-:W-:Y:S01]  /*43f0*/  UISETP.NE.AND UP1, UPT, UR4, 0x8, UPT ;  /* 0x000000080400788c */ /* 0x000fe2000bf25270 */
[----:B------:R-:W-:Y:S01]  /*4400*/  PLOP3.LUT P0, PT, PT, PT, UP0, 0x80, 0x8 ;  /* 0x000000000008781c */ /* 0x000fe20003f0f008 */
[----:B------:R-:W-:Y:S02]  /*4410*/  ULEA UR24, UR10, UR53, 0x5 ;  /* 0x000000350a187291 */ /* 0x000fe4000f8e28ff */
[----:B------:R-:W-:Y:S02]  /*4420*/  USEL UR5, URZ, 0x1, UP1 ;  /* 0x00000001ff057887 */ /* 0x000fe40008800000 */
[----:B------:R-:W-:Y:S02]  /*4430*/  USEL UR29, UR4, URZ, UP1 ;  /* 0x000000ff041d7287 */ /* 0x000fe40008800000 */
[----:B------:R-:W-:Y:S02]  /*4440*/  ULEA UR22, UR10, UR54, 0x5 ;  /* 0x000000360a167291 */ /* 0x000fe4000f8e28ff */
[----:B------:R-:W-:Y:S01]  /*4450*/  @UP0 ULEA UR4, UR29, UR31, 0x3 ;  /* 0x0000001f1d040291 */ /* 0x000fe2000f8e18ff */
[----:B------:R-:W-:Y:S01]  /*4460*/  LOP3.LUT R3, R3, UR5, RZ, 0x3c, !PT ;  /* 0x0000000503037c12 */ /* 0x000fe2000f8e3cff */
[----:B------:R-:W-:Y:S02]  /*4470*/  UISETP.NE.U32.AND UP0, UPT, UR26, URZ, UPT ;  /* 0x000000ff1a00728c */ /* 0x000fe4000bf05070 */
[----:B------:R-:W-:Y:S01]  /*4480*/  UIADD3 UR20, UPT, UPT, UR6, 0x2, URZ ;  /* 0x0000000206147890 */ /* 0x000fe2000fffe0ff */
[----:B-12---:R-:W-:Y:S01]  /*4490*/  @P0 SHF.L.U32 R0, R3, 0x1f, RZ ;  /* 0x0000001f03000819 */ /* 0x006fe200000006ff */
[----:B------:R-:W-:Y:S02]  /*44a0*/  UIADD3 UR16, UPT, UPT, UR6, 0x4, URZ ;  /* 0x0000000406107890 */ /* 0x000fe4000fffe0ff */
[----:B------:R-:W-:Y:S01]  /*44b0*/  UIADD3 UR12, UPT, UPT, UR6, 0x6, URZ ;  /* 0x00000006060c7890 */ /* 0x000fe2000fffe0ff */
[----:B------:R3:W4:Y:S01]  /*44c0*/  @P0 SYNCS.PHASECHK.TRANS64.TRYWAIT P1, [UR4], R0 ;  /* 0x00000000ff0005a7 */ /* 0x0007220008021104 */
[----:B------:R-:W-:Y:S02]  /*44d0*/  ULEA UR4, UR10, UR44, 0xa ;  /* 0x0000002c0a047291 */ /* 0x000fe4000f8e50ff */
[----:B------:R-:W-:Y:S02]  /*44e0*/  UIADD3 UR30, UPT, UPT, UR7, 0x40, URZ ;  /* 0x00000040071e7890 */ /* 0x000fe4000fffe0ff */
[----:B------:R-:W-:Y:S02]  /*44f0*/  UIADD3 UR18, UPT, UPT, UR4, 0x2, URZ ;  /* 0x0000000204127890 */ /* 0x000fe4000fffe0ff */
[----:B------:R-:W-:Y:S02]  /*4500*/  UIADD3 UR14, UPT, UPT, UR4, 0x4, URZ ;  /* 0x00000004040e7890 */ /* 0x000fe4000fffe0ff */
[----:B------:R-:W-:Y:S02]  /*4510*/  UIADD3 UR8, UPT, UPT, UR4, 0x6, URZ ;  /* 0x0000000604087890 */ /* 0x000fe4000fffe0ff */
[----:B------:R-:W-:Y:S01]  /*4520*/  UIADD3 UR27, UPT, UPT, UR27, -0x1, URZ ;  /* 0xffffffff1b1b7890 */ /* 0x000fe2000fffe0ff */
[----:B------:R-:W-:Y:S01]  /*4530*/  UMOV UR25, 0x4008 ;  /* 0x0000400800197882 */ /* 0x000fe20000000000 */
[----:B------:R-:W-:Y:S01]  /*4540*/  UMOV UR23, 0x4008 ;  /* 0x0000400800177882 */ /* 0x000fe20000000000 */
[----:B------:R3:W-:Y:S01]  /*4550*/  UTCCP.T.S.4x32dp128bit tmem[UR32+0x80], gdesc[UR24] ;  /* 0x00008018200079e7 */ /* 0x0007e20009100000 */
[----:B------:R3:W-:Y:S01]  /*4560*/  UTCCP.T.S.4x32dp128bit tmem[UR32+0x84], gdesc[UR22] ;  /* 0x00008416200079e7 */ /* 0x0007e20009100000 */
[----:B------:R-:W-:Y:S01]  /*4570*/  UMOV UR7, 0x40004040 ;  /* 0x4000404000077882 */ /* 0x000fe20000000000 */
[----:B------:R-:W-:Y:S01]  /*4580*/  UMOV UR5, 0x40004040 ;  /* 0x4000404000057882 */ /* 0x000fe20000000000 */
[----:B------:R-:W-:Y:S01]  /*4590*/  UMOV UR21, 0x40004040 ;  /* 0x4000404000157882 */ /* 0x000fe20000000000 */
[----:B------:R3:W-:Y:S01]  /*45a0*/  UTCQMMA gdesc[UR4], gdesc[UR6], tmem[UR11], tmem[UR40], idesc[UR41], tmem[UR42], UP0 ;  /* 0x002a280604007dea */ /* 0x0007e2000800030b */
[----:B------:R-:W-:Y:S01]  /*45b0*/  UMOV UR19, 0x40004040 ;  /* 0x4000404000137882 */ /* 0x000fe20000000000 */
[----:B------:R-:W-:Y:S01]  /*45c0*/  UMOV UR17, 0x40004040 ;  /* 0x4000404000117882 */ /* 0x000fe20000000000 */
[----:B------:R3:W-:Y:S01]  /*45d0*/  UTCQMMA gdesc[UR18], gdesc[UR20], tmem[UR11], tmem[UR38], idesc[UR39], tmem[UR50], UPT ;  /* 0x0032261412007dea */ /* 0x0007e2000b80030b */
[----:B------:R-:W-:Y:S01]  /*45e0*/  UMOV UR15, 0x40004040 ;  /* 0x40004040000f7882 */ /* 0x000fe20000000000 */
[----:B------:R-:W-:Y:S01]  /*45f0*/  UMOV UR13, 0x40004040 ;  /* 0x40004040000d7882 */ /* 0x000fe20000000000 */
[----:B------:R3:W-:Y:S01]  /*4600*/  UTCQMMA gdesc[UR14], gdesc[UR16], tmem[UR11], tmem[UR36], idesc[UR37], tmem[UR48], UPT ;  /* 0x003024100e007dea */ /* 0x0007e2000b80030b */
[----:B------:R-:W-:Y:S01]  /*4610*/  UMOV UR9, 0x40004040 ;  /* 0x4000404000097882 */ /* 0x000fe20000000000 */
[----:B------:R-:W-:Y:S01]  /*4620*/  UMOV UR26, 0x1 ;  /* 0x00000001001a7882 */ /* 0x000fe20000000000 */
[----:B------:R3:W-:Y:S01]  /*4630*/  UTCQMMA gdesc[UR8], gdesc[UR12], tmem[UR11], tmem[UR34], idesc[UR35], tmem[UR46], UPT ;  /* 0x002e220c08007dea */ /* 0x0007e2000b80030b */
[----:B------:R3:W-:Y:S01]  /*4640*/  UTCBAR.MULTICAST [UR30], URZ, UR33 ;  /* 0x000000ff1e0073e9 */ /* 0x0007e20008000821 */
[----:B------:R-:W-:Y:S01]  /*4650*/  UMOV UR10, UR29 ;  /* 0x0000001d000a7c82 */ /* 0x000fe20008000000 */
[----:B------:R-:W-:Y:S05]  /*4660*/  BRA.U UP2, `(.L_x_76) ;  /* 0xfffffffd02347547 */ /* 0x000fea000b83ffff */
.L_x_73:
[----:B---3--:R-:W-:Y:S01]  /*4670*/  UIADD3 UR5, UPT, UPT, UR56, 0xe0, URZ ;  /* 0x000000e038057890 */ /* 0x008fe2000fffe0ff */
[----:B------:R-:W-:Y:S01]  /*4680*/  R2UR UR6, R91 ;  /* 0x000000005b0672ca */ /* 0x000fe200000e0000 */
[----:B------:R-:W-:Y:S01]  /*4690*/  UIADD3 UR4, UPT, UPT, UR58, 0x1, URZ ;  /* 0x000000013a047890 */ /* 0x000fe2000fffe0ff */
[----:B------:R-:W-:-:S03]  /*46a0*/  ISETP.NE.AND P0, PT, R9, 0x2, PT ;  /* 0x000000020900780c */ /* 0x000fc60003f05270 */
[----:B------:R-:W-:Y:S01]  /*46b0*/  UISETP.NE.AND UP0, UPT, UR4, 0x2, UPT ;  /* 0x000000020400788c */ /* 0x000fe2000bf05270 */
[----:B--2---:R-:W-:Y:S02]  /*46c0*/  SEL R0, RZ, 0x1, P0 ;  /* 0x00000001ff007807 */ /* 0x004fe40000000000 */
[----:B------:R2:W-:Y:S01]  /*46d0*/  UTCBAR [UR5], URZ ;  /* 0x000000ff050073e9 */ /* 0x0005e200080000ff */
[----:B------:R-:W-:Y:S01]  /*46e0*/  SEL R9, R9, RZ, P0 ;  /* 0x000000ff09097207 */ /* 0x000fe20000000000 */
[----:B------:R-:W-:Y:S01]  /*46f0*/  USEL UR58, UR4, URZ, UP0 ;  /* 0x000000ff043a7287 */ /* 0x000fe20008000000 */
[----:B------:R-:W-:Y:S02]  /*4700*/  LOP3.LUT R8, R8, R0, RZ, 0x3c, !PT ;  /* 0x0000000008087212 */ /* 0x000fe400078e3cff */
[----:B------:R-:W-:Y:S02]  /*4710*/  UIADD3 UR26, UPT, UPT, UR55, UR6, URZ ;  /* 0x00000006371a7290 */ /* 0x000fe4000fffe0ff */
[----:B------:R-:W-:-:S06]  /*4720*/  USEL UR6, URZ, 0x1, UP0 ;  /* 0x00000001ff067887 */ /* 0x000fcc0008000000 */
[----:B------:R-:W-:Y:S01]  /*4730*/  LOP3.LUT R10, R10, UR6, RZ, 0x3c, !PT ;  /* 0x000000060a0a7c12 */ /* 0x000fe2000f8e3cff */
[----:B------:R-:W-:Y:S06]  /*4740*/  BRA.U UP3, `(.L_x_77) ;  /* 0xfffffff103cc7547 */ /* 0x000fec000b83ffff */
[----:B------:R-:W3:Y:S01]  /*4750*/  S2UR UR7, SR_CgaCtaId ;  /* 0x00000000000779c3 */ /* 0x000ee20000008800 */
[----:B------:R-:W-:Y:S01]  /*4760*/  ELECT P0, URZ, PT ;  /* 0x0000000000ff782f */ /* 0x000fe20003800000 */
[----:B------:R-:W-:Y:S01]  /*4770*/  IMAD.MOV.U32 R0, RZ, RZ, 0x1 ;  /* 0x00000001ff007424 */ /* 0x000fe200078e00ff */
[----:B------:R-:W-:Y:S01]  /*4780*/  UIADD3 UR31, UPT, UPT, UR31, 0xf0, URZ ;  /* 0x000000f01f1f7890 */ /* 0x000fe2000fffe0ff */
[----:B------:R-:W-:Y:S01]  /*4790*/  SHF.L.U32 R2, R10, 0x1f, RZ ;  /* 0x0000001f0a027819 */ /* 0x000fe200000006ff */
[----:B------:R-:W-:-:S03]  /*47a0*/  UMOV UR4, 0x40 ;  /* 0x0000004000047882 */ /* 0x000fc60000000000 */
[----:B------:R-:W-:Y:S01]  /*47b0*/  UVIRTCOUNT.DEALLOC.SMPOOL 0x80 ;  /* 0x000000800000784c */ /* 0x000fe20000000000 */
[----:B---3--:R-:W-:Y:S02]  /*47c0*/  ULEA UR7, UR7, UR4, 0x18 ;  /* 0x0000000407077291 */ /* 0x008fe4000f8ec0ff */
[----:B------:R-:W-:-:S07]  /*47d0*/  ULEA UR4, UR58, UR31, 0x3 ;  /* 0x0000001f3a047291 */ /* 0x000fce000f8e18ff */
[----:B------:R3:W-:Y:S02]  /*47e0*/  @P0 STS.U8 [UR7+0x1c], R0 ;  /* 0x00001c00ff000988 */ /* 0x0007e40008000007 */
[----:B------:R-:W1:Y:S02]  /*47f0*/  SYNCS.PHASECHK.TRANS64.TRYWAIT P0, [UR4], R2 ;  /* 0x00000002ff0075a7 */ /* 0x000e640008001104 */
[----:B-1-3--:R-:W-:Y:S05]  /*4800*/  @!P0 BRA `(.L_x_78) ;  /* 0x0000007000f88947 */ /* 0x00afea0003800000 */
.L_x_189:
[----:B------:R-:W-:-:S04]  /*4810*/  UIADD3 UR4, UPT, UPT, UR58, 0x1, URZ ;  /* 0x000000013a047890 */ /* 0x000fc8000fffe0ff */
[----:B------:R-:W-:-:S04]  /*4820*/  UISETP.NE.AND UP0, UPT, UR4, 0x2, UPT ;  /* 0x000000020400788c */ /* 0x000fc8000bf05270 */
[----:B--2---:R-:W-:Y:S02]  /*4830*/  USEL UR5, URZ, 0x1, UP0 ;  /* 0x00000001ff057887 */ /* 0x004fe40008000000 */
[----:B------:R-:W-:-:S04]  /*4840*/  USEL UR4, UR4, URZ, UP0 ;  /* 0x000000ff04047287 */ /* 0x000fc80008000000 */
[----:B------:R-:W-:Y:S01]  /*4850*/  ULEA UR4, UR4, UR31, 0x3 ;  /* 0x0000001f04047291 */ /* 0x000fe2000f8e18ff */
[----:B-1----:R-:W-:-:S04]  /*4860*/  LOP3.LUT R2, R10, UR5, RZ, 0x3c, !PT ;  /* 0x000000050a027c12 */ /* 0x002fc8000f8e3cff */
[----:B------:R-:W-:-:S04]  /*4870*/  SHF.L.U32 R2, R2, 0x1f, RZ ;  /* 0x0000001f02027819 */ /* 0x000fc800000006ff */
[----:B------:R-:W1:Y:S02]  /*4880*/  SYNCS.PHASECHK.TRANS64.TRYWAIT P0, [UR4], R2 ;  /* 0x00000002ff0075a7 */ /* 0x000e640008001104 */
[----:B-1----:R-:W-:Y:S05]  /*4890*/  @!P0 BRA `(.L_x_79) ;  /* 0x0000007000ec8947 */ /* 0x002fea0003800000 */
.L_x_191:
[----:B------:R-:W-:Y:S01]  /*48a0*/  NOP ;  /* 0x0000000000007918 */ /* 0x000fe20000000000 */
[----:B-1----:R-:W1:Y:S01]  /*48b0*/  LDS R0, [UR7+0x14] ;  /* 0x00001407ff007984 */ /* 0x002e620008000800 */
[----:B------:R-:W-:Y:S01]  /*48c0*/  ULOP3.LUT UR4, UR32, 0xffff, URZ, 0xc0, !UPT ;  /* 0x0000ffff20047892 */ /* 0x000fe2000f8ec0ff */
[----:B------:R-:W-:Y:S01]  /*48d0*/  UMOV UR5, 0xffff ;  /* 0x0000ffff00057882 */ /* 0x000fe20000000000 */
[----:B------:R-:W-:Y:S02]  /*48e0*/  UMOV UR6, 0x1 ;  /* 0x0000000100067882 */ /* 0x000fe40000000000 */
[----:B------:R-:W-:-:S04]  /*48f0*/  USHF.R.U32.HI UR4, URZ, 0x5, UR4 ;  /* 0x00000005ff047899 */ /* 0x000fc80008011604 */
[----:B------:R-:W-:Y:S02]  /*4900*/  USHF.L.U32 UR5, UR5, UR4, URZ ;  /* 0x0000000405057299 */ /* 0x000fe400080006ff */
[----:B------:R-:W-:-:S04]  /*4910*/  USHF.L.U32 UR4, UR6, UR4, URZ ;  /* 0x0000000406047299 */ /* 0x000fc800080006ff */
[----:B-1----:R-:W-:-:S04]  /*4920*/  LOP3.LUT R0, R0, UR5, RZ, 0xc0, !PT ;  /* 0x0000000500007c12 */ /* 0x002fc8000f8ec0ff */
[----:B------:R-:W-:-:S13]  /*4930*/  ISETP.NE.AND P0, PT, R0, UR5, PT ;  /* 0x0000000500007c0c */ /* 0x000fda000bf05270 */
[----:B------:R-:W-:Y:S05]  /*4940*/  @P0 BRA `(.L_x_80) ;  /* 0x0000000000580947 */ /* 0x000fea0003800000 */
[----:B------:R-:W1:Y:S02]  /*4950*/  LDS R0, [UR7+0x18] ;  /* 0x00001807ff007984 */ /* 0x000e640008000800 */
[----:B-1----:R-:W-:-:S04]  /*4960*/  LOP3.LUT R0, R0, UR4, RZ, 0xc0, !PT ;  /* 0x0000000400007c12 */ /* 0x002fc8000f8ec0ff */
[----:B------:R-:W-:-:S13]  /*4970*/  ISETP.NE.AND P0, PT, R0, UR4, PT ;  /* 0x0000000400007c0c */ /* 0x000fda000bf05270 */
[----:B------:R-:W-:Y:S05]  /*4980*/  @P0 BRA `(.L_x_81) ;  /* 0x00000000003c0947 */ /* 0x000fea0003800000 */
[----:B------:R-:W1:Y:S01]  /*4990*/  S2R R2, SR_LANEID ;  /* 0x0000000000027919 */ /* 0x000e620000000000 */
[----:B------:R-:W-:-:S06]  /*49a0*/  ULOP3.LUT UR5, URZ, UR5, URZ, 0x33, !UPT ;  /* 0x00000005ff057292 */ /* 0x000fcc000f8e33ff */
[----:B------:R-:W-:-:S04]  /*49b0*/  IMAD.U32 R0, RZ, RZ, UR5 ;  /* 0x00000005ff007e24 */ /* 0x000fc8000f8e00ff */
[----:B------:R2:W3:Y:S02]  /*49c0*/  REDUX UR8, R0 ;  /* 0x00000000000873c4 */ /* 0x0004e40000000000 */
[----:B------:R1:W-:Y:S01]  /*49d0*/  UTCATOMSWS.AND URZ, UR5 ;  /* 0x0000000500ff79e3 */ /* 0x0003e20008000000 */
[----:B--2---:R-:W-:Y:S01]  /*49e0*/  LOP3.LUT R0, RZ, UR4, RZ, 0x33, !PT ;  /* 0x00000004ff007c12 */ /* 0x004fe2000f8e33ff */
[----:B------:R-:W-:Y:S02]  /*49f0*/  VOTEU.ANY UR4, UPT, PT ;  /* 0x0000000000047886 */ /* 0x000fe400038e0100 */
[----:B------:R-:W-:Y:S02]  /*4a00*/  UFLO.U32 UR4, UR4 ;  /* 0x00000004000472bd */ /* 0x000fe400080e0000 */
[----:B------:R-:W2:Y:S04]  /*4a10*/  REDUX UR6, R0 ;  /* 0x00000000000673c4 */ /* 0x000ea80000000000 */
[----:B-1----:R-:W-:-:S02]  /*4a20*/  ISETP.EQ.U32.AND P0, PT, R2, UR4, PT ;  /* 0x0000000402007c0c */ /* 0x002fc4000bf02070 */
[----:B---3--:R-:W-:-:S11]  /*4a30*/  MOV R2, UR8 ;  /* 0x0000000800027c02 */ /* 0x008fd60008000f00 */
[----:B------:R1:W-:Y:S01]  /*4a40*/  @P0 ATOMS.AND RZ, [UR7+0x14], R2 ;  /* 0x00001402ffff098c */ /* 0x0003e2000a800007 */
[----:B--2---:R-:W-:-:S05]  /*4a50*/  IMAD.U32 R0, RZ, RZ, UR6 ;  /* 0x00000006ff007e24 */ /* 0x004fca000f8e00ff */
[----:B------:R1:W-:Y:S01]  /*4a60*/  @P0 ATOMS.AND RZ, [UR7+0x18], R0 ;  /* 0x00001800ffff098c */ /* 0x0003e2000a800007 */
[----:B------:R-:W-:Y:S05]  /*4a70*/  BRA `(.L_x_82) ;  /* 0x0000000000147947 */ /* 0x000fea0003800000 */
.L_x_81:
[----:B------:R-:W-:Y:S02]  /*4a80*/  MOV R2, 0x4aa0 ;  /* 0x00004aa000027802 */ /* 0x000fe40000000f00 */
[----:B----45:R-:W-:Y:S05]  /*4a90*/  CALL.REL.NOINC `($__internal_0_$__cuda_sm10x_tcgen05_guardrail_trap_col_being_dealloced_not_returned_by_alloc) ;  /* 0x0000007400b87944 */ /* 0x030fea0003c00000 */
[----:B------:R-:W-:Y:S05]  /*4aa0*/  BRA `(.L_x_82) ;  /* 0x0000000000087947 */ /* 0x000fea0003800000 */
.L_x_80:
[----:B------:R-:W-:Y:S02]  /*4ab0*/  MOV R2, 0x4ad0 ;  /* 0x00004ad000027802 */ /* 0x000fe40000000f00 */
[----:B----45:R-:W-:Y:S05]  /*4ac0*/  CALL.REL.NOINC `($__internal_2_$__cuda_sm10x_tcgen05_guardrail_trap_unallocated_columns_being_dealloced) ;  /* 0x0000007400c47944 */ /* 0x030fea0003c00000 */
.L_x_82:
[----:B------:R-:W-:Y:S01]  /*4ad0*/  NOP ;  /* 0x0000000000007918 */ /* 0x000fe20000000000 */
[----:B------:R-:W-:Y:S05]  /*4ae0*/  EXIT ;  /* 0x000000000000794d */ /* 0x000fea0003800000 */
.L_x_64:
[----:B------:R-:W-:-:S09]  /*4af0*/  UISETP.NE.OR UP0, UPT, UR20, 0x3, !UP3 ;  /* 0x000000031400788c */ /* 0x000fd2000df05670 */
[----:B------:R-:W-:Y:S05]  /*4b00*/  BRA.U UP0, `(.L_x_83) ;  /* 0x00000015009c7547 */ /* 0x000fea000b800000 */
[----:B------:R-:W2:Y:S01]  /*4b10*/  LDCU.64 UR4, c[0x0][0xc88] ;  /* 0x00019100ff0477ac */ /* 0x000ea20008000a00 */
[----:B------:R-:W3:Y:S01]  /*4b20*/  LDC.64 R12, c[0x0][0x348] ;  /* 0x0000d200ff0c7b82 */ /* 0x000ee20000000a00 */
[----:B------:R-:W-:Y:S02]  /*4b30*/  HFMA2 R9, -RZ, RZ, 0, 0 ;  /* 0x00000000ff097431 */ /* 0x000fe400000001ff */
[----:B------:R-:W-:Y:S01]  /*4b40*/  IMAD.MOV.U32 R11, RZ, RZ, 0x1 ;  /* 0x00000001ff0b7424 */ /* 0x000fe200078e00ff */
[----:B------:R-:W4:Y:S01]  /*4b50*/  LDCU UR35, c[0x0][0x370] ;  /* 0x00006e00ff2377ac */ /* 0x000f220008000800 */
[----:B------:R-:W-:Y:S01]  /*4b60*/  IMAD.MOV.U32 R10, RZ, RZ, RZ ;  /* 0x000000ffff0a7224 */ /* 0x000fe200078e00ff */
[----:B------:R-:W-:Y:S01]  /*4b70*/  MOV R3, 0x1000 ;  /* 0x0000100000037802 */ /* 0x000fe20000000f00 */
[----:B------:R-:W4:Y:S01]  /*4b80*/  LDCU.128 UR40, c[0x0][0xf10] ;  /* 0x0001e200ff2877ac */ /* 0x000f220008000c00 */
[----:B------:R-:W1:Y:S01]  /*4b90*/  LDCU UR34, c[0x0][0x374] ;  /* 0x00006e80ff2277ac */ /* 0x000e620008000800 */
[----:B------:R-:W1:Y:S01]  /*4ba0*/  LDCU.64 UR32, c[0x0][0xc90] ;  /* 0x00019200ff2077ac */ /* 0x000e620008000a00 */
[----:B--2---:R-:W-:Y:S01]  /*4bb0*/  UISETP.NE.U32.AND UP0, UPT, UR4, URZ, UPT ;  /* 0x000000ff0400728c */ /* 0x004fe2000bf05070 */
[----:B------:R-:W2:Y:S01]  /*4bc0*/  LDCU UR15, c[0x0][0xf0c] ;  /* 0x0001e180ff0f77ac */ /* 0x000ea20008000800 */
[----:B------:R-:W2:Y:S01]  /*4bd0*/  LDCU UR44, c[0x0][0xf20] ;  /* 0x0001e400ff2c77ac */ /* 0x000ea20008000800 */
[----:B------:R-:W2:Y:S01]  /*4be0*/  LDCU UR4, c[0x0][0xf30] ;  /* 0x0001e600ff0477ac */ /* 0x000ea20008000800 */
[----:B----4-:R-:W-:-:S02]  /*4bf0*/  UIMAD.WIDE.U32 UR6, UR35, UR40, URZ ;  /* 0x00000028230672a5 */ /* 0x010fc4000f8e00ff */
[----:B-1----:R-:W-:Y:S02]  /*4c00*/  UIMAD.WIDE.U32 UR8, UR34, UR43, URZ ;  /* 0x0000002b220872a5 */ /* 0x002fe4000f8e00ff */
[----:B------:R-:W-:Y:S02]  /*4c10*/  UISETP.NE.AND.EX UP6, UPT, UR5, URZ, UPT, UP0 ;  /* 0x000000ff0500728c */ /* 0x000fe4000bfc5300 */
[----:B------:R-:W-:Y:S02]  /*4c20*/  UISETP.NE.AND UP0, UPT, UR45, 0x1, UPT ;  /* 0x000000012d00788c */ /* 0x000fe4000bf05270 */
[----:B------:R-:W-:Y:S01]  /*4c30*/  UISETP.NE.U32.AND UP0, UPT, UR32, URZ, UPT ;  /* 0x000000ff2000728c */ /* 0x000fe2000bf05070 */
[----:B------:R-:W-:Y:S01]  /*4c40*/  UMOV UR21, 0x400 ;  /* 0x0000040000157882 */ /* 0x000fe20000000000 */
[----:B------:R-:W-:Y:S01]  /*4c50*/  UMOV UR6, UR7 ;  /* 0x0000000700067c82 */ /* 0x000fe20008000000 */
[----:B------:R-:W-:Y:S01]  /*4c60*/  UMOV UR5, UR9 ;  /* 0x0000000900057c82 */ /* 0x000fe20008000000 */
[----:B------:R-:W-:-:S02]  /*4c70*/  USEL UR39, URZ, 0x1, UP4 ;  /* 0x00000001ff277887 */ /* 0x000fc4000a000000 */
[----:B------:R-:W-:Y:S02]  /*4c80*/  UISETP.GE.AND UP2, UPT, UR45, 0x1, UPT ;  /* 0x000000012d00788c */ /* 0x000fe4000bf46270 */
[----:B------:R-:W-:Y:S01]  /*4c90*/  UISETP.NE.AND.EX UP5, UPT, UR33, URZ, UPT, UP0 ;  /* 0x000000ff2100728c */ /* 0x000fe2000bfa5300 */
[----:B------:R-:W-:Y:S01]  /*4ca0*/  UMOV UR25, URZ ;  /* 0x000000ff00197c82 */ /* 0x000fe20008000000 */
[----:B------:R-:W-:Y:S01]  /*4cb0*/  UPLOP3.LUT UP3, UPT, UPT, UPT, UPT, 0x40, 0x4 ;  /* 0x000000000004789c */ /* 0x000fe20003f6e870 */
[----:B------:R-:W1:Y:S01]  /*4cc0*/  LDCU.64 UR22, c[0x0][0xf28] ;  /* 0x0001e500ff1677ac */ /* 0x000e620008000a00 */
[----:B------:R-:W-:Y:S02]  /*4cd0*/  ULEA UR21, UR57, UR21, 0x18 ;  /* 0x0000001539157291 */ /* 0x000fe4000f8ec0ff */
[----:B--2---:R-:W-:Y:S02]  /*4ce0*/  UISETP.NE.AND UP2, UPT, UR15, 0x1, UPT ;  /* 0x000000010f00788c */ /* 0x004fe4000bf45270 */
[----:B------:R-:W-:-:S02]  /*4cf0*/  USHF.R.U32.HI UR38, URZ, UR41, UR6 ;  /* 0x00000029ff267299 */ /* 0x000fc40008011606 */
[----:B------:R-:W-:Y:S02]  /*4d00*/  USHF.R.U32.HI UR37, URZ, UR44, UR5 ;  /* 0x0000002cff257299 */ /* 0x000fe40008011605 */
[----:B------:R-:W-:Y:S02]  /*4d10*/  UISETP.NE.AND UP0, UPT, UR42, 0x1, UPT ;  /* 0x000000012a00788c */ /* 0x000fe4000bf05270 */
[----:B---3--:R-:W-:-:S11]  /*4d20*/  UISETP.NE.AND UP4, UPT, UR4, 0x1, UPT ;  /* 0x000000010400788c */ /* 0x008fd6000bf85270 */
.L_x_94:
[C---:B------:R-:W-:Y:S02]  /*4d30*/  LEA R8, R10.reuse, UR21, 0x3 ;  /* 0x000000150a087c11 */ /* 0x040fe4000f8e18ff */
[----:B------:R-:W-:Y:S02]  /*4d40*/  SHF.L.U32 R0, R9, 0x1f, RZ ;  /* 0x0000001f09007819 */ /* 0x000fe400000006ff */
[----:B------:R-:W-:Y:S02]  /*4d50*/  LEA R4, R10, UR21, 0x4 ;  /* 0x000000150a047c11 */ /* 0x000fe4000f8e20ff */
[----:B------:R-:W2:Y:S02]  /*4d60*/  SYNCS.PHASECHK.TRANS64.TRYWAIT P0, [R8+URZ+0xc0], R0 ;  /* 0x0000c000080075a7 */ /* 0x000ea400080011ff */
[----:B--23--:R-:W-:Y:S05]  /*4d70*/  @!P0 BRA `(.L_x_84) ;  /* 0x0000006c00cc8947 */ /* 0x00cfea0003800000 */
.L_x_192:
[----:B------:R-:W3:Y:S01]  /*4d80*/  LDS.128 R4, [R4+0x130] ;  /* 0x0001300004047984 */ /* 0x000ee20000000c00 */
[----:B------:R-:W-:Y:S01]  /*4d90*/  UISETP.GE.AND UP0, UPT, UR45, 0x1, UPT ;  /* 0x000000012d00788c */ /* 0x000fe2000bf06270 */
[----:B------:R-:W-:Y:S01]  /*4da0*/  @!PT LDS RZ, [RZ] ;  /* 0x00000000fffff984 */ /* 0x000fe20000000800 */
[----:B------:R-:W-:Y:S01]  /*4db0*/  @!PT LDS RZ, [RZ] ;  /* 0x00000000fffff984 */ /* 0x000fe20000000800 */
[----:B------:R-:W-:Y:S01]  /*4dc0*/  @!PT LDS RZ, [RZ] ;  /* 0x00000000fffff984 */ /* 0x000fe20000000800 */
[----:B------:R-:W-:Y:S01]  /*4dd0*/  @!PT LDS RZ, [RZ] ;  /* 0x00000000fffff984 */ /* 0x000fe20000000800 */
[----:B------:R4:W-:Y:S06]  /*4de0*/  MEMBAR.ALL.CTA ;  /* 0x0000000000007992 */ /* 0x0009ec0000008000 */
[----:B----4-:R-:W4:Y:S01]  /*4df0*/  FENCE.VIEW.ASYNC.S ;  /* 0x00000000000073c6 */ /* 0x010f220000000000 */
[----:B---3--:R-:W-:Y:S11]  /*4e00*/  LOP3.LUT P0, RZ, R6, 0x1, RZ, 0xc0, !PT ;  /* 0x0000000106ff7812 */ /* 0x008ff6000780c0ff */
[----:B------:R-:W-:Y:S02]  /*4e10*/  @!UPT UIADD3 URZ, UPT, UPT, URZ, URZ, URZ ;  /* 0x000000fffffff290 */ /* 0x000fe4000fffe0ff */
[----:B----4-:R-:W-:Y:S01]  /*4e20*/  VOTEU.ANY UP2, P0 ;  /* 0x0000000000ff7886 */ /* 0x010fe20000040100 */
[----:B------:R-:W-:Y:S11]  /*4e30*/  PLOP3.LUT P0, PT, PT, PT, UP2, 0x80, 0x8 ;  /* 0x000000000008781c */ /* 0x000ff60003f0f028 */
[----:B------:R-:W-:Y:S02]  /*4e40*/  @!UPT UIADD3 URZ, UPT, UPT, URZ, URZ, URZ ;  /* 0x000000fffffff290 */ /* 0x000fe4000fffe0ff */
[----:B--2---:R-:W-:Y:S02]  /*4e50*/  @P0 SHF.R.U32.HI R0, RZ, 0x10, R5 ;  /* 0x00000010ff000819 */ /* 0x004fe40000011605 */
[----:B------:R-:W-:Y:S02]  /*4e60*/  @P0 MOV R2, R4 ;  /* 0x0000000400020202 */ /* 0x000fe40000000f00 */
[----:B------:R-:W-:Y:S01]  /*4e70*/  @P0 R2UR UR4, R0 ;  /* 0x00000000000402ca */ /* 0x000fe200000e0000 */
[----:B------:R-:W-:Y:S01]  /*4e80*/  VIADD R0, R8, 0xd0 ;  /* 0x000000d008007836 */ /* 0x000fe20000000000 */
[----:B------:R-:W-:Y:S02]  /*4e90*/  @P0 LOP3.LUT R4, R5, 0xffff, RZ, 0xc0, !PT ;  /* 0x0000ffff05040812 */ /* 0x000fe400078ec0ff */
[----:B------:R-:W-:Y:S02]  /*4ea0*/  @P0 R2UR UR6, R2 ;  /* 0x00000000020602ca */ /* 0x000fe400000e0000 */
[----:B------:R-:W-:Y:S02]  /*4eb0*/  PRMT R0, RZ, 0x654, R0 ;  /* 0x00000654ff007816 */ /* 0x000fe40000000000 */
[----:B------:R-:W-:Y:S02]  /*4ec0*/  @P0 R2UR UR5, R4 ;  /* 0x00000000040502ca */ /* 0x000fe400000e0000 */
[----:B------:R2:W-:Y:S03]  /*4ed0*/  SYNCS.ARRIVE.TRANS64.RED.A1T0 RZ, [R0+URZ], RZ ;  /* 0x000000ff00ff79a7 */ /* 0x0005e600081004ff */
[----:B------:R-:W-:Y:S04]  /*4ee0*/  @UP2 UMOV UR29, UR4 ;  /* 0x00000004001d2c82 */ /* 0x000fe80008000000 */
[----:B------:R-:W-:Y:S04]  /*4ef0*/  @UP2 UMOV UR14, UR6 ;  /* 0x00000006000e2c82 */ /* 0x000fe80008000000 */
[----:B------:R-:W-:Y:S01]  /*4f00*/  @UP2 UMOV UR13, UR5 ;  /* 0x00000005000d2c82 */ /* 0x000fe20008000000 */
[----:B------:R-:W-:Y:S05]  /*4f10*/  BRA.U !UP0, `(.L_x_85) ;  /* 0x0000000108c07547 */ /* 0x000fea000b800000 */
[----:B------:R-:W-:Y:S02]  /*4f20*/  UIMAD.WIDE.U32 UR8, UR13, UR43, URZ ;  /* 0x0000002b0d0872a5 */ /* 0x000fe4000f8e00ff */
[----:B------:R-:W-:Y:S02]  /*4f30*/  UP2UR UR12, UPR, URZ, 0x4 ;  /* 0x00000004ff0c7883 */ /* 0x000fe40008000000 */
[----:B------:R-:W-:Y:S02]  /*4f40*/  UISETP.NE.AND UP2, UPT, UR42, 0x1, UPT ;  /* 0x000000012a00788c */ /* 0x000fe4000bf45270 */
[----:B------:R-:W-:Y:S02]  /*4f50*/  UIMAD.WIDE.U32 UR10, UR14, UR40, URZ ;  /* 0x000000280e0a72a5 */ /* 0x000fe4000f8e00ff */
[----:B------:R-:W-:Y:S02]  /*4f60*/  USEL UR4, UR34, UR37, !UP2 ;  /* 0x0000002522047287 */ /* 0x000fe4000d000000 */
[----:B------:R-:W-:Y:S02]  /*4f70*/  UISETP.NE.AND UP0, UPT, UR15, 0x1, UPT ;  /* 0x000000010f00788c */ /* 0x000fe4000bf05270 */
[----:B------:R-:W-:Y:S02]  /*4f80*/  UP2UR UR20, UPR, URZ, 0x2 ;  /* 0x00000002ff147883 */ /* 0x000fe40008000000 */
[----:B------:R-:W-:Y:S02]  /*4f90*/  UISETP.NE.AND UP1, UPT, UR45, 0x1, UPT ;  /* 0x000000012d00788c */ /* 0x000fe4000bf25270 */
[----:B-1----:R-:W-:Y:S02]  /*4fa0*/  UIMAD.WIDE.U32 UR16, UR4, UR22, URZ ;  /* 0x00000016041072a5 */ /* 0x002fe4000f8e00ff */
[----:B------:R-:W-:Y:S01]  /*4fb0*/  USEL UR7, UR35, UR38, !UP0 ;  /* 0x0000002623077287 */ /* 0x000fe2000c000000 */
[----:B------:R-:W-:Y:S02]  /*4fc0*/  UMOV UR5, UR9 ;  /* 0x0000000900057c82 */ /* 0x000fe40008000000 */
[----:B------:R-:W-:Y:S02]  /*4fd0*/  USHF.R.U32.HI UR6, URZ, UR44, UR5 ;  /* 0x0000002cff067299 */ /* 0x000fe40008011605 */
[----:B------:R-:W-:Y:S02]  /*4fe0*/  UIMAD.WIDE.U32 UR18, UR7, UR22, URZ ;  /* 0x00000016071272a5 */ /* 0x000fe4000f8e00ff */
[----:B------:R-:W-:Y:S02]  /*4ff0*/  USEL UR6, UR13, UR6, !UP2 ;  /* 0x000000060d067287 */ /* 0x000fe4000d000000 */
[----:B------:R-:W-:Y:S01]  /*5000*/  UISETP.NE.AND UP2, UPT, UR12, URZ, UPT ;  /* 0x000000ff0c00728c */ /* 0x000fe2000bf45270 */
[----:B------:R-:W-:Y:S01]  /*5010*/  UMOV UR5, UR11 ;  /* 0x0000000b00057c82 */ /* 0x000fe20008000000 */
[----:B------:R-:W-:Y:S02]  /*5020*/  UIMAD.WIDE.U32 UR10, UR6, UR22, URZ ;  /* 0x00000016060a72a5 */ /* 0x000fe4000f8e00ff */
[----:B------:R-:W-:Y:S03]  /*5030*/  USHF.R.U32.HI UR8, URZ, UR41, UR5 ;  /* 0x00000029ff087299 */ /* 0x000fe60008011605 */
[----:B------:R-:W-:Y:S02]  /*5040*/  UMOV UR5, UR17 ;  /* 0x0000001100057c82 */ /* 0x000fe40008000000 */
[----:B------:R-:W-:Y:S03]  /*5050*/  @UP1 USHF.R.U32.HI UR4, URZ, UR23, UR5 ;  /* 0x00000017ff041299 */ /* 0x000fe60008011605 */
[----:B------:R-:W-:Y:S01]  /*5060*/  UMOV UR5, UR19 ;  /* 0x0000001300057c82 */ /* 0x000fe20008000000 */
[----:B------:R-:W-:Y:S02]  /*5070*/  UIMAD UR4, UR45, UR4, URZ ;  /* 0x000000042d0472a4 */ /* 0x000fe4000f8e02ff */
[----:B------:R-:W-:Y:S02]  /*5080*/  @UP1 USHF.R.U32.HI UR7, URZ, UR23, UR5 ;  /* 0x00000017ff071299 */ /* 0x000fe40008011605 */
[----:B------:R-:W-:Y:S02]  /*5090*/  USEL UR5, UR14, UR8, !UP0 ;  /* 0x000000080e057287 */ /* 0x000fe4000c000000 */
[----:B------:R-:W-:Y:S02]  /*50a0*/  UIMAD UR8, UR45, UR7, URZ ;  /* 0x000000072d0872a4 */ /* 0x000fe4000f8e02ff */
[----:B------:R-:W-:Y:S03]  /*50b0*/  UISETP.GE.AND UP0, UPT, UR6, UR4, UPT ;  /* 0x000000040600728c */ /* 0x000fe6000bf06270 */
[----:B------:R-:W-:Y:S01]  /*50c0*/  UMOV UR4, UR11 ;  /* 0x0000000b00047c82 */ /* 0x000fe20008000000 */
[----:B------:R-:W-:Y:S02]  /*50d0*/  UISETP.GE.OR UP0, UPT, UR5, UR8, UP0 ;  /* 0x000000080500728c */ /* 0x000fe40008706670 */
[----:B------:R-:W-:Y:S02]  /*50e0*/  USHF.R.U32.HI UR4, URZ, UR23, UR4 ;  /* 0x00000017ff047299 */ /* 0x000fe40008011604 */
[----:B------:R-:W-:Y:S02]  /*50f0*/  UIMAD.WIDE.U32 UR8, UR5, UR22, URZ ;  /* 0x00000016050872a5 */ /* 0x000fe4000f8e00ff */
[----:B------:R-:W-:Y:S04]  /*5100*/  USEL UR10, UR6, UR4, !UP1 ;  /* 0x00000004060a7287 */ /* 0x000fe8000c800000 */
[----:B------:R-:W-:Y:S01]  /*5110*/  UIADD3 UR11, UPT, UPT, -UR10, URZ, URZ ;  /* 0x000000ff0a0b7290 */ /* 0x000fe2000fffe1ff */
[----:B------:R-:W-:Y:S02]  /*5120*/  @!UP0 UMOV UR4, UR9 ;  /* 0x0000000900048c82 */ /* 0x000fe40008000000 */
[----:B------:R-:W-:Y:S02]  /*5130*/  @!UP0 USHF.R.U32.HI UR4, URZ, UR23, UR4 ;  /* 0x00000017ff048299 */ /* 0x000fe40008011604 */
[----:B------:R-:W-:Y:S02]  /*5140*/  UIMAD UR8, UR45, UR11, UR6 ;  /* 0x0000000b2d0872a4 */ /* 0x000fe4000f8e0206 */
[----:B------:R-:W-:Y:S02]  /*5150*/  @!UP0 USEL UR4, UR5, UR4, !UP1 ;  /* 0x0000000405048287 */ /* 0x000fe4000c800000 */
[----:B------:R-:W-:Y:S02]  /*5160*/  UISETP.NE.AND UP1, UPT, UR20, URZ, UPT ;  /* 0x000000ff1400728c */ /* 0x000fe4000bf25270 */
[----:B------:R-:W-:Y:S02]  /*5170*/  @!UP0 UIMAD UR7, UR7, UR8, UR4 ;  /* 0x00000008070782a4 */ /* 0x000fe4000f8e0204 */
[----:B------:R-:W-:Y:S02]  /*5180*/  @!UP0 UIADD3 UR9, UPT, UPT, UR10, -UR4, URZ ;  /* 0x800000040a098290 */ /* 0x000fe4000fffe0ff */
[----:B------:R-:W-:Y:S02]  /*5190*/  UIADD3 UR8, UPT, UPT, -UR6, URZ, URZ ;  /* 0x000000ff06087290 */ /* 0x000fe4000fffe1ff */
[----:B------:R-:W-:Y:S02]  /*51a0*/  UIADD3 UR4, UPT, UPT, -UR5, URZ, URZ ;  /* 0x000000ff05047290 */ /* 0x000fe4000fffe1ff */
[----:B------:R-:W-:Y:S03]  /*51b0*/  @!UP0 UIMAD UR6, UR9, UR45, UR5 ;  /* 0x0000002d090682a4 */ /* 0x000fe6000f8e0205 */
[----:B------:R-:W-:Y:S01]  /*51c0*/  @!UP0 UMOV UR5, UR7 ;  /* 0x0000000700058c82 */ /* 0x000fe20008000000 */
[----:B------:R-:W-:Y:S02]  /*51d0*/  UIMAD UR7, UR15, UR4, UR14 ;  /* 0x000000040f0772a4 */ /* 0x000fe4000f8e020e */
[----:B------:R-:W-:Y:S02]  /*51e0*/  UIMAD UR4, UR42, UR8, UR13 ;  /* 0x000000082a0472a4 */ /* 0x000fe4000f8e020d */
[----:B------:R-:W-:Y:S02]  /*51f0*/  UIMAD UR14, UR5, UR15, UR7 ;  /* 0x0000000f050e72a4 */ /* 0x000fe4000f8e0207 */
[----:B------:R-:W-:Y:S11]  /*5200*/  UIMAD UR13, UR6, UR42, UR4 ;  /* 0x0000002a060d72a4 */ /* 0x000ff6000f8e0204 */
[----:B------:R-:W-:Y:S01]  /*5210*/  @!UPT UIADD3 URZ, UPT, UPT, URZ, URZ, URZ ;  /* 0x000000fffffff290 */ /* 0x000fe2000fffe0ff */
.L_x_85:
[----:B------:R-:W3:Y:S01]  /*5220*/  @!UP4 LDCU.128 UR8, c[0x0][0xf10] ;  /* 0x0001e200ff08c7ac */ /* 0x000ee20008000c00 */
[----:B------:R-:W-:Y:S04]  /*5230*/  ISETP.NE.U32.AND P0, PT, RZ, UR32, PT ;  /* 0x00000020ff007c0c */ /* 0x000fe8000bf05070 */
[----:B------:R-:W-:Y:S01]  /*5240*/  ISETP.NE.AND.EX P0, PT, RZ, UR33, PT, P0 ;  /* 0x00000021ff007c0c */ /* 0x000fe2000bf05300 */
[----:B------:R-:W4:Y:S01]  /*5250*/  @!UP4 LDCU UR5, c[0x0][0xf0c] ;  /* 0x0001e180ff05c7ac */ /* 0x000f220008000800 */
[----:B------:R-:W-:Y:S02]  /*5260*/  USHF.L.U32 UR26, UR26, 0x6, URZ ;  /* 0x000000061a1a7899 */ /* 0x000fe400080006ff */
[----:B------:R-:W-:Y:S02]  /*5270*/  USHF.L.U32 UR27, UR27, 0x7, URZ ;  /* 0x000000071b1b7899 */ /* 0x000fe400080006ff */
[----:B---3--:R-:W-:Y:S07]  /*5280*/  UIMAD.WIDE.U32 UR6, UR14, UR8, URZ ;  /* 0x000000080e0672a5 */ /* 0x008fee000f8e00ff */
[----:B------:R-:W-:Y:S01]  /*5290*/  @!UP4 UMOV UR4, UR7 ;  /* 0x000000070004cc82 */ /* 0x000fe20008000000 */
[----:B----4-:R-:W-:Y:S02]  /*52a0*/  @!UP4 UISETP.NE.AND UP0, UPT, UR5, 0x1, UPT ;  /* 0x000000010500c88c */ /* 0x010fe4000bf05270 */
[----:B------:R-:W-:Y:S02]  /*52b0*/  @!UP4 USHF.R.U32.HI UR4, URZ, UR9, UR4 ;  /* 0x00000009ff04c299 */ /* 0x000fe40008011604 */
[----:B------:R-:W-:Y:S02]  /*52c0*/  UIMAD.WIDE.U32 UR6, UR13, UR11, URZ ;  /* 0x0000000b0d0672a5 */ /* 0x000fe4000f8e00ff */
[----:B------:R-:W-:Y:S02]  /*52d0*/  @!UP4 USEL UR8, UR14, UR4, !UP0 ;  /* 0x000000040e08c287 */ /* 0x000fe4000c000000 */
[----:B------:R-:W-:Y:S03]  /*52e0*/  @!UP4 UISETP.NE.AND UP0, UPT, UR10, 0x1, UPT ;  /* 0x000000010a00c88c */ /* 0x000fe6000bf05270 */
[----:B------:R-:W-:Y:S02]  /*52f0*/  @!UP4 UMOV UR6, UR7 ;  /* 0x000000070006cc82 */ /* 0x000fe40008000000 */
[----:B------:R-:W3:Y:S02]  /*5300*/  @!UP4 LDCU UR4, c[0x0][0xf20] ;  /* 0x0001e400ff04c7ac */ /* 0x000ee40008000800 */
[----:B---3--:R-:W-:Y:S04]  /*5310*/  @!UP4 USHF.R.U32.HI UR6, URZ, UR4, UR6 ;  /* 0x00000004ff06c299 */ /* 0x008fe80008011606 */
[----:B------:R-:W-:Y:S04]  /*5320*/  @!UP4 USEL UR6, UR13, UR6, !UP0 ;  /* 0x000000060d06c287 */ /* 0x000fe8000c000000 */
[----:B------:R-:W-:Y:S02]  /*5330*/  @!UP4 UIADD3 UR4, UPT, UPT, -UR8, UR6, URZ ;  /* 0x000000060804c290 */ /* 0x000fe4000fffe1ff */
[----:B------:R-:W-:Y:S02]  /*5340*/  @!UP4 UIADD3 UR6, UPT, UPT, UR8, -UR6, URZ ;  /* 0x800000060806c290 */ /* 0x000fe4000fffe0ff */
[----:B------:R-:W-:Y:S02]  /*5350*/  @!UP4 UIMAD UR14, UR4, UR5, UR14 ;  /* 0x00000005040ec2a4 */ /* 0x000fe4000f8e020e */
[----:B------:R-:W-:Y:S01]  /*5360*/  @!UP4 UIMAD UR13, UR6, UR10, UR13 ;  /* 0x0000000a060dc2a4 */ /* 0x000fe2000f8e020d */
[----:B------:R-:W-:Y:S11]  /*5370*/  BRA.U UP3, `(.L_x_86) ;  /* 0x0000000103107547 */ /* 0x000ff6000b800000 */
[----:B------:R-:W-:Y:S04]  /*5380*/  MOV R2, UR39 ;  /* 0x0000002700027c02 */ /* 0x000fe80008000f00 */
[----:B------:R-:W-:Y:S04]  /*5390*/  SHF.L.U32 R2, R2, 0x1f, RZ ;  /* 0x0000001f02027819 */ /* 0x000fe800000006ff */
[----:B------:R-:W3:Y:S02]  /*53a0*/  SYNCS.PHASECHK.TRANS64.TRYWAIT P1, [UR21+0xb8], R2 ;  /* 0x0000b802ff0075a7 */ /* 0x000ee40008021115 */
[----:B---3--:R-:W-:Y:S05]  /*53b0*/  @!P1 BRA `(.L_x_87) ;  /* 0x0000006800509947 */ /* 0x008fea0003800000 */
.L_x_86:
[----:B------:R-:W-:Y:S05]  /*53c0*/  BRA.U !UP5, `(.L_x_88) ;  /* 0x000000010d387547 */ /* 0x000fea000b800000 */
[----:B------:R-:W-:Y:S01]  /*53d0*/  UPLOP3.LUT UP1, UPT, UPT, UPT, UP6, 0x80, 0x8 ;  /* 0x000000000008789c */ /* 0x000fe20003f2f060 */
[----:B--2---:R-:W-:Y:S01]  /*53e0*/  HFMA2 R0, -RZ, RZ, 0, 5.9604644775390625e-08 ;  /* 0x00000001ff007431 */ /* 0x004fe200000001ff */
[----:B------:R-:W2:Y:S01]  /*53f0*/  LDCU.64 UR8, c[0x0][0x358] ;  /* 0x00006b00ff0877ac */ /* 0x000ea20008000a00 */
[----:B------:R-:W-:Y:S03]  /*5400*/  IMAD.MOV.U32 R85, RZ, RZ, 0x1 ;  /* 0x00000001ff557424 */ /* 0x000fe600078e00ff */
[----:B------:R-:W-:Y:S05]  /*5410*/  PLOP3.LUT P1, PT, PT, PT, UP1, 0x80, 0x8 ;  /* 0x000000000008781c */ /* 0x000fea0003f2f018 */
[----:B------:R-:W3:Y:S01]  /*5420*/  @UP1 LDCU.64 UR4, c[0x0][0xc88] ;  /* 0x00019100ff0417ac */ /* 0x000ee20008000a00 */
[----:B------:R-:W-:Y:S07]  /*5430*/  @UP1 UIMAD UR6, UR36, UR32, URZ ;  /* 0x00000020240612a4 */ /* 0x000fee000f8e02ff */
[----:B------:R-:W-:Y:S01]  /*5440*/  @!P1 PRMT R85, R0, 0x7610, R85 ;  /* 0x0000761000559816 */ /* 0x000fe20000000055 */
[----:B---3--:R-:W-:Y:S06]  /*5450*/  @UP1 UIMAD.WIDE UR4, UR6, 0x4, UR4 ;  /* 0x00000004060418a5 */ /* 0x008fec000f8e0204 */
[----:B------:R-:W-:Y:S01]  /*5460*/  IMAD.U32 R4, RZ, RZ, UR4 ;  /* 0x00000004ff047e24 */ /* 0x000fe2000f8e00ff */
[----:B------:R-:W-:Y:S04]  /*5470*/  MOV R5, UR5 ;  /* 0x0000000500057c02 */ /* 0x000fe80008000f00 */
[----:B------:R-:W3:Y:S01]  /*5480*/  @!UP1 LDCU UR4, c[0x0][0xc80] ;  /* 0x00019000ff0497ac */ /* 0x000ee20008000800 */
[----:B--2--5:R4:W5:Y:S02]  /*5490*/  @P1 LDG.E R45, desc[UR8][R4.64] ;  /* 0x00000008042d1981 */ /* 0x024964000c1e1900 */
[----:B---34-:R-:W-:Y:S07]  /*54a0*/  @!P1 IMAD.U32 R45, RZ, RZ, UR4 ;  /* 0x00000004ff2d9e24 */ /* 0x018fee000f8e00ff */
.L_x_88:
[----:B-----5:R-:W-:Y:S01]  /*54b0*/  @!P0 FSETP.EQ.AND P2, PT, R45, RZ, PT ;  /* 0x000000ff2d00820b */ /* 0x020fe20003f42000 */
[----:B------:R-:W-:Y:S01]  /*54c0*/  @!UPT UIADD3 URZ, UPT, UPT, URZ, URZ, URZ ;  /* 0x000000fffffff290 */ /* 0x000fe2000fffe0ff */
[----:B------:R-:W-:Y:S11]  /*54d0*/  @!P0 BRA `(.L_x_89) ;  /* 0x0000000000148947 */ /* 0x000ff60003800000 */
[----:B------:R-:W-:Y:S02]  /*54e0*/  LOP3.LUT P0, RZ, R85, 0xff, RZ, 0xc0, !PT ;  /* 0x000000ff55ff7812 */ /* 0x000fe4000780c0ff */
[----:B------:R-:W-:Y:S04]  /*54f0*/  PLOP3.LUT P2, PT, PT, PT, UP1, 0x80, 0x8 ;  /* 0x000000000008781c */ /* 0x000fe80003f4f018 */
[----:B------:R-:W-:Y:S07]  /*5500*/  PLOP3.LUT P2, PT, P2, PT, PT, 0x8, 0x80 ;  /* 0x000000000080781c */ /* 0x000fee000174e170 */
[----:B------:R-:W-:Y:S11]  /*5510*/  @P0 FSETP.EQ.AND P2, PT, R45, RZ, PT ;  /* 0x000000ff2d00020b */ /* 0x000ff60003f42000 */
[----:B------:R-:W-:Y:S02]  /*5520*/  @!UPT UIADD3 URZ, UPT, UPT, URZ, URZ, URZ ;  /* 0x000000fffffff290 */ /* 0x000fe4000fffe0ff */
.L_x_89:
[----:B------:R-:W-:Y:S01]  /*5530*/  ULEA UR4, UR25, UR21, 0x3 ;  /* 0x0000001519047291 */ /* 0x000fe2000f8e18ff */
[----:B--2---:R-:W-:Y:S02]  /*5540*/  SHF.L.U32 R2, R11, 0x1f, RZ ;  /* 0x0000001f0b027819 */ /* 0x004fe400000006ff */
[----:B------:R-:W-:Y:S04]  /*5550*/  ELECT P1, URZ, PT ;  /* 0x0000000000ff782f */ /* 0x000fe80003820000 */
[----:B------:R-:W-:Y:S02]  /*5560*/  PLOP3.LUT P1, PT, P2, P1, PT, 0xf2, 0x2f ;  /* 0x00000000002f781c */ /* 0x000fe40001723e72 */
[----:B------:R-:W2:Y:S02]  /*5570*/  SYNCS.PHASECHK.TRANS64.TRYWAIT P0, [UR4+0x98], R2 ;  /* 0x00009802ff0075a7 */ /* 0x000ea40008001104 */
[----:B--2---:R-:W-:Y:S09]  /*5580*/  @!P0 BRA `(.L_x_90) ;  /* 0x0000006400f48947 */ /* 0x004ff20003800000 */
.L_x_195:
[----:B------:R-:W-:Y:S01]  /*5590*/  VOTEU.ALL UP0, P1 ;  /* 0x0000000000ff7886 */ /* 0x000fe20000800000 */
[----:B--2---:R-:W-:Y:S01]  /*55a0*/  @!P1 IADD3 R2, P0, PT, R12, 0x980, RZ ;  /* 0x000009800c029810 */ /* 0x004fe20007f1e0ff */
[----:B------:R-:W-:Y:S01]  /*55b0*/  UMOV UR30, 0x0 ;  /* 0x00000000001e7882 */ /* 0x000fe20000000000 */
[----:B------:R-:W-:Y:S01]  /*55c0*/  UMOV UR31, 0x10000000 ;  /* 0x10000000001f7882 */ /* 0x000fe20000000000 */
[----:B------:R-:W-:Y:S01]  /*55d0*/  UMOV UR28, UR36 ;  /* 0x00000024001c7c82 */ /* 0x000fe20008000000 */
[----:B------:R-:W-:Y:S01]  /*55e0*/  @!UP0 ULEA UR5, UR25, UR21, 0xc ;  /* 0x0000001519058291 */ /* 0x000fe2000f8e60ff */
[----:B------:R-:W-:Y:S01]  /*55f0*/  @!P1 IMAD.X R0, RZ, RZ, R13, P0 ;  /* 0x000000ffff009224 */ /* 0x000fe200000e060d */
[----:B------:R-:W-:Y:S01]  /*5600*/  @!UP0 UIADD3 UR10, UPT, UPT, UR26, 0x20, URZ ;  /* 0x000000201a0a8890 */ /* 0x000fe2000fffe0ff */
[----:B------:R-:W-:Y:S01]  /*5610*/  @!P1 R2UR UR7, R2 ;  /* 0x00000000020792ca */ /* 0x000fe200000e0000 */
[----:B------:R-:W-:Y:S02]  /*5620*/  @!UP0 UIADD3 UR24, UPT, UPT, UR5, 0x200, URZ ;  /* 0x0000020005188890 */ /* 0x000fe4000fffe0ff */
[----:B------:R-:W-:Y:S02]  /*5630*/  @!UP0 UIADD3 UR8, UPT, UPT, UR5, 0xa00, URZ ;  /* 0x00000a0005088890 */ /* 0x000fe4000fffe0ff */
[----:B------:R-:W-:Y:S02]  /*5640*/  UIADD3 UR5, UPT, UPT, UR25, 0x1, URZ ;  /* 0x0000000119057890 */ /* 0x000fe4000fffe0ff */
[----:B------:R-:W-:Y:S02]  /*5650*/  UIADD3 UR25, UPT, UPT, UR4, 0x80, URZ ;  /* 0x0000008004197890 */ /* 0x000fe4000fffe0ff */
[----:B------:R-:W-:Y:S01]  /*5660*/  UISETP.NE.AND UP0, UPT, UR5, 0x3, UPT ;  /* 0x000000030500788c */ /* 0x000fe2000bf05270 */
[----:B------:R-:W-:Y:S01]  /*5670*/  UMOV UR11, UR27 ;  /* 0x0000001b000b7c82 */ /* 0x000fe20008000000 */
[----:B------:R-:W-:Y:S02]  /*5680*/  UMOV UR12, UR36 ;  /* 0x00000024000c7c82 */ /* 0x000fe40008000000 */
[----:B------:R-:W-:Y:S01]  /*5690*/  USEL UR6, UR5, URZ, UP0 ;  /* 0x000000ff05067287 */ /* 0x000fe20008000000 */
[----:B------:R-:W-:Y:S01]  /*56a0*/  @!P1 R2UR UR5, R0 ;  /* 0x00000000000592ca */ /* 0x000fe200000e0000 */
[----:B------:R-:W-:Y:S01]  /*56b0*/  IMAD.U32 R4, RZ, RZ, UR7 ;  /* 0x00000007ff047e24 */ /* 0x000fe2000f8e00ff */
[----:B------:R-:W-:Y:S01]  /*56c0*/  USEL UR18, URZ, 0x1, UP0 ;  /* 0x00000001ff127887 */ /* 0x000fe20008000000 */
[----:B------:R-:W-:Y:S01]  /*56d0*/  @!P1 IMAD.MOV.U32 R0, RZ, RZ, 0x1000 ;  /* 0x00001000ff009424 */ /* 0x000fe200078e00ff */
[----:B------:R-:W-:Y:S01]  /*56e0*/  VOTEU.ALL UP0, P1 ;  /* 0x0000000000ff7886 */ /* 0x000fe20000800000 */
[----:B------:R-:W-:Y:S01]  /*56f0*/  UMOV UR9, UR25 ;  /* 0x0000001900097c82 */ /* 0x000fe20008000000 */
[----:B------:R-:W-:Y:S01]  /*5700*/  @!P1 R2UR UR16, R4 ;  /* 0x00000000041092ca */ /* 0x000fe200000e0000 */
[----:B------:R-:W-:Y:S01]  /*5710*/  UPRMT UR7, UR57, 0x654, UR25 ;  /* 0x0000065439077896 */ /* 0x000fe20008000019 */
[----:B------:R-:W-:Y:S04]  /*5720*/  LOP3.LUT R11, R11, UR18, RZ, 0x3c, !PT ;  /* 0x000000120b0b7c12 */ /* 0x000fe8000f8e3cff */
[----:B------:R-:W-:Y:S01]  /*5730*/  SHF.L.U32 R2, R11, 0x1f, RZ ;  /* 0x0000001f0b027819 */ /* 0x000fe200000006ff */
[----:B------:R-:W-:Y:S01]  /*5740*/  IMAD.U32 R5, RZ, RZ, UR5 ;  /* 0x00000005ff057e24 */ /* 0x000fe2000f8e00ff */
[----:B------:R-:W-:Y:S04]  /*5750*/  ULEA UR5, UR6, UR21, 0x3 ;  /* 0x0000001506057291 */ /* 0x000fe8000f8e18ff */
[----:B------:R-:W-:Y:S11]  /*5760*/  @!P1 R2UR UR17, R5 ;  /* 0x00000000051192ca */ /* 0x000ff600000e0000 */
[----:B------:R-:W-:Y:S02]  /*5770*/  @!UPT UIADD3 URZ, UPT, UPT, URZ, URZ, URZ ;  /* 0x000000fffffff290 */ /* 0x000fe4000fffe0ff */
[----:B------:R2:W-:Y:S01]  /*5780*/  @!UP0 UTMALDG.3D [UR24], [UR16], desc[UR30] ;  /* 0x00001e18100085b4 */ /* 0x0005e20008011000 */
[----:B------:R-:W-:Y:S05]  /*5790*/  VOTEU.ALL UP0, P1 ;  /* 0x0000000000ff7886 */ /* 0x000fea0000800000 */
[----:B------:R2:W-:Y:S01]  /*57a0*/  @!UP0 UTMALDG.3D [UR8], [UR16], desc[UR30] ;  /* 0x00001e08100085b4 */ /* 0x0005e20008011000 */
[----:B------:R2:W-:Y:S01]  /*57b0*/  @!P1 SYNCS.ARRIVE.TRANS64.RED.A0TR RZ, [UR4+0x80], R0 ;  /* 0x00008000ffff99a7 */ /* 0x0005e20008300404 */
[----:B------:R-:W-:Y:S01]  /*57c0*/  SYNCS.ARRIVE.TRANS64.RED.A1T0 RZ, [UR7], RZ ;  /* 0x000000ffffff79a7 */ /* 0x000fe20008100407 */
[----:B------:R-:W3:Y:S02]  /*57d0*/  SYNCS.PHASECHK.TRANS64.TRYWAIT P0, [UR5+0x98], R2 ;  /* 0x00009802ff0075a7 */ /* 0x000ee40008001105 */
[----:B--23--:R-:W-:Y:S05]  /*57e0*/  @!P0 BRA `(.L_x_91) ;  /* 0x0000006400748947 */ /* 0x00cfea0003800000 */
.L_x_197:
[----:B------:R-:W-:Y:S01]  /*57f0*/  VOTEU.ALL UP0, P1 ;  /* 0x0000000000ff7886 */ /* 0x000fe20000800000 */
[----:B--2---:R-:W-:Y:S01]  /*5800*/  @!P1 IADD3 R2, P0, PT, R12, 0x980, RZ ;  /* 0x000009800c029810 */ /* 0x004fe20007f1e0ff */
[----:B------:R-:W-:Y:S01]  /*5810*/  UIADD3 UR17, UPT, UPT, UR5, 0x80, URZ ;  /* 0x0000008005117890 */ /* 0x000fe2000fffe0ff */
[----:B------:R-:W-:Y:S02]  /*5820*/  UMOV UR30, 0x0 ;  /* 0x00000000001e7882 */ /* 0x000fe40000000000 */
[----:B------:R-:W-:Y:S01]  /*5830*/  @!UP0 ULEA UR4, UR6, UR21, 0xc ;  /* 0x0000001506048291 */ /* 0x000fe2000f8e60ff */
[----:B------:R-:W-:Y:S01]  /*5840*/  @!P1 IMAD.X R0, RZ, RZ, R13, P0 ;  /* 0x000000ffff009224 */ /* 0x000fe200000e060d */
[----:B------:R-:W-:Y:S01]  /*5850*/  @!UP0 UIADD3 UR19, UPT, UPT, UR27, 0x40, URZ ;  /* 0x000000401b138890 */ /* 0x000fe2000fffe0ff */
[----:B------:R-:W-:Y:S01]  /*5860*/  @!P1 R2UR UR7, R2 ;  /* 0x00000000020792ca */ /* 0x000fe200000e0000 */
[----:B------:R-:W-:Y:S02]  /*5870*/  @!UP0 UIADD3 UR16, UPT, UPT, UR4, 0x200, URZ ;  /* 0x0000020004108890 */ /* 0x000fe4000fffe0ff */
[----:B------:R-:W-:Y:S02]  /*5880*/  @!UP0 UIADD3 UR8, UPT, UPT, UR4, 0xa00, URZ ;  /* 0x00000a0004088890 */ /* 0x000fe4000fffe0ff */
[----:B------:R-:W-:Y:S02]  /*5890*/  UIADD3 UR4, UPT, UPT, UR6, 0x1, URZ ;  /* 0x0000000106047890 */ /* 0x000fe4000fffe0ff */
[----:B------:R-:W-:Y:S02]  /*58a0*/  @!UP0 UIADD3 UR10, UPT, UPT, UR26, 0x20, URZ ;  /* 0x000000201a0a8890 */ /* 0x000fe4000fffe0ff */
[----:B------:R-:W-:Y:S01]  /*58b0*/  UISETP.NE.AND UP0, UPT, UR4, 0x3, UPT ;  /* 0x000000030400788c */ /* 0x000fe2000bf05270 */
[----:B------:R-:W-:Y:S01]  /*58c0*/  UMOV UR31, 0x10000000 ;  /* 0x10000000001f7882 */ /* 0x000fe20000000000 */
        /* <DEDUP_REMOVED lines=9> */
[----:B------:R-:W-:Y:S01]  /*5960*/  UMOV UR12, UR36 ;  /* 0x00000024000c7c82 */ /* 0x000fe20008000000 */
[----:B------:R-:W-:Y:S01]  /*5970*/  UMOV UR9, UR17 ;  /* 0x0000001100097c82 */ /* 0x000fe20008000000 */
[----:B------:R-:W-:Y:S01]  /*5980*/  UMOV UR11, UR19 ;  /* 0x00000013000b7c82 */ /* 0x000fe20008000000 */
[----:B------:R-:W-:Y:S01]  /*5990*/  UPRMT UR7, UR57, 0x654, UR17 ;  /* 0x0000065439077896 */ /* 0x000fe20008000011 */
[----:B------:R-:W-:Y:S02]  /*59a0*/  LOP3.LUT R11, R11, UR28, RZ, 0x3c, !PT ;  /* 0x0000001c0b0b7c12 */ /* 0x000fe4000f8e3cff */
[----:B------:R-:W-:Y:S01]  /*59b0*/  IMAD.U32 R5, RZ, RZ, UR4 ;  /* 0x00000004ff057e24 */ /* 0x000fe2000f8e00ff */
[----:B------:R-:W-:Y:S01]  /*59c0*/  ULEA UR4, UR6, UR21, 0x3 ;  /* 0x0000001506047291 */ /* 0x000fe2000f8e18ff */
[----:B------:R-:W-:Y:S03]  /*59d0*/  SHF.L.U32 R2, R11, 0x1f, RZ ;  /* 0x0000001f0b027819 */ /* 0x000fe600000006ff */
        /* <DEDUP_REMOVED lines=9> */
.L_x_199:
[----:B------:R-:W-:Y:S01]  /*5a70*/  VOTEU.ALL UP0, P1 ;  /* 0x0000000000ff7886 */ /* 0x000fe20000800000 */
[----:B--2---:R-:W-:Y:S01]  /*5a80*/  @!P1 IADD3 R2, P0, PT, R12, 0x980, RZ ;  /* 0x000009800c029810 */ /* 0x004fe20007f1e0ff */
[----:B------:R-:W-:Y:S01]  /*5a90*/  UIADD3 UR18, UPT, UPT, UR26, 0x10, URZ ;  /* 0x000000101a127890 */ /* 0x000fe2000fffe0ff */
[----:B------:R-:W-:Y:S01]  /*5aa0*/  VIADD R10, R10, 0x1 ;  /* 0x000000010a0a7836 */ /* 0x000fe20000000000 */
[----:B------:R-:W-:Y:S01]  /*5ab0*/  UIADD3 UR17, UPT, UPT, UR4, 0x80, URZ ;  /* 0x0000008004117890 */ /* 0x000fe2000fffe0ff */
[----:B------:R-:W-:Y:S01]  /*5ac0*/  @!P1 R2UR UR7, R2 ;  /* 0x00000000020792ca */ /* 0x000fe200000e0000 */
[----:B------:R-:W-:Y:S01]  /*5ad0*/  @!UP0 ULEA UR5, UR6, UR21, 0xc ;  /* 0x0000001506058291 */ /* 0x000fe2000f8e60ff */
[----:B------:R-:W-:Y:S01]  /*5ae0*/  @!P1 IMAD.X R0, RZ, RZ, R13, P0 ;  /* 0x000000ffff009224 */ /* 0x000fe200000e060d */
[----:B------:R-:W-:Y:S01]  /*5af0*/  @!UP0 UIADD3 UR10, UPT, UPT, UR26, 0x30, URZ ;  /* 0x000000301a0a8890 */ /* 0x000fe2000fffe0ff */
[----:B------:R-:W-:Y:S01]  /*5b00*/  @!P1 IMAD.MOV.U32 R2, RZ, RZ, 0x1000 ;  /* 0x00001000ff029424 */ /* 0x000fe200078e00ff */
[----:B------:R-:W-:Y:S02]  /*5b10*/  @!UP0 UIADD3 UR16, UPT, UPT, UR5, 0x200, URZ ;  /* 0x0000020005108890 */ /* 0x000fe4000fffe0ff */
[----:B------:R-:W-:Y:S02]  /*5b20*/  @!UP0 UIADD3 UR8, UPT, UPT, UR5, 0xa00, URZ ;  /* 0x00000a0005088890 */ /* 0x000fe4000fffe0ff */
[----:B------:R-:W-:Y:S01]  /*5b30*/  UIADD3 UR5, UPT, UPT, UR6, 0x1, URZ ;  /* 0x0000000106057890 */ /* 0x000fe2000fffe0ff */
[----:B------:R-:W-:Y:S01]  /*5b40*/  UMOV UR30, 0x0 ;  /* 0x00000000001e7882 */ /* 0x000fe20000000000 */
[----:B------:R-:W-:Y:S02]  /*5b50*/  UMOV UR31, 0x10000000 ;  /* 0x10000000001f7882 */ /* 0x000fe40000000000 */
[----:B------:R-:W-:Y:S01]  /*5b60*/  UISETP.NE.AND UP0, UPT, UR5, 0x3, UPT ;  /* 0x000000030500788c */ /* 0x000fe2000bf05270 */
[----:B------:R-:W-:Y:S01]  /*5b70*/  IMAD.U32 R4, RZ, RZ, UR7 ;  /* 0x00000007ff047e24 */ /* 0x000fe2000f8e00ff */
[----:B------:R-:W-:Y:S01]  /*5b80*/  UMOV UR19, UR27 ;  /* 0x0000001b00137c82 */ /* 0x000fe20008000000 */
[----:B------:R-:W-:Y:S01]  /*5b90*/  UMOV UR20, UR36 ;  /* 0x0000002400147c82 */ /* 0x000fe20008000000 */
[----:B------:R-:W-:Y:S01]  /*5ba0*/  USEL UR6, UR5, URZ, UP0 ;  /* 0x000000ff05067287 */ /* 0x000fe20008000000 */
[----:B------:R-:W-:Y:S01]  /*5bb0*/  @!P1 R2UR UR5, R0 ;  /* 0x00000000000592ca */ /* 0x000fe200000e0000 */
[----:B------:R-:W-:Y:S01]  /*5bc0*/  USEL UR28, URZ, 0x1, UP0 ;  /* 0x00000001ff1c7887 */ /* 0x000fe20008000000 */
[----:B------:R-:W-:Y:S01]  /*5bd0*/  @!P1 R2UR UR24, R4 ;  /* 0x00000000041892ca */ /* 0x000fe200000e0000 */
[----:B------:R-:W-:Y:S01]  /*5be0*/  VOTEU.ALL UP0, P1 ;  /* 0x0000000000ff7886 */ /* 0x000fe20000800000 */
[----:B------:R-:W-:Y:S01]  /*5bf0*/  UMOV UR11, UR27 ;  /* 0x0000001b000b7c82 */ /* 0x000fe20008000000 */
[----:B------:R-:W-:Y:S01]  /*5c00*/  UMOV UR12, UR36 ;  /* 0x00000024000c7c82 */ /* 0x000fe20008000000 */
[----:B------:R-:W-:Y:S01]  /*5c10*/  UMOV UR9, UR17 ;  /* 0x0000001100097c82 */ /* 0x000fe20008000000 */
        /* <DEDUP_REMOVED lines=14> */
.L_x_201:
[----:B------:R-:W-:Y:S01]  /*5d00*/  UIADD3 UR17, UPT, UPT, UR5, 0x80, URZ ;  /* 0x0000008005117890 */ /* 0x000fe2000fffe0ff */
[----:B--2---:R-:W-:Y:S01]  /*5d10*/  @!P1 IADD3 R2, P0, PT, R12, 0x980, RZ ;  /* 0x000009800c029810 */ /* 0x004fe20007f1e0ff */
[----:B------:R-:W-:Y:S01]  /*5d20*/  UPLOP3.LUT UP3, UPT, UPT, UPT, UPT, 0x80, 0x8 ;  /* 0x000000000008789c */ /* 0x000fe20003f6f070 */
[----:B------:R-:W-:Y:S01]  /*5d30*/  R2UR UR30, R91 ;  /* 0x000000005b1e72ca */ /* 0x000fe200000e0000 */
[----:B------:R-:W-:Y:S01]  /*5d40*/  UMOV UR20, UR36 ;  /* 0x0000002400147c82 */ /* 0x000fe20008000000 */
[----:B------:R-:W-:Y:S01]  /*5d50*/  UMOV UR12, UR36 ;  /* 0x00000024000c7c82 */ /* 0x000fe20008000000 */
[----:B------:R-:W-:Y:S01]  /*5d60*/  VOTEU.ALL UP0, P1 ;  /* 0x0000000000ff7886 */ /* 0x000fe20000800000 */
[----:B------:R-:W-:Y:S01]  /*5d70*/  UMOV UR9, UR17 ;  /* 0x0000001100097c82 */ /* 0x000fe20008000000 */
[----:B------:R-:W-:Y:S01]  /*5d80*/  @!P1 IMAD.X R0, RZ, RZ, R13, P0 ;  /* 0x000000ffff009224 */ /* 0x000fe200000e060d */
[----:B------:R-:W-:Y:S01]  /*5d90*/  R2UR UR28, R92 ;  /* 0x000000005c1c72ca */ /* 0x000fe200000e0000 */
[----:B------:R-:W-:Y:S01]  /*5da0*/  UMOV UR36, UR29 ;  /* 0x0000001d00247c82 */ /* 0x000fe20008000000 */
[----:B------:R-:W-:Y:S01]  /*5db0*/  @!UP0 ULEA UR4, UR6, UR21, 0xc ;  /* 0x0000001506048291 */ /* 0x000fe2000f8e60ff */
[C---:B------:R-:W-:Y:S01]  /*5dc0*/  ISETP.NE.AND P0, PT, R10.reuse, 0x2, PT ;  /* 0x000000020a00780c */ /* 0x040fe20003f05270 */
[----:B------:R-:W-:Y:S02]  /*5dd0*/  @!UP0 UIADD3 UR19, UPT, UPT, UR27, 0x40, URZ ;  /* 0x000000401b138890 */ /* 0x000fe4000fffe0ff */
[----:B------:R-:W-:Y:S01]  /*5de0*/  @!UP0 UIADD3 UR16, UPT, UPT, UR4, 0x200, URZ ;  /* 0x0000020004108890 */ /* 0x000fe2000fffe0ff */
[----:B------:R-:W-:Y:S01]  /*5df0*/  SEL R10, R10, RZ, P0 ;  /* 0x000000ff0a0a7207 */ /* 0x000fe20000000000 */
[----:B------:R-:W-:Y:S02]  /*5e00*/  @!UP0 UIADD3 UR8, UPT, UPT, UR4, 0xa00, URZ ;  /* 0x00000a0004088890 */ /* 0x000fe4000fffe0ff */
[----:B------:R-:W-:Y:S01]  /*5e10*/  UIADD3 UR4, UPT, UPT, UR6, 0x1, URZ ;  /* 0x0000000106047890 */ /* 0x000fe2000fffe0ff */
[----:B------:R-:W-:Y:S01]  /*5e20*/  @!P1 R2UR UR6, R2 ;  /* 0x00000000020692ca */ /* 0x000fe200000e0000 */
[----:B------:R-:W-:Y:S02]  /*5e30*/  @!UP0 UIADD3 UR10, UPT, UPT, UR26, 0x30, URZ ;  /* 0x000000301a0a8890 */ /* 0x000fe4000fffe0ff */
[----:B------:R-:W-:Y:S01]  /*5e40*/  UISETP.NE.AND UP0, UPT, UR4, 0x3, UPT ;  /* 0x000000030400788c */ /* 0x000fe2000bf05270 */
[----:B------:R-:W-:Y:S01]  /*5e50*/  UMOV UR26, 0x0 ;  /* 0x00000000001a7882 */ /* 0x000fe20000000000 */
[----:B------:R-:W-:Y:S02]  /*5e60*/  UMOV UR27, 0x10000000 ;  /* 0x10000000001b7882 */ /* 0x000fe40000000000 */
[----:B------:R-:W-:Y:S01]  /*5e70*/  USEL UR25, UR4, URZ, UP0 ;  /* 0x000000ff04197287 */ /* 0x000fe20008000000 */
[----:B------:R-:W-:Y:S01]  /*5e80*/  @!P1 R2UR UR4, R0 ;  /* 0x00000000000492ca */ /* 0x000fe200000e0000 */
[----:B------:R-:W-:Y:S01]  /*5e90*/  USEL UR24, URZ, 0x1, UP0 ;  /* 0x00000001ff187887 */ /* 0x000fe20008000000 */
[----:B------:R-:W-:Y:S01]  /*5ea0*/  SEL R0, RZ, 0x1, P0 ;  /* 0x00000001ff007807 */ /* 0x000fe20000000000 */
[----:B------:R-:W-:Y:S01]  /*5eb0*/  VOTEU.ALL UP0, P1 ;  /* 0x0000000000ff7886 */ /* 0x000fe20000800000 */
[----:B------:R-:W-:Y:S01]  /*5ec0*/  UMOV UR11, UR19 ;  /* 0x00000013000b7c82 */ /* 0x000fe20008000000 */
[----:B------:R-:W-:Y:S01]  /*5ed0*/  IMAD.U32 R4, RZ, RZ, UR6 ;  /* 0x00000006ff047e24 */ /* 0x000fe2000f8e00ff */
[----:B------:R-:W-:Y:S02]  /*5ee0*/  LOP3.LUT R9, R9, R0, RZ, 0x3c, !PT ;  /* 0x0000000009097212 */ /* 0x000fe400078e3cff */
[----:B------:R-:W-:Y:S02]  /*5ef0*/  LOP3.LUT R11, R11, UR24, RZ, 0x3c, !PT ;  /* 0x000000180b0b7c12 */ /* 0x000fe4000f8e3cff */
[----:B------:R-:W-:Y:S03]  /*5f00*/  @!P1 R2UR UR6, R4 ;  /* 0x00000000040692ca */ /* 0x000fe600000e0000 */
[----:B------:R-:W-:Y:S01]  /*5f10*/  IMAD.U32 R5, RZ, RZ, UR4 ;  /* 0x00000004ff057e24 */ /* 0x000fe2000f8e00ff */
[----:B------:R-:W-:Y:S04]  /*5f20*/  UPRMT UR4, UR57, 0x654, UR17 ;  /* 0x0000065439047896 */ /* 0x000fe80008000011 */
[----:B------:R-:W-:Y:S11]  /*5f30*/  @!P1 R2UR UR7, R5 ;  /* 0x00000000050792ca */ /* 0x000ff600000e0000 */
[----:B------:R-:W-:Y:S02]  /*5f40*/  @!UPT UIADD3 URZ, UPT, UPT, URZ, URZ, URZ ;  /* 0x000000fffffff290 */ /* 0x000fe4000fffe0ff */
[----:B------:R-:W-:Y:S01]  /*5f50*/  @!UP0 UTMALDG.3D [UR16], [UR6], desc[UR26] ;  /* 0x00001a10060085b4 */ /* 0x000fe20008011000 */
[----:B------:R-:W-:Y:S05]  /*5f60*/  VOTEU.ALL UP0, P1 ;  /* 0x0000000000ff7886 */ /* 0x000fea0000800000 */
[----:B------:R2:W-:Y:S01]  /*5f70*/  @!UP0 UTMALDG.3D [UR8], [UR6], desc[UR26] ;  /* 0x00001a08060085b4 */ /* 0x0005e20008011000 */
[----:B------:R3:W-:Y:S01]  /*5f80*/  @!P1 SYNCS.ARRIVE.TRANS64.RED.A0TR RZ, [UR5+0x80], R3 ;  /* 0x00008003ffff99a7 */ /* 0x0007e20008300405 */
[----:B------:R-:W-:Y:S01]  /*5f90*/  SYNCS.ARRIVE.TRANS64.RED.A1T0 RZ, [UR4], RZ ;  /* 0x000000ffffff79a7 */ /* 0x000fe20008100404 */
[----:B--2---:R-:W-:Y:S02]  /*5fa0*/  UIADD3 UR26, UPT, UPT, UR13, UR30, URZ ;  /* 0x0000001e0d1a7290 */ /* 0x004fe4000fffe0ff */
[----:B------:R-:W-:Y:S01]  /*5fb0*/  UIADD3 UR27, UPT, UPT, UR14, UR28, URZ ;  /* 0x0000001c0e1b7290 */ /* 0x000fe2000fffe0ff */
[----:B------:R-:W-:Y:S11]  /*5fc0*/  BRA.U UP2, `(.L_x_94) ;  /* 0xffffffed02587547 */ /* 0x000ff6000b83ffff */
[----:B------:R-:W-:Y:S01]  /*5fd0*/  UIADD3 UR21, UPT, UPT, UR21, 0x98, URZ ;  /* 0x0000009815157890 */ /* 0x000fe2000fffe0ff */
[----:B------:R-:W-:-:S03]  /*5fe0*/  SHF.L.U32 R2, R11, 0x1f, RZ ;  /* 0x0000001f0b027819 */ /* 0x000fc600000006ff */
[----:B------:R-:W-:-:S09]  /*5ff0*/  ULEA UR4, UR25, UR21, 0x3 ;  /* 0x0000001519047291 */ /* 0x000fd2000f8e18ff */
[----:B------:R-:W2:Y:S02]  /*6000*/  SYNCS.PHASECHK.TRANS64.TRYWAIT P0, [UR4], R2 ;  /* 0x00000002ff0075a7 */ /* 0x000ea40008001104 */
[----:B--2---:R-:W-:Y:S05]  /*6010*/  @!P0 BRA `(.L_x_95) ;  /* 0x0000005c00b08947 */ /* 0x004fea0003800000 */
.L_x_203:
[----:B------:R-:W-:-:S04]  /*6020*/  UIADD3 UR4, UPT, UPT, UR25, 0x1, URZ ;  /* 0x0000000119047890 */ /* 0x000fc8000fffe0ff */
[----:B------:R-:W-:-:S04]  /*6030*/  UISETP.NE.AND UP0, UPT, UR4, 0x3, UPT ;  /* 0x000000030400788c */ /* 0x000fc8000bf05270 */
[----:B------:R-:W-:Y:S02]  /*6040*/  USEL UR6, URZ, 0x1, UP0 ;  /* 0x00000001ff067887 */ /* 0x000fe40008000000 */
[----:B------:R-:W-:-:S04]  /*6050*/  USEL UR4, UR4, URZ, UP0 ;  /* 0x000000ff04047287 */ /* 0x000fc80008000000 */
[----:B------:R-:W-:Y:S01]  /*6060*/  ULEA UR5, UR4, UR21, 0x3 ;  /* 0x0000001504057291 */ /* 0x000fe2000f8e18ff */
[----:B------:R-:W-:-:S04]  /*6070*/  LOP3.LUT R11, R11, UR6, RZ, 0x3c, !PT ;  /* 0x000000060b0b7c12 */ /* 0x000fc8000f8e3cff */
[----:B--2---:R-:W-:-:S04]  /*6080*/  SHF.L.U32 R2, R11, 0x1f, RZ ;  /* 0x0000001f0b027819 */ /* 0x004fc800000006ff */
[----:B------:R-:W2:Y:S02]  /*6090*/  SYNCS.PHASECHK.TRANS64.TRYWAIT P0, [UR5], R2 ;  /* 0x00000002ff0075a7 */ /* 0x000ea40008001105 */
[----:B--2---:R-:W-:Y:S05]  /*60a0*/  @!P0 BRA `(.L_x_96) ;  /* 0x0000005c00a48947 */ /* 0x004fea0003800000 */
.L_x_205:
[----:B------:R-:W-:-:S04]  /*60b0*/  UIADD3 UR4, UPT, UPT, UR4, 0x1, URZ ;  /* 0x0000000104047890 */ /* 0x000fc8000fffe0ff */
[----:B------:R-:W-:-:S04]  /*60c0*/  UISETP.NE.AND UP0, UPT, UR4, 0x3, UPT ;  /* 0x000000030400788c */ /* 0x000fc8000bf05270 */
[----:B------:R-:W-:Y:S02]  /*60d0*/  USEL UR5, URZ, 0x1, UP0 ;  /* 0x00000001ff057887 */ /* 0x000fe40008000000 */
[----:B------:R-:W-:-:S04]  /*60e0*/  USEL UR4, UR4, URZ, UP0 ;  /* 0x000000ff04047287 */ /* 0x000fc80008000000 */
[----:B------:R-:W-:Y:S01]  /*60f0*/  ULEA UR4, UR4, UR21, 0x3 ;  /* 0x0000001504047291 */ /* 0x000fe2000f8e18ff */
[----:B--2---:R-:W-:-:S04]  /*6100*/  LOP3.LUT R2, R11, UR5, RZ, 0x3c, !PT ;  /* 0x000000050b027c12 */ /* 0x004fc8000f8e3cff */
[----:B------:R-:W-:Y:S01]  /*6110*/  SHF.L.U32 R2, R2, 0x1f, RZ ;  /* 0x0000001f02027819 */ /* 0x000fe200000006ff */
[----:B------:R-:W-:-:S07]  /*6120*/  IMAD.U32 R0, RZ, RZ, UR4 ;  /* 0x00000004ff007e24 */ /* 0x000fce000f8e00ff */
.L_x_97:
[----:B--2---:R2:W4:Y:S02]  /*6130*/  SYNCS.PHASECHK.TRANS64.TRYWAIT P0, [R0+URZ], R2 ;  /* 0x00000002000075a7 */ /* 0x00452400080011ff */
[----:B----4-:R-:W-:Y:S05]  /*6140*/  @!P0 NANOSLEEP.SYNCS 0x989680 ;  /* 0x009896800000895d */ /* 0x010fea0003900000 */
[----:B------:R-:W4:Y:S02]  /*6150*/  @!P0 SYNCS.PHASECHK.TRANS64 P0, [R0+URZ], R2 ;  /* 0x00000002000085a7 */ /* 0x000f2400080010ff */
[----:B-1--4-:R-:W-:Y:S05]  /*6160*/  @P0 EXIT ;  /* 0x000000000000094d */ /* 0x012fea0003800000 */
[----:B------:R-:W-:Y:S05]  /*6170*/  BRA `(.L_x_97) ;  /* 0xfffffffc00ec7947 */ /* 0x000fea000383ffff */
.L_x_83:
[----:B------:R-:W-:-:S06]  /*6180*/  UISETP.GE.AND UP0, UPT, UR20, 0x4, UPT ;  /* 0x000000041400788c */ /* 0x000fcc000bf06270 */
[----:B------:R-:W-:-:S13]  /*6190*/  PLOP3.LUT P0, PT, PT, PT, UP0, 0x80, 0x8 ;  /* 0x000000000008781c */ /* 0x000fda0003f0f008 */
[----:B-1----:R-:W-:Y:S05]  /*61a0*/  @!P0 EXIT ;  /* 0x000000000000894d */ /* 0x002fea0003800000 */
[----:B------:R-:W-:Y:S01]  /*61b0*/  BAR.SYNC.DEFER_BLOCKING 0x6, 0xa0 ;  /* 0x0182800000007b1d */ /* 0x000fe20000010000 */
[C---:B------:R-:W-:Y:S01]  /*61c0*/  IMAD.SHL.U32 R83, R81.reuse, 0x10, RZ ;  /* 0x0000001051537824 */ /* 0x040fe200078e00ff */
[C---:B------:R-:W-:Y:S01]  /*61d0*/  LOP3.LUT R84, R86.reuse, 0x3, RZ, 0xc0, !PT ;  /* 0x0000000356547812 */ /* 0x040fe200078ec0ff */
[C---:B------:R-:W-:Y:S01]  /*61e0*/  IMAD.SHL.U32 R82, R81.reuse, 0x2, RZ ;  /* 0x0000000251527824 */ /* 0x040fe200078e00ff */
[----:B------:R-:W-:Y:S01]  /*61f0*/  CS2R R78, SRZ ;  /* 0x00000000004e7805 */ /* 0x000fe2000001ff00 */
[----:B------:R-:W-:Y:S01]  /*6200*/  IMAD.SHL.U32 R2, R86, 0x200, RZ ;  /* 0x0000020056027824 */ /* 0x000fe200078e00ff */
[----:B------:R-:W-:Y:S01]  /*6210*/  UMOV UR4, 0x400 ;  /* 0x0000040000047882 */ /* 0x000fe20000000000 */
[----:B------:R-:W1:Y:S01]  /*6220*/  LDCU UR5, c[0x0][0x370] ;  /* 0x00006e00ff0577ac */ /* 0x000e620008000800 */
[----:B------:R-:W2:Y:S01]  /*6230*/  LDC.64 R74, c[0x0][0xcb0] ;  /* 0x00032c00ff4a7b82 */ /* 0x000ea20000000a00 */
[----:B------:R-:W-:Y:S01]  /*6240*/  IMAD.U32 R81, R81, 0x10000, RZ ;  /* 0x0001000051517824 */ /* 0x000fe200078e00ff */
[C---:B------:R-:W-:Y:S01]  /*6250*/  LOP3.LUT R6, R83.reuse, 0x40, RZ, 0xc0, !PT ;  /* 0x0000004053067812 */ /* 0x040fe200078ec0ff */
[----:B------:R-:W-:Y:S01]  /*6260*/  ULEA UR4, UR57, UR4, 0x18 ;  /* 0x0000000439047291 */ /* 0x000fe2000f8ec0ff */
[----:B------:R-:W-:Y:S01]  /*6270*/  LOP3.LUT R3, R83, 0x1b0, RZ, 0xc0, !PT ;  /* 0x000001b053037812 */ /* 0x000fe200078ec0ff */
[----:B------:R-:W3:Y:S01]  /*6280*/  LDCU.64 UR6, c[0x0][0xc90] ;  /* 0x00019200ff0677ac */ /* 0x000ee20008000a00 */
[----:B------:R-:W-:Y:S01]  /*6290*/  LOP3.LUT R82, R6, 0x8, R82, 0xf8, !PT ;  /* 0x0000000806527812 */ /* 0x000fe200078ef852 */
[----:B------:R-:W-:Y:S01]  /*62a0*/  IMAD.MOV.U32 R80, RZ, RZ, RZ ;  /* 0x000000ffff507224 */ /* 0x000fe200078e00ff */
[----:B------:R-:W4:Y:S01]  /*62b0*/  LDC.64 R72, c[0x0][0xca8] ;  /* 0x00032a00ff487b82 */ /* 0x000f220000000a00 */
[----:B------:R-:W-:Y:S01]  /*62c0*/  LOP3.LUT R2, R3, 0x200, R2, 0xf8, !PT ;  /* 0x0000020003027812 */ /* 0x000fe200078ef802 */
[----:B------:R-:W-:Y:S01]  /*62d0*/  IMAD.MOV.U32 R77, RZ, RZ, RZ ;  /* 0x000000ffff4d7224 */ /* 0x000fe200078e00ff */
[----:B------:R-:W-:Y:S01]  /*62e0*/  LOP3.LUT R81, R81, 0x200000, RZ, 0xc0, !PT ;  /* 0x0020000051517812 */ /* 0x000fe200078ec0ff */
[----:B------:R-:W2:Y:S01]  /*62f0*/  LDCU UR42, c[0x0][0xf0c] ;  /* 0x0001e180ff2a77ac */ /* 0x000ea20008000800 */
[----:B------:R-:W-:-:S02]  /*6300*/  LOP3.LUT P0, RZ, R83, 0x40, RZ, 0xc0, !PT ;  /* 0x0000004053ff7812 */ /* 0x000fc4000780c0ff */
[----:B------:R-:W-:Y:S01]  /*6310*/  LOP3.LUT R82, R2, R82, RZ, 0xfc, !PT ;  /* 0x0000005202527212 */ /* 0x000fe200078efcff */
[----:B------:R-:W2:Y:S01]  /*6320*/  LDS R0, [UR4+0x150] ;  /* 0x00015004ff007984 */ /* 0x000ea20008000800 */
[----:B-1----:R-:W-:Y:S01]  /*6330*/  IMAD.U32 R90, RZ, RZ, UR5 ;  /* 0x00000005ff5a7e24 */ /* 0x002fe2000f8e00ff */
[----:B------:R-:W1:Y:S01]  /*6340*/  LDCU UR5, c[0x0][0x374] ;  /* 0x00006e80ff0577ac */ /* 0x000e620008000800 */
[----:B------:R-:W-:Y:S01]  /*6350*/  P2R R2, PR, RZ, 0x1 ;  /* 0x00000001ff027803 */ /* 0x000fe20000000000 */
[----:B------:R-:W-:Y:S01]  /*6360*/  UIADD3 UR4, UPT, UPT, UR4, 0x200, URZ ;  /* 0x0000020004047890 */ /* 0x000fe2000fffe0ff */
[----:B---3--:R-:W-:Y:S01]  /*6370*/  IMAD.U32 R88, RZ, RZ, UR6 ;  /* 0x00000006ff587e24 */ /* 0x008fe2000f8e00ff */
[----:B------:R-:W-:Y:S01]  /*6380*/  MOV R87, UR7 ;  /* 0x0000000700577c02 */ /* 0x000fe20008000f00 */
[----:B------:R-:W3:Y:S03]  /*6390*/  LDCU UR39, c[0x0][0xf30] ;  /* 0x0001e600ff2777ac */ /* 0x000ee60008000800 */
[----:B------:R-:W-:Y:S01]  /*63a0*/  MOV R94, UR4 ;  /* 0x00000004005e7c02 */ /* 0x000fe20008000f00 */
[----:B------:R-:W2:Y:S01]  /*63b0*/  LDCU.64 UR58, c[0x0][0xc88] ;  /* 0x00019100ff3a77ac */ /* 0x000ea20008000a00 */
[----:B------:R-:W2:Y:S01]  /*63c0*/  LDCU.64 UR40, c[0x0][0xf28] ;  /* 0x0001e500ff2877ac */ /* 0x000ea20008000a00 */
[----:B-1----:R-:W-:Y:S01]  /*63d0*/  IMAD.U32 R89, RZ, RZ, UR5 ;  /* 0x00000005ff597e24 */ /* 0x002fe2000f8e00ff */
[----:B------:R-:W1:Y:S01]  /*63e0*/  LDCU.128 UR60, c[0x0][0xf10] ;  /* 0x0001e200ff3c77ac */ /* 0x000e620008000c00 */
[----:B------:R-:W-:Y:S01]  /*63f0*/  UMOV UR57, 0x1 ;  /* 0x0000000100397882 */ /* 0x000fe20000000000 */
[----:B------:R-:W-:Y:S01]  /*6400*/  UMOV UR44, URZ ;  /* 0x000000ff002c7c82 */ /* 0x000fe20008000000 */
[----:B------:R-:W-:Y:S01]  /*6410*/  UMOV UR56, URZ ;  /* 0x000000ff00387c82 */ /* 0x000fe20008000000 */
[----:B------:R-:W-:Y:S01]  /*6420*/  UMOV UR52, URZ ;  /* 0x000000ff00347c82 */ /* 0x000fe20008000000 */
[----:B-1234-:R-:W-:-:S07]  /*6430*/  IMAD.IADD R81, R0, 0x1, R81 ;  /* 0x0000000100517824 */ /* 0x01efce00078e0251 */
.L_x_156:
[----:B-1----:R-:W1:Y:S01]  /*6440*/  S2UR UR43, SR_CgaCtaId ;  /* 0x00000000002b79c3 */ /* 0x002e620000008800 */
[----:B------:R-:W-:Y:S01]  /*6450*/  UMOV UR4, 0x400 ;  /* 0x0000040000047882 */ /* 0x000fe20000000000 */
[----:B------:R-:W-:Y:S01]  /*6460*/  SHF.L.U32 R2, R78, 0x1f, RZ ;  /* 0x0000001f4e027819 */ /* 0x000fe200000006ff */
[----:B-1----:R-:W-:Y:S06]  /*6470*/  ULEA UR43, UR43, UR4, 0x18 ;  /* 0x000000042b2b7291 */ /* 0x002fec000f8ec0ff */
[C---:B------:R-:W-:Y:S02]  /*6480*/  LEA R0, R77.reuse, UR43, 0x3 ;  /* 0x0000002b4d007c11 */ /* 0x040fe4000f8e18ff */
[----:B------:R-:W-:Y:S02]  /*6490*/  LEA R4, R77, UR43, 0x4 ;  /* 0x0000002b4d047c11 */ /* 0x000fe4000f8e20ff */
[----:B------:R-:W1:Y:S02]  /*64a0*/  SYNCS.PHASECHK.TRANS64.TRYWAIT P0, [R0+URZ+0xc0], R2 ;  /* 0x0000c002000075a7 */ /* 0x000e6400080011ff */
[----:B-1----:R-:W-:Y:S05]  /*64b0*/  @!P0 BRA `(.L_x_98) ;  /* 0x0000005800b88947 */ /* 0x002fea0003800000 */
.L_x_206:
[----:B------:R-:W-:Y:S01]  /*64c0*/  R2UR UR7, R93 ;  /* 0x000000005d0772ca */ /* 0x000fe200000e0000 */
[----:B------:R-:W2:Y:S01]  /*64d0*/  LDS.128 R4, [R4+0x130] ;  /* 0x0001300004047984 */ /* 0x000ea20000000c00 */
[----:B-1----:R-:W-:Y:S01]  /*64e0*/  VIADD R0, R0, 0xd0 ;  /* 0x000000d000007836 */ /* 0x002fe20000000000 */
[----:B------:R-:W-:Y:S04]  /*64f0*/  UISETP.GE.AND UP0, UPT, UR45, 0x1, UPT ;  /* 0x000000012d00788c */ /* 0x000fe8000bf06270 */
[----:B------:R-:W-:Y:S01]  /*6500*/  PRMT R0, RZ, 0x654, R0 ;  /* 0x00000654ff007816 */ /* 0x000fe20000000000 */
[----:B------:R-:W-:Y:S01]  /*6510*/  @!PT LDS RZ, [RZ] ;  /* 0x00000000fffff984 */ /* 0x000fe20000000800 */
[----:B------:R-:W-:Y:S01]  /*6520*/  @!PT LDS RZ, [RZ] ;  /* 0x00000000fffff984 */ /* 0x000fe20000000800 */
[----:B------:R-:W-:Y:S01]  /*6530*/  @!PT LDS RZ, [RZ] ;  /* 0x00000000fffff984 */ /* 0x000fe20000000800 */
[----:B------:R-:W-:Y:S01]  /*6540*/  @!PT LDS RZ, [RZ] ;  /* 0x00000000fffff984 */ /* 0x000fe20000000800 */
[----:B------:R1:W-:Y:S06]  /*6550*/  MEMBAR.ALL.CTA ;  /* 0x0000000000007992 */ /* 0x0003ec0000008000 */
[----:B-1----:R-:W1:Y:S02]  /*6560*/  FENCE.VIEW.ASYNC.S ;  /* 0x00000000000073c6 */ /* 0x002e640000000000 */
[----:B-1----:R1:W-:Y:S01]  /*6570*/  SYNCS.ARRIVE.TRANS64.RED.A1T0 RZ, [R0+URZ], RZ ;  /* 0x000000ff00ff79a7 */ /* 0x0023e200081004ff */
[----:B--2---:R-:W-:Y:S11]  /*6580*/  LOP3.LUT P0, RZ, R6, 0x1, RZ, 0xc0, !PT ;  /* 0x0000000106ff7812 */ /* 0x004ff6000780c0ff */
[----:B------:R-:W-:Y:S02]  /*6590*/  @!UPT UIADD3 URZ, UPT, UPT, URZ, URZ, URZ ;  /* 0x000000fffffff290 */ /* 0x000fe4000fffe0ff */
[----:B------:R-:W-:Y:S01]  /*65a0*/  VOTEU.ANY UP1, P0 ;  /* 0x0000000000ff7886 */ /* 0x000fe20000020100 */
[----:B------:R-:W-:Y:S01]  /*65b0*/  PLOP3.LUT P0, PT, PT, PT, UP1, 0x80, 0x8 ;  /* 0x000000000008781c */ /* 0x000fe20003f0f018 */
[----:B------:R-:W-:Y:S06]  /*65c0*/  UP2UR UR4, UPR, URZ, 0x2 ;  /* 0x00000002ff047883 */ /* 0x000fec0008000000 */
[----:B------:R-:W-:Y:S06]  /*65d0*/  IMAD.U32 R95, RZ, RZ, UR4 ;  /* 0x00000004ff5f7e24 */ /* 0x000fec000f8e00ff */
[----:B------:R-:W-:Y:S02]  /*65e0*/  @P0 SHF.R.U32.HI R2, RZ, 0x10, R5 ;  /* 0x00000010ff020819 */ /* 0x000fe40000011605 */
[----:B------:R-:W-:Y:S02]  /*65f0*/  @P0 MOV R3, R4 ;  /* 0x0000000400030202 */ /* 0x000fe40000000f00 */
[----:B------:R-:W-:Y:S02]  /*6600*/  @P0 R2UR UR4, R2 ;  /* 0x00000000020402ca */ /* 0x000fe400000e0000 */
[----:B------:R-:W-:Y:S02]  /*6610*/  @P0 LOP3.LUT R4, R5, 0xffff, RZ, 0xc0, !PT ;  /* 0x0000ffff05040812 */ /* 0x000fe400078ec0ff */
[----:B------:R-:W-:Y:S02]  /*6620*/  @P0 R2UR UR6, R3 ;  /* 0x00000000030602ca */ /* 0x000fe400000e0000 */
[----:B------:R-:W-:Y:S07]  /*6630*/  @P0 R2UR UR5, R4 ;  /* 0x00000000040502ca */ /* 0x000fee00000e0000 */
[----:B------:R-:W-:Y:S02]  /*6640*/  @UP1 UMOV UR7, UR4 ;  /* 0x0000000400071c82 */ /* 0x000fe40008000000 */
[----:B------:R-:W-:Y:S02]  /*6650*/  IMAD.U32 R93, RZ, RZ, UR7 ;  /* 0x00000007ff5d7e24 */ /* 0x000fe4000f8e00ff */
[----:B------:R-:W-:Y:S02]  /*6660*/  @UP1 UMOV UR38, UR6 ;  /* 0x0000000600261c82 */ /* 0x000fe40008000000 */
[----:B------:R-:W-:Y:S01]  /*6670*/  @UP1 UMOV UR37, UR5 ;  /* 0x0000000500251c82 */ /* 0x000fe20008000000 */
[----:B-1----:R-:W-:Y:S05]  /*6680*/  BRA.U !UP0, `(.L_x_99) ;  /* 0x0000000108d47547 */ /* 0x002fea000b800000 */
[----:B------:R-:W1:Y:S01]  /*6690*/  LDCU UR13, c[0x0][0xf20] ;  /* 0x0001e400ff0d77ac */ /* 0x000e620008000800 */
[----:B------:R-:W-:Y:S02]  /*66a0*/  R2UR UR14, R89 ;  /* 0x00000000590e72ca */ /* 0x000fe400000e0000 */
[----:B------:R-:W-:Y:S01]  /*66b0*/  R2UR UR12, R90 ;  /* 0x000000005a0c72ca */ /* 0x000fe200000e0000 */
[----:B------:R-:W-:Y:S02]  /*66c0*/  UISETP.NE.AND UP0, UPT, UR62, 0x1, UPT ;  /* 0x000000013e00788c */ /* 0x000fe4000bf05270 */
[----:B------:R-:W-:Y:S02]  /*66d0*/  UIMAD.WIDE.U32 UR8, UR37, UR63, URZ ;  /* 0x0000003f250872a5 */ /* 0x000fe4000f8e00ff */
[----:B------:R-:W-:Y:S02]  /*66e0*/  UIMAD.WIDE.U32 UR10, UR38, UR60, URZ ;  /* 0x0000003c260a72a5 */ /* 0x000fe4000f8e00ff */
[----:B------:R-:W-:Y:S02]  /*66f0*/  UISETP.NE.AND UP1, UPT, UR42, 0x1, UPT ;  /* 0x000000012a00788c */ /* 0x000fe4000bf25270 */
[----:B------:R-:W-:Y:S02]  /*6700*/  UISETP.NE.AND UP2, UPT, UR45, 0x1, UPT ;  /* 0x000000012d00788c */ /* 0x000fe4000bf45270 */
[----:B------:R-:W-:Y:S02]  /*6710*/  UIMAD.WIDE.U32 UR4, UR14, UR63, URZ ;  /* 0x0000003f0e0472a5 */ /* 0x000fe4000f8e00ff */
[----:B------:R-:W-:Y:S05]  /*6720*/  UIMAD.WIDE.U32 UR6, UR12, UR60, URZ ;  /* 0x0000003c0c0672a5 */ /* 0x000fea000f8e00ff */
[----:B------:R-:W-:Y:S02]  /*6730*/  UMOV UR4, UR5 ;  /* 0x0000000500047c82 */ /* 0x000fe40008000000 */
[----:B-1----:R-:W-:Y:S03]  /*6740*/  USHF.R.U32.HI UR5, URZ, UR13, UR4 ;  /* 0x0000000dff057299 */ /* 0x002fe60008011604 */
[----:B------:R-:W-:Y:S02]  /*6750*/  UMOV UR4, UR7 ;  /* 0x0000000700047c82 */ /* 0x000fe40008000000 */
[----:B------:R-:W-:Y:S02]  /*6760*/  USHF.R.U32.HI UR7, URZ, UR61, UR4 ;  /* 0x0000003dff077299 */ /* 0x000fe40008011604 */
[----:B------:R-:W-:Y:S02]  /*6770*/  USEL UR4, UR14, UR5, !UP0 ;  /* 0x000000050e047287 */ /* 0x000fe4000c000000 */
[----:B------:R-:W-:Y:S01]  /*6780*/  USEL UR7, UR12, UR7, !UP1 ;  /* 0x000000070c077287 */ /* 0x000fe2000c800000 */
[----:B------:R-:W-:Y:S01]  /*6790*/  UMOV UR5, UR9 ;  /* 0x0000000900057c82 */ /* 0x000fe20008000000 */
[----:B------:R-:W-:Y:S02]  /*67a0*/  UIMAD.WIDE.U32 UR8, UR4, UR40, URZ ;  /* 0x00000028040872a5 */ /* 0x000fe4000f8e00ff */
[----:B------:R-:W-:Y:S03]  /*67b0*/  USHF.R.U32.HI UR6, URZ, UR13, UR5 ;  /* 0x0000000dff067299 */ /* 0x000fe60008011605 */
[----:B------:R-:W-:Y:S01]  /*67c0*/  UMOV UR5, UR11 ;  /* 0x0000000b00057c82 */ /* 0x000fe20008000000 */
[----:B------:R-:W-:Y:S02]  /*67d0*/  UIMAD.WIDE.U32 UR10, UR7, UR40, URZ ;  /* 0x00000028070a72a5 */ /* 0x000fe4000f8e00ff */
[----:B------:R-:W-:Y:S02]  /*67e0*/  USHF.R.U32.HI UR12, URZ, UR61, UR5 ;  /* 0x0000003dff0c7299 */ /* 0x000fe40008011605 */
[----:B------:R-:W-:Y:S01]  /*67f0*/  USEL UR6, UR37, UR6, !UP0 ;  /* 0x0000000625067287 */ /* 0x000fe2000c000000 */
[----:B------:R-:W-:Y:S02]  /*6800*/  UMOV UR5, UR9 ;  /* 0x0000000900057c82 */ /* 0x000fe40008000000 */
[----:B------:R-:W-:Y:S01]  /*6810*/  UMOV UR10, UR11 ;  /* 0x0000000b000a7c82 */ /* 0x000fe20008000000 */
[----:B------:R-:W-:Y:S02]  /*6820*/  @UP2 USHF.R.U32.HI UR4, URZ, UR41, UR5 ;  /* 0x00000029ff042299 */ /* 0x000fe40008011605 */
[----:B------:R-:W-:Y:S02]  /*6830*/  @UP2 USHF.R.U32.HI UR7, URZ, UR41, UR10 ;  /* 0x00000029ff072299 */ /* 0x000fe4000801160a */
[----:B------:R-:W-:Y:S02]  /*6840*/  UIMAD UR4, UR45, UR4, URZ ;  /* 0x000000042d0472a4 */ /* 0x000fe4000f8e02ff */
[----:B------:R-:W-:Y:S02]  /*6850*/  UIMAD.WIDE.U32 UR10, UR6, UR40, URZ ;  /* 0x00000028060a72a5 */ /* 0x000fe4000f8e00ff */
[----:B------:R-:W-:Y:S02]  /*6860*/  USEL UR5, UR38, UR12, !UP1 ;  /* 0x0000000c26057287 */ /* 0x000fe4000c800000 */
[----:B------:R-:W-:Y:S02]  /*6870*/  UIMAD UR8, UR45, UR7, URZ ;  /* 0x000000072d0872a4 */ /* 0x000fe4000f8e02ff */
[----:B------:R-:W-:Y:S03]  /*6880*/  UISETP.GE.AND UP0, UPT, UR6, UR4, UPT ;  /* 0x000000040600728c */ /* 0x000fe6000bf06270 */
[----:B------:R-:W-:Y:S01]  /*6890*/  UMOV UR4, UR11 ;  /* 0x0000000b00047c82 */ /* 0x000fe20008000000 */
[----:B------:R-:W-:Y:S02]  /*68a0*/  UISETP.GE.OR UP0, UPT, UR5, UR8, UP0 ;  /* 0x000000080500728c */ /* 0x000fe40008706670 */
[----:B------:R-:W-:Y:S02]  /*68b0*/  USHF.R.U32.HI UR4, URZ, UR41, UR4 ;  /* 0x00000029ff047299 */ /* 0x000fe40008011604 */
[----:B------:R-:W-:Y:S02]  /*68c0*/  UIMAD.WIDE.U32 UR8, UR5, UR40, URZ ;  /* 0x00000028050872a5 */ /* 0x000fe4000f8e00ff */
[----:B------:R-:W-:Y:S02]  /*68d0*/  USEL UR11, UR6, UR4, !UP2 ;  /* 0x00000004060b7287 */ /* 0x000fe4000d000000 */
[----:B------:R-:W-:Y:S02]  /*68e0*/  UIADD3 UR8, UPT, UPT, -UR5, URZ, URZ ;  /* 0x000000ff05087290 */ /* 0x000fe4000fffe1ff */
[----:B------:R-:W-:Y:S01]  /*68f0*/  UIADD3 UR10, UPT, UPT, -UR11, URZ, URZ ;  /* 0x000000ff0b0a7290 */ /* 0x000fe2000fffe1ff */
[----:B------:R-:W-:Y:S01]  /*6900*/  @!UP0 UMOV UR4, UR9 ;  /* 0x0000000900048c82 */ /* 0x000fe20008000000 */
[----:B------:R-:W-:Y:S02]  /*6910*/  UIADD3 UR9, UPT, UPT, -UR6, URZ, URZ ;  /* 0x000000ff06097290 */ /* 0x000fe4000fffe1ff */
[----:B------:R-:W-:Y:S02]  /*6920*/  @!UP0 USHF.R.U32.HI UR4, URZ, UR41, UR4 ;  /* 0x00000029ff048299 */ /* 0x000fe40008011604 */
[----:B------:R-:W-:Y:S02]  /*6930*/  UIMAD UR10, UR45, UR10, UR6 ;  /* 0x0000000a2d0a72a4 */ /* 0x000fe4000f8e0206 */
[----:B------:R-:W-:Y:S04]  /*6940*/  @!UP0 USEL UR4, UR5, UR4, !UP2 ;  /* 0x0000000405048287 */ /* 0x000fe8000d000000 */
[----:B------:R-:W-:Y:S02]  /*6950*/  @!UP0 UIMAD UR10, UR7, UR10, UR4 ;  /* 0x0000000a070a82a4 */ /* 0x000fe4000f8e0204 */
[----:B------:R-:W-:Y:S02]  /*6960*/  @!UP0 UIADD3 UR11, UPT, UPT, UR11, -UR4, URZ ;  /* 0x800000040b0b8290 */ /* 0x000fe4000fffe0ff */
[----:B------:R-:W-:Y:S02]  /*6970*/  UIMAD UR7, UR42, UR8, UR38 ;  /* 0x000000082a0772a4 */ /* 0x000fe4000f8e0226 */
[----:B------:R-:W-:Y:S02]  /*6980*/  @!UP0 UIMAD UR6, UR11, UR45, UR5 ;  /* 0x0000002d0b0682a4 */ /* 0x000fe4000f8e0205 */
[----:B------:R-:W-:Y:S01]  /*6990*/  UIMAD UR4, UR62, UR9, UR37 ;  /* 0x000000093e0472a4 */ /* 0x000fe2000f8e0225 */
[----:B------:R-:W-:Y:S02]  /*69a0*/  @!UP0 UMOV UR5, UR10 ;  /* 0x0000000a00058c82 */ /* 0x000fe40008000000 */
[----:B------:R-:W-:Y:S02]  /*69b0*/  UIMAD UR38, UR5, UR42, UR7 ;  /* 0x0000002a052672a4 */ /* 0x000fe4000f8e0207 */
[----:B------:R-:W-:Y:S11]  /*69c0*/  UIMAD UR37, UR6, UR62, UR4 ;  /* 0x0000003e062572a4 */ /* 0x000ff6000f8e0204 */
[----:B------:R-:W-:Y:S01]  /*69d0*/  @!UPT UIADD3 URZ, UPT, UPT, URZ, URZ, URZ ;  /* 0x000000fffffff290 */ /* 0x000fe2000fffe0ff */
.L_x_99:
[----:B------:R-:W-:Y:S01]  /*69e0*/  UISETP.NE.AND UP0, UPT, UR39, 0x1, UPT ;  /* 0x000000012700788c */ /* 0x000fe2000bf05270 */
[----:B------:R-:W-:Y:S01]  /*69f0*/  R2UR UR11, R94 ;  /* 0x000000005e0b72ca */ /* 0x000fe200000e0000 */
[----:B------:R-:W-:Y:S01]  /*6a00*/  USHF.L.U32 UR50, UR27, 0x7, URZ ;  /* 0x000000071b327899 */ /* 0x000fe200080006ff */
[----:B------:R-:W-:Y:S01]  /*6a10*/  IADD3 R77, PT, PT, R77, 0x1, RZ ;  /* 0x000000014d4d7810 */ /* 0x000fe20007ffe0ff */
[----:B------:R-:W-:Y:S07]  /*6a20*/  USHF.L.U32 UR49, UR26, 0x6, URZ ;  /* 0x000000061a317899 */ /* 0x000fee00080006ff */
[----:B------:R-:W1:Y:S01]  /*6a30*/  @!UP0 LDCU.128 UR12, c[0x0][0xf10] ;  /* 0x0001e200ff0c87ac */ /* 0x000e620008000c00 */
[----:B------:R-:W2:Y:S01]  /*6a40*/  @!UP0 LDCU UR5, c[0x0][0xf0c] ;  /* 0x0001e180ff0587ac */ /* 0x000ea20008000800 */
[----:B------:R-:W3:Y:S01]  /*6a50*/  @!UP0 LDCU UR10, c[0x0][0xf20] ;  /* 0x0001e400ff0a87ac */ /* 0x000ee20008000800 */
[----:B-1----:R-:W-:Y:S02]  /*6a60*/  UIMAD.WIDE.U32 UR8, UR38, UR12, URZ ;  /* 0x0000000c260872a5 */ /* 0x002fe4000f8e00ff */
[----:B------:R-:W-:Y:S02]  /*6a70*/  UIMAD.WIDE.U32 UR6, UR37, UR15, URZ ;  /* 0x0000000f250672a5 */ /* 0x000fe4000f8e00ff */
[----:B------:R-:W-:Y:S03]  /*6a80*/  @!UP0 UISETP.NE.AND UP1, UPT, UR14, 0x1, UPT ;  /* 0x000000010e00888c */ /* 0x000fe6000bf25270 */
[----:B------:R-:W-:Y:S01]  /*6a90*/  @!UP0 UMOV UR4, UR9 ;  /* 0x0000000900048c82 */ /* 0x000fe20008000000 */
[----:B--2---:R-:W-:Y:S02]  /*6aa0*/  @!UP0 UISETP.NE.AND UP2, UPT, UR5, 0x1, UPT ;  /* 0x000000010500888c */ /* 0x004fe4000bf45270 */
[----:B------:R-:W-:Y:S01]  /*6ab0*/  @!UP0 USHF.R.U32.HI UR4, URZ, UR13, UR4 ;  /* 0x0000000dff048299 */ /* 0x000fe20008011604 */
[----:B------:R-:W-:Y:S02]  /*6ac0*/  @!UP0 UMOV UR6, UR7 ;  /* 0x0000000700068c82 */ /* 0x000fe40008000000 */
[----:B---3--:R-:W-:Y:S02]  /*6ad0*/  @!UP0 USHF.R.U32.HI UR6, URZ, UR10, UR6 ;  /* 0x0000000aff068299 */ /* 0x008fe40008011606 */
[----:B------:R-:W-:Y:S02]  /*6ae0*/  @!UP0 USEL UR7, UR38, UR4, !UP2 ;  /* 0x0000000426078287 */ /* 0x000fe4000d000000 */
[----:B------:R-:W-:Y:S04]  /*6af0*/  @!UP0 USEL UR6, UR37, UR6, !UP1 ;  /* 0x0000000625068287 */ /* 0x000fe8000c800000 */
[----:B------:R-:W-:Y:S02]  /*6b00*/  @!UP0 UIADD3 UR4, UPT, UPT, -UR7, UR6, URZ ;  /* 0x0000000607048290 */ /* 0x000fe4000fffe1ff */
[----:B------:R-:W-:Y:S02]  /*6b10*/  @!UP0 UIADD3 UR6, UPT, UPT, UR7, -UR6, URZ ;  /* 0x8000000607068290 */ /* 0x000fe4000fffe0ff */
[----:B------:R-:W-:Y:S02]  /*6b20*/  @!UP0 UIMAD UR38, UR4, UR5, UR38 ;  /* 0x00000005042682a4 */ /* 0x000fe4000f8e0226 */
[----:B------:R-:W-:Y:S02]  /*6b30*/  @!UP0 UIMAD UR37, UR6, UR14, UR37 ;  /* 0x0000000e062582a4 */ /* 0x000fe4000f8e0225 */
[----:B------:R-:W-:Y:S09]  /*6b40*/  ULOP3.LUT UP0, URZ, UR11, 0x90, URZ, 0xc0, !UPT ;  /* 0x000000900bff7892 */ /* 0x000ff2000f80c0ff */
[----:B------:R-:W-:Y:S05]  /*6b50*/  BRA.U !UP0, `(.L_x_100) ;  /* 0x00000001087c7547 */ /* 0x000fea000b800000 */
[----:B------:R-:W1:Y:S01]  /*6b60*/  LDCU.64 UR8, c[0x4][0x80] ;  /* 0x01001000ff0877ac */ /* 0x000e620008000a00 */
[----:B------:R-:W-:Y:S01]  /*6b70*/  MOV R2, 0x0 ;  /* 0x0000000000027802 */ /* 0x000fe20000000f00 */
[----:B------:R-:W-:Y:S02]  /*6b80*/  HFMA2 R12, -RZ, RZ, 0, 5.9604644775390625e-08 ;  /* 0x00000001ff0c7431 */ /* 0x000fe400000001ff */
[----:B------:R-:W-:Y:S01]  /*6b90*/  IMAD.MOV.U32 R8, RZ, RZ, 0x70 ;  /* 0x00000070ff087424 */ /* 0x000fe200078e00ff */
[----:B------:R2:W3:Y:S01]  /*6ba0*/  LDC.64 R14, c[0x4][R2] ;  /* 0x01000000020e7b82 */ /* 0x0004e20000000a00 */
[----:B------:R-:W4:Y:S01]  /*6bb0*/  LDCU.64 UR6, c[0x4][0x88] ;  /* 0x01001100ff0677ac */ /* 0x000f220008000a00 */
[----:B------:R-:W-:Y:S01]  /*6bc0*/  IMAD.MOV.U32 R13, RZ, RZ, RZ ;  /* 0x000000ffff0d7224 */ /* 0x000fe200078e00ff */
[----:B------:R-:W2:Y:S01]  /*6bd0*/  LDCU.64 UR4, c[0x4][0x8] ;  /* 0x01000100ff0477ac */ /* 0x000ea20008000a00 */
[----:B-1----:R-:W-:Y:S01]  /*6be0*/  MOV R5, UR9 ;  /* 0x0000000900057c02 */ /* 0x002fe20008000f00 */
[----:B------:R-:W-:Y:S01]  /*6bf0*/  IMAD.U32 R4, RZ, RZ, UR8 ;  /* 0x00000008ff047e24 */ /* 0x000fe2000f8e00ff */
[----:B----4-:R-:W-:Y:S01]  /*6c00*/  MOV R7, UR7 ;  /* 0x0000000700077c02 */ /* 0x010fe20008000f00 */
[----:B------:R-:W-:Y:S01]  /*6c10*/  IMAD.U32 R6, RZ, RZ, UR6 ;  /* 0x00000006ff067e24 */ /* 0x000fe2000f8e00ff */
[----:B--2---:R-:W-:Y:S01]  /*6c20*/  MOV R11, UR5 ;  /* 0x00000005000b7c02 */ /* 0x004fe20008000f00 */
[----:B------:R-:W-:Y:S02]  /*6c30*/  IMAD.U32 R10, RZ, RZ, UR4 ;  /* 0x00000004ff0a7e24 */ /* 0x000fe4000f8e00ff */
[----:B------:R-:W-:Y:S07]  /*6c40*/  LEPC R20, `(.L_x_101) ;  /* 0x000000001014794e */ /* 0x000fee0000000000 */
[----:B---3-5:R-:W-:Y:S05]  /*6c50*/  CALL.ABS.NOINC R14 ;  /* 0x000000000e007343 */ /* 0x028fea0003c00000 */
.L_x_101:
[----:B------:R-:W1:Y:S01]  /*6c60*/  LDCU.64 UR8, c[0x4][0x80] ;  /* 0x01001000ff0877ac */ /* 0x000e620008000a00 */
[----:B------:R-:W2:Y:S01]  /*6c70*/  LDC.64 R2, c[0x4][R2] ;  /* 0x0100000002027b82 */ /* 0x000ea20000000a00 */
[----:B------:R-:W-:Y:S02]  /*6c80*/  HFMA2 R12, -RZ, RZ, 0, 5.9604644775390625e-08 ;  /* 0x00000001ff0c7431 */ /* 0x000fe400000001ff */
[----:B------:R-:W-:Y:S02]  /*6c90*/  IMAD.MOV.U32 R8, RZ, RZ, 0x70 ;  /* 0x00000070ff087424 */ /* 0x000fe400078e00ff */
[----:B------:R-:W-:Y:S01]  /*6ca0*/  IMAD.MOV.U32 R13, RZ, RZ, RZ ;  /* 0x000000ffff0d7224 */ /* 0x000fe200078e00ff */
[----:B------:R-:W3:Y:S01]  /*6cb0*/  LDCU.64 UR6, c[0x4][0x88] ;  /* 0x01001100ff0677ac */ /* 0x000ee20008000a00 */
[----:B------:R-:W4:Y:S01]  /*6cc0*/  LDCU.64 UR4, c[0x4][0x8] ;  /* 0x01000100ff0477ac */ /* 0x000f220008000a00 */
[----:B-1----:R-:W-:Y:S02]  /*6cd0*/  MOV R4, UR8 ;  /* 0x0000000800047c02 */ /* 0x002fe40008000f00 */
[----:B------:R-:W-:Y:S02]  /*6ce0*/  MOV R5, UR9 ;  /* 0x0000000900057c02 */ /* 0x000fe40008000f00 */
[----:B---3--:R-:W-:Y:S01]  /*6cf0*/  MOV R7, UR7 ;  /* 0x0000000700077c02 */ /* 0x008fe20008000f00 */
[----:B------:R-:W-:Y:S01]  /*6d00*/  IMAD.U32 R6, RZ, RZ, UR6 ;  /* 0x00000006ff067e24 */ /* 0x000fe2000f8e00ff */
[----:B----4-:R-:W-:Y:S01]  /*6d10*/  MOV R11, UR5 ;  /* 0x00000005000b7c02 */ /* 0x010fe20008000f00 */
[----:B------:R-:W-:Y:S02]  /*6d20*/  IMAD.U32 R10, RZ, RZ, UR4 ;  /* 0x00000004ff0a7e24 */ /* 0x000fe4000f8e00ff */
[----:B------:R-:W-:Y:S07]  /*6d30*/  LEPC R20, `(.L_x_100) ;  /* 0x000000001014794e */ /* 0x000fee0000000000 */
[----:B--2---:R-:W-:Y:S05]  /*6d40*/  CALL.ABS.NOINC R2 ;  /* 0x0000000002007343 */ /* 0x004fea0003c00000 */
.L_x_100:
[----:B------:R-:W-:Y:S02]  /*6d50*/  R2UR UR6, R96 ;  /* 0x00000000600672ca */ /* 0x000fe400000e0000 */
[----:B------:R-:W-:Y:S02]  /*6d60*/  R2UR UR5, R88 ;  /* 0x00000000580572ca */ /* 0x000fe400000e0000 */
[----:B------:R-:W-:Y:S02]  /*6d70*/  R2UR UR4, R87 ;  /* 0x00000000570472ca */ /* 0x000fe400000e0000 */
[----:B------:R-:W-:Y:S02]  /*6d80*/  ISETP.NE.U32.AND P4, PT, R74, RZ, PT ;  /* 0x000000ff4a00720c */ /* 0x000fe40003f85070 */
[----:B------:R-:W-:Y:S02]  /*6d90*/  ISETP.NE.U32.AND P2, PT, RZ, UR58, PT ;  /* 0x0000003aff007c0c */ /* 0x000fe4000bf45070 */
[----:B------:R-:W-:Y:S02]  /*6da0*/  ISETP.NE.AND.EX P4, PT, R75, RZ, PT, P4 ;  /* 0x000000ff4b00720c */ /* 0x000fe40003f85340 */
[----:B------:R-:W-:Y:S01]  /*6db0*/  ISETP.NE.AND.EX P2, PT, RZ, UR59, PT, P2 ;  /* 0x0000003bff007c0c */ /* 0x000fe2000bf45320 */
[----:B------:R-:W-:Y:S02]  /*6dc0*/  UISETP.NE.AND UP2, UPT, UR6, URZ, UPT ;  /* 0x000000ff0600728c */ /* 0x000fe4000bf45270 */
[----:B------:R-:W-:Y:S04]  /*6dd0*/  UISETP.NE.U32.AND UP0, UPT, UR5, URZ, UPT ;  /* 0x000000ff0500728c */ /* 0x000fe8000bf05070 */
[----:B------:R-:W-:Y:S01]  /*6de0*/  UISETP.NE.AND.EX UP1, UPT, UR4, URZ, UPT, UP0 ;  /* 0x000000ff0400728c */ /* 0x000fe2000bf25300 */
[----:B------:R-:W-:Y:S01]  /*6df0*/  PLOP3.LUT P1, PT, PT, PT, UP2, 0x80, 0x8 ;  /* 0x000000000008781c */ /* 0x000fe20003f2f028 */
[----:B------:R-:W-:Y:S03]  /*6e00*/  UPLOP3.LUT UP0, UPT, UPT, UPT, UPT, 0x40, 0x4 ;  /* 0x000000000004789c */ /* 0x000fe60003f0e870 */
[----:B------:R-:W-:Y:S06]  /*6e10*/  @UP2 UPLOP3.LUT UP0, UPT, UPT, UPT, UP1, 0x80, 0x8 ;  /* 0x000000000008289c */ /* 0x000fec0003f0f010 */
[----:B------:R-:W-:Y:S01]  /*6e20*/  PLOP3.LUT P0, PT, PT, PT, UP0, 0x80, 0x8 ;  /* 0x000000000008781c */ /* 0x000fe20003f0f008 */
[----:B------:R-:W-:Y:S01]  /*6e30*/  @!UPT UIADD3 URZ, UPT, UPT, URZ, URZ, URZ ;  /* 0x000000fffffff290 */ /* 0x000fe2000fffe0ff */
[----:B------:R-:W-:Y:S11]  /*6e40*/  BRA.U !UP1, `(.L_x_102) ;  /* 0x0000000109407547 */ /* 0x000ff6000b800000 */
[----:B------:R-:W-:Y:S01]  /*6e50*/  UISETP.NE.U32.AND UP0, UPT, UR58, URZ, UPT ;  /* 0x000000ff3a00728c */ /* 0x000fe2000bf05070 */
[----:B------:R-:W-:Y:S01]  /*6e60*/  R2UR UR6, R88 ;  /* 0x00000000580672ca */ /* 0x000fe200000e0000 */
[----:B------:R-:W1:Y:S01]  /*6e70*/  LDCU.64 UR8, c[0x0][0x358] ;  /* 0x00006b00ff0877ac */ /* 0x000e620008000a00 */
[----:B------:R-:W-:Y:S02]  /*6e80*/  HFMA2 R85, -RZ, RZ, 0, 5.9604644775390625e-08 ;  /* 0x00000001ff557431 */ /* 0x000fe400000001ff */
[----:B------:R-:W-:Y:S01]  /*6e90*/  IMAD.MOV.U32 R0, RZ, RZ, 0x1 ;  /* 0x00000001ff007424 */ /* 0x000fe200078e00ff */
[----:B------:R-:W-:Y:S06]  /*6ea0*/  UISETP.NE.AND.EX UP0, UPT, UR59, URZ, UPT, UP0 ;  /* 0x000000ff3b00728c */ /* 0x000fec000bf05300 */
[----:B------:R-:W-:Y:S05]  /*6eb0*/  PLOP3.LUT P3, PT, PT, PT, UP0, 0x80, 0x8 ;  /* 0x000000000008781c */ /* 0x000fea0003f6f008 */
[----:B------:R-:W2:Y:S01]  /*6ec0*/  @UP0 LDCU.64 UR4, c[0x0][0xc88] ;  /* 0x00019100ff0407ac */ /* 0x000ea20008000a00 */
[----:B------:R-:W-:Y:S07]  /*6ed0*/  @UP0 UIMAD UR6, UR36, UR6, URZ ;  /* 0x00000006240602a4 */ /* 0x000fee000f8e02ff */
[----:B------:R-:W-:Y:S01]  /*6ee0*/  @!P3 PRMT R85, R0, 0x7610, R85 ;  /* 0x000076100055b816 */ /* 0x000fe20000000055 */
[----:B--2---:R-:W-:Y:S06]  /*6ef0*/  @UP0 UIMAD.WIDE UR4, UR6, 0x4, UR4 ;  /* 0x00000004060408a5 */ /* 0x004fec000f8e0204 */
[----:B------:R-:W-:Y:S02]  /*6f00*/  IMAD.U32 R2, RZ, RZ, UR4 ;  /* 0x00000004ff027e24 */ /* 0x000fe4000f8e00ff */
[----:B------:R-:W-:Y:S03]  /*6f10*/  IMAD.U32 R3, RZ, RZ, UR5 ;  /* 0x00000005ff037e24 */ /* 0x000fe6000f8e00ff */
[----:B------:R-:W2:Y:S02]  /*6f20*/  @!UP0 LDCU UR4, c[0x0][0xc80] ;  /* 0x00019000ff0487ac */ /* 0x000ea40008000800 */
[----:B-1---5:R1:W5:Y:S02]  /*6f30*/  @P3 LDG.E R45, desc[UR8][R2.64] ;  /* 0x00000008022d3981 */ /* 0x022364000c1e1900 */
[----:B-12---:R-:W-:Y:S02]  /*6f40*/  @!P3 MOV R45, UR4 ;  /* 0x00000004002dbc02 */ /* 0x006fe40008000f00 */
.L_x_102:
[----:B------:R-:W-:Y:S05]  /*6f50*/  @!P4 BRA `(.L_x_103) ;  /* 0x000000000024c947 */ /* 0x000fea0003800000 */
[----:B------:R-:W-:Y:S01]  /*6f60*/  ISETP.NE.U32.AND P3, PT, R72, RZ, PT ;  /* 0x000000ff4800720c */ /* 0x000fe20003f65070 */
[----:B------:R-:W1:Y:S03]  /*6f70*/  LDCU.64 UR4, c[0x0][0x358] ;  /* 0x00006b00ff0477ac */ /* 0x000e660008000a00 */
[----:B------:R-:W-:Y:S11]  /*6f80*/  ISETP.NE.AND.EX P3, PT, R73, RZ, PT, P3 ;  /* 0x000000ff4900720c */ /* 0x000ff60003f65330 */
[----:B------:R-:W-:Y:S02]  /*6f90*/  @!UPT UIADD3 URZ, UPT, UPT, URZ, URZ, URZ ;  /* 0x000000fffffff290 */ /* 0x000fe4000fffe0ff */
[----:B------:R-:W2:Y:S01]  /*6fa0*/  @P3 LDC.64 R2, c[0x0][0xca8] ;  /* 0x00032a00ff023b82 */ /* 0x000ea20000000a00 */
[----:B------:R-:W-:Y:S04]  /*6fb0*/  @P3 IMAD R0, R74, UR36, RZ ;  /* 0x000000244a003c24 */ /* 0x000fe8000f8e02ff */
[----:B--2---:R-:W-:Y:S05]  /*6fc0*/  @P3 IMAD.WIDE R2, R0, 0x4, R2 ;  /* 0x0000000400023825 */ /* 0x004fea00078e0202 */
[----:B-1---5:R1:W5:Y:S02]  /*6fd0*/  @P3 LDG.E R43, desc[UR4][R2.64] ;  /* 0x00000004022b3981 */ /* 0x022364000c1e1900 */
[----:B-1----:R-:W2:Y:S02]  /*6fe0*/  @!P3 LDC R43, c[0x0][0xca0] ;  /* 0x00032800ff2bbb82 */ /* 0x002ea40000000800 */
.L_x_103:
[----:B-----5:R-:W-:Y:S01]  /*6ff0*/  FSETP.NEU.AND P3, PT, R45, RZ, PT ;  /* 0x000000ff2d00720b */ /* 0x020fe20003f6d000 */
[----:B------:R-:W-:Y:S01]  /*7000*/  ULOP3.LUT UR4, UR57, 0x1, URZ, 0x3c, !UPT ;  /* 0x0000000139047892 */ /* 0x000fe2000f8e3cff */
[----:B------:R-:W-:Y:S01]  /*7010*/  SEL R4, RZ, 0xffffffff, P2 ;  /* 0xffffffffff047807 */ /* 0x000fe20001000000 */
[----:B------:R-:W-:Y:S01]  /*7020*/  IMAD.U32 R51, RZ, RZ, UR44 ;  /* 0x0000002cff337e24 */ /* 0x000fe2000f8e00ff */
[----:B------:R-:W-:Y:S01]  /*7030*/  @P1 LOP3.LUT P2, RZ, R85, 0xff, RZ, 0xc0, !PT ;  /* 0x000000ff55ff1812 */ /* 0x000fe2000784c0ff */
[----:B------:R-:W-:Y:S01]  /*7040*/  IMAD.MOV.U32 R98, RZ, RZ, 0x10 ;  /* 0x00000010ff627424 */ /* 0x000fe200078e00ff */
[----:B------:R-:W-:Y:S01]  /*7050*/  @P1 SEL R0, RZ, 0xffffffff, P3 ;  /* 0xffffffffff001807 */ /* 0x000fe20001800000 */
[----:B------:R-:W-:Y:S01]  /*7060*/  IMAD.U32 R112, RZ, RZ, UR4 ;  /* 0x00000004ff707e24 */ /* 0x000fe2000f8e00ff */
[----:B------:R-:W-:Y:S01]  /*7070*/  LEA R104, R80, UR43, 0x3 ;  /* 0x0000002b50687c11 */ /* 0x000fe2000f8e18ff */
[----:B------:R-:W-:Y:S01]  /*7080*/  IMAD.SHL.U32 R99, R82, 0x2, RZ ;  /* 0x0000000252637824 */ /* 0x000fe200078e00ff */
[----:B------:R-:W-:Y:S01]  /*7090*/  @P0 SEL R0, R4, R0, !P2 ;  /* 0x0000000004000207 */ /* 0x000fe20005000000 */
[----:B------:R-:W-:Y:S01]  /*70a0*/  IMAD.SHL.U32 R51, R51, 0x1000, RZ ;  /* 0x0000100033337824 */ /* 0x000fe200078e00ff */
[----:B------:R-:W-:Y:S01]  /*70b0*/  PLOP3.LUT P2, PT, PT, PT, UP1, 0x80, 0x8 ;  /* 0x000000000008781c */ /* 0x000fe20003f4f018 */
[----:B------:R-:W-:Y:S01]  /*70c0*/  BSSY B1, `(.L_x_104) ;  /* 0x000003b000017945 */ /* 0x000fe20003800000 */
[----:B------:R-:W-:Y:S01]  /*70d0*/  @P1 LOP3.LUT R0, R0, 0x1, RZ, 0xc0, !PT ;  /* 0x0000000100001812 */ /* 0x000fe200078ec0ff */
[----:B------:R-:W-:Y:S01]  /*70e0*/  IMAD.MOV.U32 R107, RZ, RZ, 0x1 ;  /* 0x00000001ff6b7424 */ /* 0x000fe200078e00ff */
[----:B------:R-:W-:Y:S01]  /*70f0*/  LOP3.LUT P4, R76, R85, 0xff, RZ, 0xc0, !PT ;  /* 0x000000ff554c7812 */ /* 0x000fe2000788c0ff */
[----:B------:R-:W-:Y:S01]  /*7100*/  IMAD R105, R80, 0x40, R81 ;  /* 0x0000004050697824 */ /* 0x000fe200078e0251 */
[----:B------:R-:W-:Y:S01]  /*7110*/  ISETP.NE.U32.OR P5, PT, R0, 0x1, !P1 ;  /* 0x000000010000780c */ /* 0x000fe20004fa5470 */
[----:B------:R-:W-:Y:S01]  /*7120*/  IMAD.U32 R0, RZ, RZ, UR44 ;  /* 0x0000002cff007e24 */ /* 0x000fe2000f8e00ff */
[----:B------:R-:W-:Y:S01]  /*7130*/  SEL R3, RZ, 0xffffffff, P3 ;  /* 0xffffffffff037807 */ /* 0x000fe20001800000 */
[----:B------:R-:W-:Y:S01]  /*7140*/  IMAD.U32 R106, RZ, RZ, UR44 ;  /* 0x0000002cff6a7e24 */ /* 0x000fe2000f8e00ff */
[----:B------:R-:W-:Y:S02]  /*7150*/  LOP3.LUT P6, RZ, R83, 0x40, RZ, 0xc0, !PT ;  /* 0x0000004053ff7812 */ /* 0x000fe400078cc0ff */
[----:B------:R-:W-:Y:S02]  /*7160*/  CS2R R70, SRZ ;  /* 0x0000000000467805 */ /* 0x000fe4000001ff00 */
[----:B------:R-:W-:Y:S02]  /*7170*/  LEA R0, R0, UR43, 0x3 ;  /* 0x0000002b00007c11 */ /* 0x000fe4000f8e18ff */
[----:B------:R-:W-:Y:S02]  /*7180*/  CS2R R68, SRZ ;  /* 0x0000000000447805 */ /* 0x000fe4000001ff00 */
[----:B------:R-:W-:Y:S02]  /*7190*/  @P2 SEL R3, R4, R3, !P4 ;  /* 0x0000000304032207 */ /* 0x000fe40006000000 */
[----:B------:R-:W-:Y:S02]  /*71a0*/  CS2R R66, SRZ ;  /* 0x0000000000427805 */ /* 0x000fe4000001ff00 */
[----:B------:R-:W-:Y:S02]  /*71b0*/  SEL R98, R98, 0xfffffff0, !P6 ;  /* 0xfffffff062627807 */ /* 0x000fe40007000000 */
[----:B------:R-:W-:Y:S02]  /*71c0*/  CS2R R64, SRZ ;  /* 0x0000000000407805 */ /* 0x000fe4000001ff00 */
[----:B------:R-:W-:Y:S02]  /*71d0*/  LOP3.LUT R3, R3, 0x1, RZ, 0xc0, !PT ;  /* 0x0000000103037812 */ /* 0x000fe400078ec0ff */
[----:B------:R-:W-:Y:S02]  /*71e0*/  CS2R R58, SRZ ;  /* 0x00000000003a7805 */ /* 0x000fe4000001ff00 */
[----:B------:R-:W-:Y:S02]  /*71f0*/  @P5 SHF.L.U32 R2, R112, 0x1f, RZ ;  /* 0x0000001f70025819 */ /* 0x000fe400000006ff */
[----:B------:R-:W-:Y:S02]  /*7200*/  CS2R R56, SRZ ;  /* 0x0000000000387805 */ /* 0x000fe4000001ff00 */
[----:B------:R-:W-:Y:S02]  /*7210*/  IADD3 R50, PT, PT, R51, UR43, R99 ;  /* 0x0000002b33327c10 */ /* 0x000fe4000fffe063 */
[----:B------:R-:W-:Y:S01]  /*7220*/  CS2R R54, SRZ ;  /* 0x0000000000367805 */ /* 0x000fe2000001ff00 */
[----:B------:R1:W3:Y:S01]  /*7230*/  @P5 SYNCS.PHASECHK.TRANS64.TRYWAIT P1, [R0+URZ+0x80], R2 ;  /* 0x00008002000055a7 */ /* 0x0002e200080211ff */
[----:B------:R-:W-:Y:S02]  /*7240*/  ISETP.NE.U32.AND P2, PT, R3, 0x1, PT ;  /* 0x000000010300780c */ /* 0x000fe40003f45070 */
[----:B------:R-:W-:Y:S02]  /*7250*/  CS2R R52, SRZ ;  /* 0x0000000000347805 */ /* 0x000fe4000001ff00 */
[----:B------:R-:W-:Y:S01]  /*7260*/  P2R R97, PR, RZ, 0x20 ;  /* 0x00000020ff617803 */ /* 0x000fe20000000000 */
[----:B------:R-:W-:Y:S01]  /*7270*/  IMAD.IADD R49, R50, 0x1, R98 ;  /* 0x0000000132317824 */ /* 0x000fe200078e0262 */
[----:B------:R-:W-:Y:S02]  /*7280*/  P2R R113, PR, RZ, 0x4 ;  /* 0x00000004ff717803 */ /* 0x000fe40000000000 */
[----:B-1----:R-:W-:Y:S04]  /*7290*/  SHF.L.U32 R2, R79, 0x1f, RZ ;  /* 0x0000001f4f027819 */ /* 0x002fe800000006ff */
[----:B------:R1:W4:Y:S01]  /*72a0*/  SYNCS.PHASECHK.TRANS64.TRYWAIT P0, [R104+URZ+0xe0], R2 ;  /* 0x0000e002680075a7 */ /* 0x00032200080011ff */
[----:B---3--:R-:W-:Y:S01]  /*72b0*/  @P5 SEL R107, RZ, 0x1, !P1 ;  /* 0x00000001ff6b5807 */ /* 0x008fe20004800000 */
[----:B-1----:R-:W-:Y:S06]  /*72c0*/  @!P5 BRA `(.L_x_105) ;  /* 0x000000000068d947 */ /* 0x002fec0003800000 */
[----:B------:R-:W-:Y:S01]  /*72d0*/  ISETP.NE.AND P1, PT, R107, RZ, PT ;  /* 0x000000ff6b00720c */ /* 0x000fe20003f25270 */
[----:B------:R-:W-:Y:S01]  /*72e0*/  BSSY B0, `(.L_x_106) ;  /* 0x000000d000007945 */ /* 0x000fe20003800000 */
[----:B------:R-:W-:Y:S02]  /*72f0*/  CS2R R54, SRZ ;  /* 0x0000000000367805 */ /* 0x000fe4000001ff00 */
[----:B------:R-:W-:Y:S02]  /*7300*/  CS2R R52, SRZ ;  /* 0x0000000000347805 */ /* 0x000fe4000001ff00 */
[----:B------:R-:W-:Y:S02]  /*7310*/  CS2R R58, SRZ ;  /* 0x00000000003a7805 */ /* 0x000fe4000001ff00 */
[----:B------:R-:W-:Y:S02]  /*7320*/  CS2R R56, SRZ ;  /* 0x0000000000387805 */ /* 0x000fe4000001ff00 */
[----:B------:R-:W-:Y:S02]  /*7330*/  CS2R R66, SRZ ;  /* 0x0000000000427805 */ /* 0x000fe4000001ff00 */
[----:B------:R-:W-:Y:S02]  /*7340*/  CS2R R64, SRZ ;  /* 0x0000000000407805 */ /* 0x000fe4000001ff00 */
[----:B------:R-:W-:Y:S02]  /*7350*/  CS2R R70, SRZ ;  /* 0x0000000000467805 */ /* 0x000fe4000001ff00 */
[----:B------:R-:W-:Y:S01]  /*7360*/  CS2R R68, SRZ ;  /* 0x0000000000447805 */ /* 0x000fe2000001ff00 */
[----:B------:R-:W-:Y:S06]  /*7370*/  @P1 BRA `(.L_x_107) ;  /* 0x00000000000c1947 */ /* 0x000fec0003800000 */
[----:B------:R-:W-:Y:S04]  /*7380*/  SHF.L.U32 R3, R112, 0x1f, RZ ;  /* 0x0000001f70037819 */ /* 0x000fe800000006ff */
[----:B------:R-:W1:Y:S02]  /*7390*/  SYNCS.PHASECHK.TRANS64.TRYWAIT P1, [R0+URZ+0x80], R3 ;  /* 0x00008003000075a7 */ /* 0x000e6400080211ff */
[----:B-1----:R-:W-:Y:S05]  /*73a0*/  @!P1 BRA `(.L_x_108) ;  /* 0x0000004c00109947 */ /* 0x002fea0003800000 */
.L_x_107:
[----:B------:R-:W-:Y:S05]  /*73b0*/  BSYNC B0 ;  /* 0x0000000000007941 */ /* 0x000fea0003800000 */
.L_x_106:
[----:B------:R-:W-:Y:S01]  /*73c0*/  ISETP.NE.AND P1, PT, R113, RZ, PT ;  /* 0x000000ff7100720c */ /* 0x000fe20003f25270 */
[----:B------:R-:W-:Y:S04]  /*73d0*/  UIADD3 UR4, UPT, UPT, UR44, 0x1, URZ ;  /* 0x000000012c047890 */ /* 0x000fe8000fffe0ff */
[----:B------:R-:W-:Y:S04]  /*73e0*/  UISETP.NE.AND UP0, UPT, UR4, 0x3, UPT ;  /* 0x000000030400788c */ /* 0x000fe8000bf05270 */
[----:B------:R-:W-:Y:S02]  /*73f0*/  USEL UR5, URZ, 0x1, UP0 ;  /* 0x00000001ff057887 */ /* 0x000fe40008000000 */
[----:B------:R-:W-:Y:S02]  /*7400*/  USEL UR4, UR4, URZ, UP0 ;  /* 0x000000ff04047287 */ /* 0x000fe40008000000 */
[----:B------:R3:W1:Y:S02]  /*7410*/  @P1 LDS.128 R52, [R50+0x200] ;  /* 0x0002000032341984 */ /* 0x0006640000000c00 */
[----:B------:R-:W-:Y:S02]  /*7420*/  LOP3.LUT R112, R112, UR5, RZ, 0x3c, !PT ;  /* 0x0000000570707c12 */ /* 0x000fe4000f8e3cff */
[----:B------:R3:W1:Y:S01]  /*7430*/  @P1 LDS.128 R56, [R49+0x200] ;  /* 0x0002000031381984 */ /* 0x0006620000000c00 */
[----:B------:R-:W-:Y:S03]  /*7440*/  IMAD.U32 R106, RZ, RZ, UR4 ;  /* 0x00000004ff6a7e24 */ /* 0x000fe6000f8e00ff */
[----:B------:R3:W1:Y:S04]  /*7450*/  @P1 LDS.128 R64, [R50+0xa00] ;  /* 0x000a000032401984 */ /* 0x0006680000000c00 */
[----:B------:R3:W1:Y:S02]  /*7460*/  @P1 LDS.128 R68, [R49+0xa00] ;  /* 0x000a000031441984 */ /* 0x0006640000000c00 */
.L_x_105:
[----:B------:R-:W-:Y:S05]  /*7470*/  BSYNC B1 ;  /* 0x0000000000017941 */ /* 0x000fea0003800000 */
.L_x_104:
[----:B------:R-:W-:Y:S01]  /*7480*/  HFMA2 R39, -RZ, RZ, 0, 0 ;  /* 0x00000000ff277431 */ /* 0x000fe200000001ff */
[----:B-1----:R-:W-:Y:S01]  /*7490*/  SHF.R.U32.HI R0, RZ, 0x15, R105 ;  /* 0x00000015ff007819 */ /* 0x002fe20000011669 */
[----:B----4-:R-:W-:Y:S06]  /*74a0*/  @P0 BRA `(.L_x_109) ;  /* 0x0000000000080947 */ /* 0x010fec0003800000 */
[----:B------:R-:W1:Y:S02]  /*74b0*/  SYNCS.PHASECHK.TRANS64.TRYWAIT P0, [R104+URZ+0xe0], R2 ;  /* 0x0000e002680075a7 */ /* 0x000e6400080011ff */
[----:B-1----:R-:W-:Y:S05]  /*74c0*/  @!P0 BRA `(.L_x_110) ;  /* 0x0000004800dc8947 */ /* 0x002fea0003800000 */
.L_x_109:
[----:B-1----:R-:W-:Y:S01]  /*74d0*/  LOP3.LUT R2, R0, 0x3, RZ, 0xc0, !PT ;  /* 0x0000000300027812 */ /* 0x002fe200078ec0ff */
[----:B------:R-:W-:Y:S01]  /*74e0*/  IMAD.MOV.U32 R38, RZ, RZ, RZ ;  /* 0x000000ffff267224 */ /* 0x000fe200078e00ff */
[----:B------:R-:W-:Y:S02]  /*74f0*/  CS2R R36, SRZ ;  /* 0x0000000000247805 */ /* 0x000fe4000001ff00 */
[----:B------:R-:W-:Y:S02]  /*7500*/  CS2R R34, SRZ ;  /* 0x0000000000227805 */ /* 0x000fe4000001ff00 */
[----:B------:R-:W-:Y:S02]  /*7510*/  ISETP.NE.AND P0, PT, R84, R2, PT ;  /* 0x000000025400720c */ /* 0x000fe40003f05270 */
[----:B------:R-:W-:Y:S02]  /*7520*/  CS2R R32, SRZ ;  /* 0x0000000000207805 */ /* 0x000fe4000001ff00 */
        /* <DEDUP_REMOVED lines=13> */
[----:B------:R-:W-:Y:S11]  /*7600*/  LOP3.LUT P0, RZ, R0, 0x3, R86, 0x48, !PT ;  /* 0x0000000300ff7812 */ /* 0x000ff60007804856 */
[----:B------:R-:W-:Y:S02]  /*7610*/  @!UPT UIADD3 URZ, UPT, UPT, URZ, URZ, URZ ;  /* 0x000000fffffff290 */ /* 0x000fe4000fffe0ff */
[----:B------:R-:W-:Y:S05]  /*7620*/  @!P0 BRA `(.L_x_112) ;  /* 0x0000000000408947 */ /* 0x000fea0003800000 */
[----:B------:R-:W1:Y:S01]  /*7630*/  LDCU.64 UR8, c[0x4][0x70] ;  /* 0x01000e00ff0877ac */ /* 0x000e620008000a00 */
[----:B------:R-:W-:Y:S01]  /*7640*/  MOV R15, 0x0 ;  /* 0x00000000000f7802 */ /* 0x000fe20000000f00 */
[----:B------:R-:W-:Y:S02]  /*7650*/  HFMA2 R12, -RZ, RZ, 0, 5.9604644775390625e-08 ;  /* 0x00000001ff0c7431 */ /* 0x000fe400000001ff */
[----:B------:R-:W-:Y:S02]  /*7660*/  IMAD.MOV.U32 R8, RZ, RZ, 0x192 ;  /* 0x00000192ff087424 */ /* 0x000fe400078e00ff */
[----:B------:R-:W-:Y:S01]  /*7670*/  IMAD.MOV.U32 R13, RZ, RZ, RZ ;  /* 0x000000ffff0d7224 */ /* 0x000fe200078e00ff */
[----:B------:R-:W4:Y:S01]  /*7680*/  LDCU.64 UR6, c[0x4][0x78] ;  /* 0x01000f00ff0677ac */ /* 0x000f220008000a00 */
[----:B------:R-:W2:Y:S01]  /*7690*/  LDC.64 R14, c[0x4][R15] ;  /* 0x010000000f0e7b82 */ /* 0x000ea20000000a00 */
[----:B------:R-:W5:Y:S01]  /*76a0*/  LDCU.64 UR4, c[0x4][0x10] ;  /* 0x01000200ff0477ac */ /* 0x000f620008000a00 */
[----:B-1----:R-:W-:Y:S01]  /*76b0*/  MOV R5, UR9 ;  /* 0x0000000900057c02 */ /* 0x002fe20008000f00 */
[----:B------:R-:W-:Y:S01]  /*76c0*/  IMAD.U32 R4, RZ, RZ, UR8 ;  /* 0x00000008ff047e24 */ /* 0x000fe2000f8e00ff */
[----:B----4-:R-:W-:Y:S01]  /*76d0*/  MOV R7, UR7 ;  /* 0x0000000700077c02 */ /* 0x010fe20008000f00 */
[----:B------:R-:W-:Y:S01]  /*76e0*/  IMAD.U32 R6, RZ, RZ, UR6 ;  /* 0x00000006ff067e24 */ /* 0x000fe2000f8e00ff */
[----:B-----5:R-:W-:Y:S01]  /*76f0*/  MOV R11, UR5 ;  /* 0x00000005000b7c02 */ /* 0x020fe20008000f00 */
[----:B------:R-:W-:Y:S02]  /*7700*/  IMAD.U32 R10, RZ, RZ, UR4 ;  /* 0x00000004ff0a7e24 */ /* 0x000fe4000f8e00ff */
[----:B------:R-:W-:Y:S07]  /*7710*/  LEPC R20, `(.L_x_112) ;  /* 0x000000001014794e */ /* 0x000fee0000000000 */
[----:B--23--:R-:W-:Y:S05]  /*7720*/  CALL.ABS.NOINC R14 ;  /* 0x000000000e007343 */ /* 0x00cfea0003c00000 */
.L_x_112:
[----:B------:R-:W-:Y:S05]  /*7730*/  WARPSYNC.ALL ;  /* 0x0000000000007948 */ /* 0x000fea0003800000 */
[C---:B------:R-:W-:Y:S01]  /*7740*/  R2UR UR4, R105.reuse ;  /* 0x00000000690472ca */ /* 0x040fe200000e0000 */
[----:B------:R-:W-:Y:S05]  /*7750*/  VIADD R0, R105, 0x20 ;  /* 0x0000002069007836 */ /* 0x000fea0000000000 */
[----:B------:R-:W-:Y:S04]  /*7760*/  SHF.R.U32.HI R0, RZ, 0x15, R0 ;  /* 0x00000015ff007819 */ /* 0x000fe80000011600 */
[----:B------:R-:W-:Y:S03]  /*7770*/  LOP3.LUT P0, RZ, R0, 0x3, R86, 0x48, !PT ;  /* 0x0000000300ff7812 */ /* 0x000fe60007804856 */
[----:B------:R-:W1:Y:S10]  /*7780*/  LDTM.x16 R24, tmem[UR4] ;  /* 0x00000004001879ee */ /* 0x000e740008240000 */
[----:B-1----:R-:W-:Y:S05]  /*7790*/  @!P0 BRA `(.L_x_113) ;  /* 0x0000000000408947 */ /* 0x002fea0003800000 */
        /* <DEDUP_REMOVED lines=16> */
.L_x_113:
[----:B------:R-:W-:Y:S05]  /*78a0*/  WARPSYNC.ALL ;  /* 0x0000000000007948 */ /* 0x000fea0003800000 */
[----:B------:R-:W-:Y:S11]  /*78b0*/  R2UR UR4, R105 ;  /* 0x00000000690472ca */ /* 0x000ff600000e0000 */
[----:B------:R-:W-:Y:S02]  /*78c0*/  @!UPT UIADD3 URZ, UPT, UPT, URZ, URZ, URZ ;  /* 0x000000fffffff290 */ /* 0x000fe4000fffe0ff */
[----:B------:R-:W1:Y:S02]  /*78d0*/  LDTM.x16 R4, tmem[UR4+0x20] ;  /* 0x00002004000479ee */ /* 0x000e640008240000 */
[----:B-1----:R-:W-:Y:S01]  /*78e0*/  NOP ;  /* 0x0000000000007918 */ /* 0x002fe20000000000 */
.L_x_111:
[----:B------:R-:W-:Y:S01]  /*78f0*/  SHF.L.U32 R20, R52, 0x10, RZ ;  /* 0x0000001034147819 */ /* 0x000fe200000006ff */
[C---:B--2---:R-:W-:Y:S01]  /*7900*/  FMUL R0, R43.reuse, R24 ;  /* 0x000000182b007220 */ /* 0x044fe20000400000 */
[----:B------:R-:W-:Y:S01]  /*7910*/  ISETP.NE.AND P0, PT, R84, R2, PT ;  /* 0x000000025400720c */ /* 0x000fe20003f05270 */
[----:B------:R-:W-:Y:S01]  /*7920*/  FMUL R2, R43, R25 ;  /* 0x000000192b027220 */ /* 0x000fe20000400000 */
[----:B------:R-:W-:Y:S01]  /*7930*/  LOP3.LUT R21, R52, 0xffff0000, RZ, 0xc0, !PT ;  /* 0xffff000034157812 */ /* 0x000fe200078ec0ff */
[----:B------:R-:W-:Y:S01]  /*7940*/  FFMA R0, R45, R20, R0 ;  /* 0x000000142d007223 */ /* 0x000fe20000000000 */
[----:B------:R-:W-:Y:S01]  /*7950*/  SHF.L.U32 R22, R53, 0x10, RZ ;  /* 0x0000001035167819 */ /* 0x000fe200000006ff */
[----:B------:R-:W-:Y:S01]  /*7960*/  FMUL R3, R43, R26 ;  /* 0x0000001a2b037220 */ /* 0x000fe20000400000 */
[----:B------:R-:W-:Y:S01]  /*7970*/  LOP3.LUT R23, R53, 0xffff0000, RZ, 0xc0, !PT ;  /* 0xffff000035177812 */ /* 0x000fe200078ec0ff */
[----:B------:R-:W-:Y:S01]  /*7980*/  FFMA R2, R45, R21, R2 ;  /* 0x000000152d027223 */ /* 0x000fe20000000002 */
[C---:B------:R-:W-:Y:S01]  /*7990*/  SHF.L.U32 R40, R54.reuse, 0x10, RZ ;  /* 0x0000001036287819 */ /* 0x040fe200000006ff */
[----:B------:R-:W-:Y:S01]  /*79a0*/  FMUL R20, R43, R27 ;  /* 0x0000001b2b147220 */ /* 0x000fe20000400000 */
[----:B------:R-:W-:Y:S01]  /*79b0*/  LOP3.LUT R41, R54, 0xffff0000, RZ, 0xc0, !PT ;  /* 0xffff000036297812 */ /* 0x000fe200078ec0ff */
[----:B------:R-:W-:Y:S01]  /*79c0*/  FFMA R3, R45, R22, R3 ;  /* 0x000000162d037223 */ /* 0x000fe20000000003 */
[----:B------:R-:W-:Y:S01]  /*79d0*/  F2FP.BF16.F32.PACK_AB R60, R2, R0 ;  /* 0x00000000023c723e */ /* 0x000fe200000010ff */
[----:B------:R-:W-:Y:S01]  /*79e0*/  FMUL R21, R43, R28 ;  /* 0x0000001c2b157220 */ /* 0x000fe20000400000 */
[----:B------:R-:W-:Y:S01]  /*79f0*/  LOP3.LUT R42, R69, 0xffff0000, RZ, 0xc0, !PT ;  /* 0xffff0000452a7812 */ /* 0x000fe200078ec0ff */
[----:B------:R-:W-:Y:S01]  /*7a00*/  FMUL R22, R43, R29 ;  /* 0x0000001d2b167220 */ /* 0x000fe20000400000 */
[----:B------:R-:W-:Y:S01]  /*7a10*/  SHF.L.U32 R44, R70, 0x10, RZ ;  /* 0x00000010462c7819 */ /* 0x000fe200000006ff */
[----:B------:R-:W-:Y:S01]  /*7a20*/  FFMA R20, R45, R23, R20 ;  /* 0x000000172d147223 */ /* 0x000fe20000000014 */
[----:B------:R-:W-:Y:S01]  /*7a30*/  SHF.L.U32 R23, R55, 0x10, RZ ;  /* 0x0000001037177819 */ /* 0x000fe200000006ff */
[----:B------:R-:W-:Y:S01]  /*7a40*/  FFMA R21, R45, R40, R21 ;  /* 0x000000282d157223 */ /* 0x000fe20000000015 */
[----:B------:R-:W-:Y:S01]  /*7a50*/  LOP3.LUT R40, R55, 0xffff0000, RZ, 0xc0, !PT ;  /* 0xffff000037287812 */ /* 0x000fe200078ec0ff */
[----:B------:R-:W-:Y:S01]  /*7a60*/  FFMA R22, R45, R41, R22 ;  /* 0x000000292d167223 */ /* 0x000fe20000000016 */
[----:B------:R-:W-:Y:S01]  /*7a70*/  F2FP.BF16.F32.PACK_AB R61, R20, R3 ;  /* 0x00000003143d723e */ /* 0x000fe200000010ff */
[C---:B------:R-:W-:Y:S01]  /*7a80*/  FMUL R0, R43.reuse, R30 ;  /* 0x0000001e2b007220 */ /* 0x040fe20000400000 */
[----:B------:R-:W-:Y:S01]  /*7a90*/  LOP3.LUT R41, R58, 0xffff0000, RZ, 0xc0, !PT ;  /* 0xffff00003a297812 */ /* 0x000fe200078ec0ff */
[----:B------:R-:W-:Y:S01]  /*7aa0*/  FMUL R2, R43, R31 ;  /* 0x0000001f2b027220 */ /* 0x000fe20000400000 */
[----:B------:R-:W-:Y:S01]  /*7ab0*/  F2FP.BF16.F32.PACK_AB R62, R22, R21 ;  /* 0x00000015163e723e */ /* 0x000fe200000010ff */
[C---:B------:R-:W-:Y:S01]  /*7ac0*/  FFMA R0, R45.reuse, R23, R0 ;  /* 0x000000172d007223 */ /* 0x040fe20000000000 */
[C---:B------:R-:W-:Y:S01]  /*7ad0*/  SHF.L.U32 R22, R56.reuse, 0x10, RZ ;  /* 0x0000001038167819 */ /* 0x040fe200000006ff */
[----:B------:R-:W-:Y:S01]  /*7ae0*/  FFMA R2, R45, R40, R2 ;  /* 0x000000282d027223 */ /* 0x000fe20000000002 */
[----:B------:R-:W-:Y:S01]  /*7af0*/  LOP3.LUT R23, R56, 0xffff0000, RZ, 0xc0, !PT ;  /* 0xffff000038177812 */ /* 0x000fe200078ec0ff */
[----:B------:R-:W-:Y:S01]  /*7b00*/  FMUL R3, R43, R32 ;  /* 0x000000202b037220 */ /* 0x000fe20000400000 */
[----:B------:R-:W-:Y:S01]  /*7b10*/  SHF.L.U32 R40, R57, 0x10, RZ ;  /* 0x0000001039287819 */ /* 0x000fe200000006ff */
[C---:B------:R-:W-:Y:S01]  /*7b20*/  FMUL R20, R43.reuse, R33 ;  /* 0x000000212b147220 */ /* 0x040fe20000400000 */
[----:B------:R-:W-:Y:S01]  /*7b30*/  F2FP.BF16.F32.PACK_AB R63, R2, R0 ;  /* 0x00000000023f723e */ /* 0x000fe200000010ff */
[----:B------:R-:W-:Y:S01]  /*7b40*/  FMUL R21, R43, R34 ;  /* 0x000000222b157220 */ /* 0x000fe20000400000 */
[----:B------:R-:W-:Y:S01]  /*7b50*/  LOP3.LUT R46, R70, 0xffff0000, RZ, 0xc0, !PT ;  /* 0xffff0000462e7812 */ /* 0x000fe200078ec0ff */
[----:B------:R-:W-:Y:S01]  /*7b60*/  FFMA R3, R45, R22, R3 ;  /* 0x000000162d037223 */ /* 0x000fe20000000003 */
[----:B------:R-:W-:Y:S01]  /*7b70*/  SHF.L.U32 R47, R71, 0x10, RZ ;  /* 0x00000010472f7819 */ /* 0x000fe200000006ff */
[----:B------:R-:W-:Y:S01]  /*7b80*/  FFMA R20, R45, R23, R20 ;  /* 0x000000172d147223 */ /* 0x000fe20000000014 */
[----:B------:R-:W-:Y:S01]  /*7b90*/  LOP3.LUT R23, R57, 0xffff0000, RZ, 0xc0, !PT ;  /* 0xffff000039177812 */ /* 0x000fe200078ec0ff */
[----:B------:R-:W-:Y:S01]  /*7ba0*/  FFMA R21, R45, R40, R21 ;  /* 0x000000282d157223 */ /* 0x000fe20000000015 */
[----:B------:R-:W-:Y:S01]  /*7bb0*/  SHF.L.U32 R40, R58, 0x10, RZ ;  /* 0x000000103a287819 */ /* 0x000fe200000006ff */
[C---:B------:R-:W-:Y:S01]  /*7bc0*/  FMUL R0, R43.reuse, R35 ;  /* 0x000000232b007220 */ /* 0x040fe20000400000 */
[----:B------:R-:W-:Y:S01]  /*7bd0*/  F2FP.BF16.F32.PACK_AB R100, R20, R3 ;  /* 0x000000031464723e */ /* 0x000fe200000010ff */
[----:B------:R-:W-:Y:S01]  /*7be0*/  FMUL R2, R43, R36 ;  /* 0x000000242b027220 */ /* 0x000fe20000400000 */
[----:B------:R-:W-:Y:S01]  /*7bf0*/  LOP3.LUT R48, R71, 0xffff0000, RZ, 0xc0, !PT ;  /* 0xffff000047307812 */ /* 0x000fe200078ec0ff */
[----:B------:R-:W-:Y:S01]  /*7c00*/  FMUL R22, R43, R37 ;  /* 0x000000252b167220 */ /* 0x000fe20000400000 */
[----:B------:R-:W-:Y:S01]  /*7c10*/  ISETP.NE.AND P1, PT, R84, RZ, PT ;  /* 0x000000ff5400720c */ /* 0x000fe20003f25270 */
[----:B------:R-:W-:Y:S01]  /*7c20*/  FFMA R0, R45, R23, R0 ;  /* 0x000000172d007223 */ /* 0x000fe20000000000 */
[----:B------:R-:W-:Y:S01]  /*7c30*/  SHF.L.U32 R23, R59, 0x10, RZ ;  /* 0x000000103b177819 */ /* 0x000fe200000006ff */
[----:B------:R-:W-:Y:S01]  /*7c40*/  FFMA R2, R45, R40, R2 ;  /* 0x000000282d027223 */ /* 0x000fe20000000002 */
[----:B------:R-:W-:Y:S01]  /*7c50*/  LOP3.LUT R40, R59, 0xffff0000, RZ, 0xc0, !PT ;  /* 0xffff00003b287812 */ /* 0x000fe200078ec0ff */
[----:B------:R1:W-:Y:S01]  /*7c60*/  @!P0 STS.128 [R50+0x200], R60 ;  /* 0x0002003c32008388 */ /* 0x0003e20000000c00 */
[----:B------:R-:W-:Y:S01]  /*7c70*/  F2FP.BF16.F32.PACK_AB R101, R0, R21 ;  /* 0x000000150065723e */ /* 0x000fe200000010ff */
[----:B------:R-:W-:Y:S01]  /*7c80*/  FFMA R22, R45, R41, R22 ;  /* 0x000000292d167223 */ /* 0x000fe20000000016 */
[----:B------:R-:W-:Y:S01]  /*7c90*/  LOP3.LUT R41, R66, 0xffff0000, RZ, 0xc0, !PT ;  /* 0xffff000042297812 */ /* 0x000fe200078ec0ff */
[C---:B------:R-:W-:Y:S01]  /*7ca0*/  FMUL R3, R43.reuse, R38 ;  /* 0x000000262b037220 */ /* 0x040fe20000400000 */
[C---:B------:R-:W-:Y:S01]  /*7cb0*/  FMUL R20, R43.reuse, R39 ;  /* 0x000000272b147220 */ /* 0x040fe20000400000 */
        /* <DEDUP_REMOVED lines=8> */
[----:B------:R-:W-:Y:S01]  /*7d40*/  FMUL R21, R43, R6 ;  /* 0x000000062b157220 */ /* 0x000fe20000400000 */
[C---:B------:R-:W-:Y:S01]  /*7d50*/  FFMA R0, R45.reuse, R22, R0 ;  /* 0x000000162d007223 */ /* 0x040fe20000000000 */
[C---:B------:R-:W-:Y:S01]  /*7d60*/  FFMA R2, R45.reuse, R23, R2 ;  /* 0x000000172d027223 */ /* 0x040fe20000000002 */
[----:B------:R-:W-:Y:S01]  /*7d70*/  F2FP.BF16.F32.PACK_AB R103, R20, R3 ;  /* 0x000000031467723e */ /* 0x000fe200000010ff */
[----:B------:R-:W-:Y:S01]  /*7d80*/  FFMA R21, R45, R40, R21 ;  /* 0x000000282d157223 */ /* 0x000fe20000000015 */
[----:B------:R-:W-:Y:S01]  /*7d90*/  LOP3.LUT R23, R65, 0xffff0000, RZ, 0xc0, !PT ;  /* 0xffff000041177812 */ /* 0x000fe200078ec0ff */
[C---:B------:R-:W-:Y:S01]  /*7da0*/  FMUL R3, R43.reuse, R7 ;  /* 0x000000072b037220 */ /* 0x040fe20000400000 */
[----:B------:R-:W-:Y:S01]  /*7db0*/  SHF.L.U32 R40, R66, 0x10, RZ ;  /* 0x0000001042287819 */ /* 0x000fe200000006ff */
[----:B------:R1:W-:Y:S01]  /*7dc0*/  @!P0 STS.128 [R49+0x200], R100 ;  /* 0x0002006431008388 */ /* 0x0003e20000000c00 */
[C---:B------:R-:W-:Y:S01]  /*7dd0*/  FMUL R20, R43.reuse, R8 ;  /* 0x000000082b147220 */ /* 0x040fe20000400000 */
[----:B------:R-:W-:Y:S01]  /*7de0*/  FMUL R22, R43, R9 ;  /* 0x000000092b167220 */ /* 0x000fe20000400000 */
[C---:B------:R-:W-:Y:S01]  /*7df0*/  FFMA R3, R45.reuse, R23, R3 ;  /* 0x000000172d037223 */ /* 0x040fe20000000003 */
[----:B------:R-:W-:Y:S01]  /*7e00*/  F2FP.BF16.F32.PACK_AB R108, R2, R0 ;  /* 0x00000000026c723e */ /* 0x000fe200000010ff */
[----:B------:R-:W-:Y:S01]  /*7e10*/  FFMA R20, R45, R40, R20 ;  /* 0x000000282d147223 */ /* 0x000fe20000000014 */
[----:B------:R-:W-:Y:S01]  /*7e20*/  SHF.L.U32 R23, R67, 0x10, RZ ;  /* 0x0000001043177819 */ /* 0x000fe200000006ff */
[----:B------:R-:W-:Y:S01]  /*7e30*/  FMUL R0, R43, R10 ;  /* 0x0000000a2b007220 */ /* 0x000fe20000400000 */
[----:B------:R-:W-:Y:S01]  /*7e40*/  LOP3.LUT R40, R67, 0xffff0000, RZ, 0xc0, !PT ;  /* 0xffff000043287812 */ /* 0x000fe200078ec0ff */
[----:B------:R-:W-:Y:S01]  /*7e50*/  FFMA R22, R45, R41, R22 ;  /* 0x000000292d167223 */ /* 0x000fe20000000016 */
[----:B------:R-:W-:Y:S01]  /*7e60*/  FMUL R2, R43, R11 ;  /* 0x0000000b2b027220 */ /* 0x000fe20000400000 */
[----:B------:R-:W-:Y:S01]  /*7e70*/  FFMA R0, R45, R23, R0 ;  /* 0x000000172d007223 */ /* 0x000fe20000000000 */
[----:B------:R-:W-:Y:S01]  /*7e80*/  F2FP.BF16.F32.PACK_AB R109, R3, R21 ;  /* 0x00000015036d723e */ /* 0x000fe200000010ff */
[----:B------:R-:W-:Y:S01]  /*7e90*/  FMUL R3, R43, R12 ;  /* 0x0000000c2b037220 */ /* 0x000fe20000400000 */
[----:B------:R-:W-:Y:S01]  /*7ea0*/  FFMA R2, R45, R40, R2 ;  /* 0x000000282d027223 */ /* 0x000fe20000000002 */
[----:B------:R-:W-:Y:S01]  /*7eb0*/  SHF.L.U32 R23, R68, 0x10, RZ ;  /* 0x0000001044177819 */ /* 0x000fe200000006ff */
[C---:B------:R-:W-:Y:S01]  /*7ec0*/  FMUL R21, R43.reuse, R14 ;  /* 0x0000000e2b157220 */ /* 0x040fe20000400000 */
[----:B------:R-:W-:Y:S01]  /*7ed0*/  F2FP.BF16.F32.PACK_AB R110, R22, R20 ;  /* 0x00000014166e723e */ /* 0x000fe200000010ff */
[C---:B------:R-:W-:Y:S01]  /*7ee0*/  FMUL R20, R43.reuse, R13 ;  /* 0x0000000d2b147220 */ /* 0x040fe20000400000 */
[----:B------:R-:W-:Y:S01]  /*7ef0*/  LOP3.LUT R40, R68, 0xffff0000, RZ, 0xc0, !PT ;  /* 0xffff000044287812 */ /* 0x000fe200078ec0ff */
[----:B------:R-:W-:Y:S01]  /*7f00*/  FMUL R22, R43, R15 ;  /* 0x0000000f2b167220 */ /* 0x000fe20000400000 */
[----:B------:R-:W-:Y:S01]  /*7f10*/  SHF.L.U32 R41, R69, 0x10, RZ ;  /* 0x0000001045297819 */ /* 0x000fe200000006ff */
[----:B------:R-:W-:Y:S01]  /*7f20*/  FFMA R3, R45, R23, R3 ;  /* 0x000000172d037223 */ /* 0x000fe20000000003 */
[----:B------:R-:W-:Y:S01]  /*7f30*/  FMUL R23, R43, R16 ;  /* 0x000000102b177220 */ /* 0x000fe20000400000 */
[----:B------:R-:W-:Y:S01]  /*7f40*/  FFMA R20, R45, R40, R20 ;  /* 0x000000282d147223 */ /* 0x000fe20000000014 */
[----:B------:R-:W-:Y:S01]  /*7f50*/  FMUL R40, R43, R17 ;  /* 0x000000112b287220 */ /* 0x000fe20000400000 */
[C---:B------:R-:W-:Y:S01]  /*7f60*/  FFMA R21, R45.reuse, R41, R21 ;  /* 0x000000292d157223 */ /* 0x040fe20000000015 */
[----:B------:R-:W-:Y:S01]  /*7f70*/  FFMA R22, R45, R42, R22 ;  /* 0x0000002a2d167223 */ /* 0x000fe20000000016 */
[C---:B------:R-:W-:Y:S01]  /*7f80*/  FMUL R41, R43.reuse, R18 ;  /* 0x000000122b297220 */ /* 0x040fe20000400000 */
[----:B------:R-:W-:Y:S01]  /*7f90*/  FMUL R42, R43, R19 ;  /* 0x000000132b2a7220 */ /* 0x000fe20000400000 */
[----:B------:R-:W-:Y:S01]  /*7fa0*/  F2FP.BF16.F32.PACK_AB R111, R2, R0 ;  /* 0x00000000026f723e */ /* 0x000fe200000010ff */
[C---:B------:R-:W-:Y:S01]  /*7fb0*/  FFMA R23, R45.reuse, R44, R23 ;  /* 0x0000002c2d177223 */ /* 0x040fe20000000017 */
[C---:B------:R-:W-:Y:S01]  /*7fc0*/  FFMA R40, R45.reuse, R46, R40 ;  /* 0x0000002e2d287223 */ /* 0x040fe20000000028 */
[C---:B------:R-:W-:Y:S01]  /*7fd0*/  FFMA R41, R45.reuse, R47, R41 ;  /* 0x0000002f2d297223 */ /* 0x040fe20000000029 */
[----:B------:R-:W-:Y:S01]  /*7fe0*/  FFMA R42, R45, R48, R42 ;  /* 0x000000302d2a7223 */ /* 0x000fe2000000002a */
[----:B------:R1:W-:Y:S01]  /*7ff0*/  @!P0 STS.128 [R50+0xa00], R108 ;  /* 0x000a006c32008388 */ /* 0x0003e20000000c00 */
[----:B------:R-:W-:Y:S02]  /*8000*/  F2FP.BF16.F32.PACK_AB R21, R22, R21 ;  /* 0x000000151615723e */ /* 0x000fe400000010ff */
[----:B------:R-:W-:Y:S02]  /*8010*/  F2FP.BF16.F32.PACK_AB R22, R40, R23 ;  /* 0x000000172816723e */ /* 0x000fe400000010ff */
[----:B------:R-:W-:Y:S02]  /*8020*/  F2FP.BF16.F32.PACK_AB R20, R20, R3 ;  /* 0x000000031414723e */ /* 0x000fe400000010ff */
[----:B------:R-:W-:Y:S05]  /*8030*/  F2FP.BF16.F32.PACK_AB R23, R42, R41 ;  /* 0x000000292a17723e */ /* 0x000fea00000010ff */
[----:B------:R1:W-:Y:S01]  /*8040*/  @!P0 STS.128 [R49+0xa00], R20 ;  /* 0x000a001431008388 */ /* 0x0003e20000000c00 */
[----:B------:R-:W-:Y:S01]  /*8050*/  @!PT LDS RZ, [RZ] ;  /* 0x00000000fffff984 */ /* 0x000fe20000000800 */
[----:B------:R-:W-:Y:S01]  /*8060*/  @!PT LDS RZ, [RZ] ;  /* 0x00000000fffff984 */ /* 0x000fe20000000800 */
[----:B------:R-:W-:Y:S01]  /*8070*/  @!PT LDS RZ, [RZ] ;  /* 0x00000000fffff984 */ /* 0x000fe20000000800 */
[----:B------:R-:W-:Y:S01]  /*8080*/  @!PT LDS RZ, [RZ] ;  /* 0x00000000fffff984 */ /* 0x000fe20000000800 */
[----:B------:R2:W-:Y:S07]  /*8090*/  MEMBAR.ALL.CTA ;  /* 0x0000000000007992 */ /* 0x0005ee0000008000 */
[----:B--2---:R-:W2:Y:S01]  /*80a0*/  FENCE.VIEW.ASYNC.S ;  /* 0x00000000000073c6 */ /* 0x004ea20000000000 */
[----:B------:R-:W-:Y:S05]  /*80b0*/  WARPSYNC.ALL ;  /* 0x0000000000007948 */ /* 0x000fea0003800000 */
[----:B------:R-:W-:Y:S01]  /*80c0*/  BSSY.RECONVERGENT B0, `(.L_x_114) ;  /* 0x0000011000007945 */ /* 0x000fe20003800200 */
[----:B--2---:R-:W-:Y:S06]  /*80d0*/  BAR.SYNC.DEFER_BLOCKING 0x1, 0x80 ;  /* 0x0042000000007b1d */ /* 0x004fec0000010000 */
[----:B------:R-:W-:Y:S05]  /*80e0*/  @P1 BRA `(.L_x_115) ;  /* 0x0000000000381947 */ /* 0x000fea0003800000 */
[----:B------:R-:W2:Y:S01]  /*80f0*/  LDCU.64 UR6, c[0x0][0x348] ;  /* 0x00006900ff0677ac */ /* 0x000ea20008000a00 */
[----:B------:R-:W-:Y:S01]  /*8100*/  R2UR UR5, R51 ;  /* 0x00000000330572ca */ /* 0x000fe200000e0000 */
[----:B------:R-:W-:Y:S01]  /*8110*/  UMOV UR51, UR36 ;  /* 0x0000002400337c82 */ /* 0x000fe20008000000 */
[----:B------:R-:W-:Y:S01]  /*8120*/  UIADD3 UR9, UPT, UPT, UR49, 0x20, URZ ;  /* 0x0000002031097890 */ /* 0x000fe2000fffe0ff */
[----:B------:R-:W-:Y:S01]  /*8130*/  UMOV UR10, UR50 ;  /* 0x00000032000a7c82 */ /* 0x000fe20008000000 */
[----:B------:R-:W-:Y:S09]  /*8140*/  UMOV UR11, UR36 ;  /* 0x00000024000b7c82 */ /* 0x000ff20008000000 */
[----:B------:R-:W-:Y:S02]  /*8150*/  UIADD3 UR5, UPT, UPT, UR43, UR5, URZ ;  /* 0x000000052b057290 */ /* 0x000fe4000fffe0ff */
[----:B--2---:R-:W-:Y:S02]  /*8160*/  UIADD3 UR4, UP0, UPT, UR6, 0xa80, URZ ;  /* 0x00000a8006047890 */ /* 0x004fe4000ff1e0ff */
[----:B------:R-:W-:Y:S02]  /*8170*/  UIADD3 UR48, UPT, UPT, UR5, 0x200, URZ ;  /* 0x0000020005307890 */ /* 0x000fe4000fffe0ff */
[----:B------:R-:W-:Y:S02]  /*8180*/  UIADD3 UR8, UPT, UPT, UR5, 0xa00, URZ ;  /* 0x00000a0005087890 */ /* 0x000fe4000fffe0ff */
[----:B------:R-:W-:Y:S09]  /*8190*/  UIADD3.X UR5, UPT, UPT, URZ, UR7, URZ, UP0, !UPT ;  /* 0x00000007ff057290 */ /* 0x000ff200087fe4ff */
[----:B------:R2:W-:Y:S01]  /*81a0*/  UTMASTG.3D [UR48], [UR4] ;  /* 0x00000030040073b5 */ /* 0x0005e20008010000 */
[----:B------:R2:W-:Y:S02]  /*81b0*/  UTMASTG.3D [UR8], [UR4] ;  /* 0x00000008040073b5 */ /* 0x0005e40008010000 */
[----:B--2---:R0:W-:Y:S02]  /*81c0*/  UTMACMDFLUSH ;  /* 0x00000000000079b7 */ /* 0x0041e40000000000 */
.L_x_115:
[----:B------:R-:W-:Y:S05]  /*81d0*/  BSYNC.RECONVERGENT B0 ;  /* 0x0000000000007941 */ /* 0x000fea0003800200 */
.L_x_114:
[----:B------:R-:W-:Y:S01]  /*81e0*/  UIADD3 UR47, UPT, UPT, UR44, 0x1, URZ ;  /* 0x000000012c2f7890 */ /* 0x000fe2000fffe0ff */
[----:B------:R-:W-:Y:S03]  /*81f0*/  BSSY.RECONVERGENT B0, `(.L_x_116) ;  /* 0x0000005000007945 */ /* 0x000fe60003800200 */
[----:B------:R-:W-:Y:S04]  /*8200*/  UISETP.NE.AND UP0, UPT, UR47, 0x3, UPT ;  /* 0x000000032f00788c */ /* 0x000fe8000bf05270 */
[----:B------:R-:W-:Y:S01]  /*8210*/  USEL UR46, UR47, URZ, UP0 ;  /* 0x000000ff2f2e7287 */ /* 0x000fe20008000000 */
[----:B------:R-:W-:Y:S11]  /*8220*/  @P1 BRA `(.L_x_117) ;  /* 0x0000000000041947 */ /* 0x000ff60003800000 */
[----:B------:R-:W-:Y:S04]  /*8230*/  DEPBAR.LE SB0, 0x1 ;  /* 0x000080400000791a */ /* 0x000fe80000000000 */
.L_x_117:
[----:B------:R-:W-:Y:S05]  /*8240*/  BSYNC.RECONVERGENT B0 ;  /* 0x0000000000007941 */ /* 0x000fea0003800200 */
.L_x_116:
[----:B------:R-:W-:Y:S01]  /*8250*/  BAR.SYNC.DEFER_BLOCKING 0x1, 0x80 ;  /* 0x0042000000007b1d */ /* 0x000fe20000010000 */
[----:B------:R-:W-:Y:S01]  /*8260*/  ISETP.NE.AND P1, PT, R97, RZ, PT ;  /* 0x000000ff6100720c */ /* 0x000fe20003f25270 */
[----:B------:R-:W-:Y:S01]  /*8270*/  UISETP.NE.AND UP0, UPT, UR56, URZ, UPT ;  /* 0x000000ff3800728c */ /* 0x000fe2000bf05270 */
[----:B-1----:R-:W-:Y:S11]  /*8280*/  LEA R20, R106, UR43, 0x3 ;  /* 0x0000002b6a147c11 */ /* 0x002ff6000f8e18ff */
[----:B------:R-:W-:Y:S01]  /*8290*/  @P1 SHF.L.U32 R3, R112, 0x1f, RZ ;  /* 0x0000001f70031819 */ /* 0x000fe200000006ff */
[----:B------:R-:W-:Y:S06]  /*82a0*/  BRA.U !UP0, `(.L_x_118) ;  /* 0x0000000108247547 */ /* 0x000fec000b800000 */
[----:B------:R-:W1:Y:S01]  /*82b0*/  S2R R0, SR_CgaCtaId ;  /* 0x0000000000007919 */ /* 0x000e620000008800 */
[----:B------:R-:W-:Y:S01]  /*82c0*/  IMAD.U32 R2, RZ, RZ, UR52 ;  /* 0x00000034ff027e24 */ /* 0x000fe2000f8e00ff */
[----:B------:R-:W-:Y:S04]  /*82d0*/  UIADD3 UR4, UPT, UPT, UR52, 0x1, URZ ;  /* 0x0000000134047890 */ /* 0x000fe8000fffe0ff */
[----:B------:R-:W-:Y:S01]  /*82e0*/  @P1 LEA R2, R2, UR43, 0x3 ;  /* 0x0000002b02021c11 */ /* 0x000fe2000f8e18ff */
[----:B------:R-:W-:Y:S04]  /*82f0*/  UISETP.NE.AND UP0, UPT, UR4, 0x3, UPT ;  /* 0x000000030400788c */ /* 0x000fe8000bf05270 */
[----:B------:R-:W-:Y:S01]  /*8300*/  @P1 VIADD R2, R2, 0x98 ;  /* 0x0000009802021836 */ /* 0x000fe20000000000 */
[----:B------:R-:W-:Y:S04]  /*8310*/  USEL UR52, UR4, URZ, UP0 ;  /* 0x000000ff04347287 */ /* 0x000fe80008000000 */
[----:B-1----:R-:W-:Y:S04]  /*8320*/  @P1 PRMT R0, R0, 0x654, R2 ;  /* 0x0000065400001816 */ /* 0x002fe80000000002 */
[----:B------:R1:W-:Y:S04]  /*8330*/  @P1 SYNCS.ARRIVE.TRANS64.RED.A1T0 RZ, [R0+URZ], RZ ;  /* 0x000000ff00ff19a7 */ /* 0x0003e800081004ff */
.L_x_118:
[----:B------:R-:W2:Y:S01]  /*8340*/  @P1 SYNCS.PHASECHK.TRANS64.TRYWAIT P0, [R20+URZ+0x80], R3 ;  /* 0x00008003140015a7 */ /* 0x000ea200080011ff */
[----:B------:R-:W-:Y:S01]  /*8350*/  BSSY B1, `(.L_x_119) ;  /* 0x0000019000017945 */ /* 0x000fe20003800000 */
[----:B--2---:R-:W-:Y:S03]  /*8360*/  @P1 SEL R107, RZ, 0x1, !P0 ;  /* 0x00000001ff6b1807 */ /* 0x004fe60004000000 */
[----:B------:R-:W-:Y:S05]  /*8370*/  @!P1 BRA `(.L_x_120) ;  /* 0x0000000000589947 */ /* 0x000fea0003800000 */
[----:B------:R-:W-:Y:S01]  /*8380*/  ISETP.NE.AND P1, PT, R113, RZ, PT ;  /* 0x000000ff7100720c */ /* 0x000fe20003f25270 */
[----:B------:R-:W-:Y:S01]  /*8390*/  BSSY B0, `(.L_x_121) ;  /* 0x0000009000007945 */ /* 0x000fe20003800000 */
[----:B------:R-:W-:Y:S11]  /*83a0*/  ISETP.NE.AND P0, PT, R107, RZ, PT ;  /* 0x000000ff6b00720c */ /* 0x000ff60003f05270 */
[----:B------:R-:W-:Y:S05]  /*83b0*/  @P1 IMAD R3, R106, 0x1000, R99 ;  /* 0x000010006a031824 */ /* 0x000fea00078e0263 */
[----:B------:R-:W-:Y:S05]  /*83c0*/  @P1 IADD3 R2, PT, PT, R3, UR43, RZ ;  /* 0x0000002b03021c10 */ /* 0x000fea000fffe0ff */
[----:B------:R-:W-:Y:S01]  /*83d0*/  @P1 IMAD.IADD R2, R98, 0x1, R2 ;  /* 0x0000000162021824 */ /* 0x000fe200078e0202 */
[----:B------:R-:W-:Y:S06]  /*83e0*/  @P0 BRA `(.L_x_122) ;  /* 0x00000000000c0947 */ /* 0x000fec0003800000 */
[----:B-1----:R-:W-:Y:S04]  /*83f0*/  SHF.L.U32 R0, R112, 0x1f, RZ ;  /* 0x0000001f70007819 */ /* 0x002fe800000006ff */
[----:B------:R-:W1:Y:S02]  /*8400*/  SYNCS.PHASECHK.TRANS64.TRYWAIT P0, [R20+URZ+0x80], R0 ;  /* 0x00008000140075a7 */ /* 0x000e6400080011ff */
[----:B-1----:R-:W-:Y:S05]  /*8410*/  @!P0 BRA `(.L_x_123) ;  /* 0x0000003c001c8947 */ /* 0x002fea0003800000 */
.L_x_122:
[----:B------:R-:W-:Y:S05]  /*8420*/  BSYNC B0 ;  /* 0x0000000000007941 */ /* 0x000fea0003800000 */
.L_x_121:
[----:B------:R-:W-:Y:S01]  /*8430*/  ISETP.NE.AND P0, PT, R113, RZ, PT ;  /* 0x000000ff7100720c */ /* 0x000fe20003f05270 */
[----:B------:R-:W-:Y:S11]  /*8440*/  VIADD R106, R106, 0x1 ;  /* 0x000000016a6a7836 */ /* 0x000ff60000000000 */
[----:B------:R-:W-:Y:S01]  /*8450*/  @!UPT UIADD3 URZ, UPT, UPT, URZ, URZ, URZ ;  /* 0x000000fffffff290 */ /* 0x000fe2000fffe0ff */
[----:B------:R2:W4:Y:S04]  /*8460*/  @P0 LDS.128 R52, [R3+UR43+0x200] ;  /* 0x0002002b03340984 */ /* 0x0005280008000c00 */
[----:B------:R2:W2:Y:S04]  /*8470*/  @P0 LDS.128 R64, [R3+UR43+0xa00] ;  /* 0x000a002b03400984 */ /* 0x0004a80008000c00 */
[----:B------:R2:W2:Y:S04]  /*8480*/  @P0 LDS.128 R56, [R2+0x200] ;  /* 0x0002000002380984 */ /* 0x0004a80000000c00 */
[----:B------:R2:W2:Y:S01]  /*8490*/  @P0 LDS.128 R68, [R2+0xa00] ;  /* 0x000a000002440984 */ /* 0x0004a20000000c00 */
[C---:B------:R-:W-:Y:S04]  /*84a0*/  ISETP.NE.AND P0, PT, R106.reuse, 0x3, PT ;  /* 0x000000036a00780c */ /* 0x040fe80003f05270 */
[----:B-1----:R-:W-:Y:S02]  /*84b0*/  SEL R0, RZ, 0x1, P0 ;  /* 0x00000001ff007807 */ /* 0x002fe40000000000 */
[----:B------:R-:W-:Y:S02]  /*84c0*/  SEL R106, R106, RZ, P0 ;  /* 0x000000ff6a6a7207 */ /* 0x000fe40000000000 */
[----:B------:R-:W-:Y:S02]  /*84d0*/  LOP3.LUT R112, R112, R0, RZ, 0x3c, !PT ;  /* 0x0000000070707212 */ /* 0x000fe400078e3cff */
.L_x_120:
[----:B------:R-:W-:Y:S05]  /*84e0*/  BSYNC B1 ;  /* 0x0000000000017941 */ /* 0x000fea0003800000 */
.L_x_119:
[----:B--2---:R-:W-:Y:S05]  /*84f0*/  VIADD R3, R105, 0x400000 ;  /* 0x0040000069037836 */ /* 0x004fea0000000000 */
[----:B-1----:R-:W-:Y:S04]  /*8500*/  SHF.R.U32.HI R0, RZ, 0x15, R3 ;  /* 0x00000015ff007819 */ /* 0x002fe80000011603 */
[----:B------:R-:W-:Y:S04]  /*8510*/  LOP3.LUT R2, R0, 0x3, RZ, 0xc0, !PT ;  /* 0x0000000300027812 */ /* 0x000fe800078ec0ff */
[----:B------:R-:W-:Y:S11]  /*8520*/  ISETP.NE.AND P0, PT, R84, R2, PT ;  /* 0x000000025400720c */ /* 0x000ff60003f05270 */
[----:B------:R-:W-:Y:S02]  /*8530*/  @!UPT UIADD3 URZ, UPT, UPT, URZ, URZ, URZ ;  /* 0x000000fffffff290 */ /* 0x000fe4000fffe0ff */
[----:B------:R-:W-:Y:S05]  /*8540*/  @P0 BRA `(.L_x_124) ;  /* 0x0000000000bc0947 */ /* 0x000fea0003800000 */
[----:B------:R-:W-:Y:S02]  /*8550*/  LOP3.LUT P0, RZ, R0, 0x3, R86, 0x48, !PT ;  /* 0x0000000300ff7812 */ /* 0x000fe40007804856 */
[----:B------:R-:W-:Y:S11]  /*8560*/  MOV R16, R3 ;  /* 0x0000000300107202 */ /* 0x000ff60000000f00 */
[----:B------:R-:W-:Y:S05]  /*8570*/  @!P0 BRA `(.L_x_125) ;  /* 0x0000000000408947 */ /* 0x000fea0003800000 */
[----:B------:R-:W1:Y:S01]  /*8580*/  LDCU.64 UR8, c[0x4][0x70] ;  /* 0x01000e00ff0877ac */ /* 0x000e620008000a00 */
[----:B------:R-:W-:Y:S01]  /*8590*/  MOV R15, 0x0 ;  /* 0x00000000000f7802 */ /* 0x000fe20000000f00 */
[----:B------:R-:W-:Y:S02]  /*85a0*/  HFMA2 R12, -RZ, RZ, 0, 5.9604644775390625e-08 ;  /* 0x00000001ff0c7431 */ /* 0x000fe400000001ff */
[----:B------:R-:W-:Y:S02]  /*85b0*/  IMAD.MOV.U32 R8, RZ, RZ, 0x192 ;  /* 0x00000192ff087424 */ /* 0x000fe400078e00ff */
[----:B------:R-:W-:Y:S01]  /*85c0*/  IMAD.MOV.U32 R13, RZ, RZ, RZ ;  /* 0x000000ffff0d7224 */ /* 0x000fe200078e00ff */
[----:B------:R-:W2:Y:S01]  /*85d0*/  LDCU.64 UR6, c[0x4][0x78] ;  /* 0x01000f00ff0677ac */ /* 0x000ea20008000a00 */
[----:B------:R-:W3:Y:S01]  /*85e0*/  LDC.64 R14, c[0x4][R15] ;  /* 0x010000000f0e7b82 */ /* 0x000ee20000000a00 */
[----:B------:R-:W5:Y:S01]  /*85f0*/  LDCU.64 UR4, c[0x4][0x10] ;  /* 0x01000200ff0477ac */ /* 0x000f620008000a00 */
[----:B-1----:R-:W-:Y:S01]  /*8600*/  MOV R5, UR9 ;  /* 0x0000000900057c02 */ /* 0x002fe20008000f00 */
[----:B------:R-:W-:Y:S01]  /*8610*/  IMAD.U32 R4, RZ, RZ, UR8 ;  /* 0x00000008ff047e24 */ /* 0x000fe2000f8e00ff */
[----:B--2---:R-:W-:Y:S01]  /*8620*/  MOV R7, UR7 ;  /* 0x0000000700077c02 */ /* 0x004fe20008000f00 */
[----:B------:R-:W-:Y:S01]  /*8630*/  IMAD.U32 R6, RZ, RZ, UR6 ;  /* 0x00000006ff067e24 */ /* 0x000fe2000f8e00ff */
[----:B-----5:R-:W-:Y:S01]  /*8640*/  MOV R11, UR5 ;  /* 0x00000005000b7c02 */ /* 0x020fe20008000f00 */
[----:B------:R-:W-:Y:S02]  /*8650*/  IMAD.U32 R10, RZ, RZ, UR4 ;  /* 0x00000004ff0a7e24 */ /* 0x000fe4000f8e00ff */
[----:B------:R-:W-:Y:S07]  /*8660*/  LEPC R20, `(.L_x_125) ;  /* 0x000000001014794e */ /* 0x000fee0000000000 */
[----:B---34-:R-:W-:Y:S05]  /*8670*/  CALL.ABS.NOINC R14 ;  /* 0x000000000e007343 */ /* 0x018fea0003c00000 */
.L_x_125:
        /* <DEDUP_REMOVED lines=23> */
.L_x_126:
[----:B------:R-:W-:Y:S05]  /*87f0*/  WARPSYNC.ALL ;  /* 0x0000000000007948 */ /* 0x000fea0003800000 */
[----:B------:R-:W-:Y:S11]  /*8800*/  R2UR UR4, R16 ;  /* 0x00000000100472ca */ /* 0x000ff600000e0000 */
[----:B------:R-:W-:Y:S02]  /*8810*/  @!UPT UIADD3 URZ, UPT, UPT, URZ, URZ, URZ ;  /* 0x000000fffffff290 */ /* 0x000fe4000fffe0ff */
[----:B------:R-:W1:Y:S02]  /*8820*/  LDTM.x16 R4, tmem[UR4+0x20] ;  /* 0x00002004000479ee */ /* 0x000e640008240000 */
[----:B-1----:R-:W-:Y:S01]  /*8830*/  NOP ;  /* 0x0000000000007918 */ /* 0x002fe20000000000 */
.L_x_124:
[----:B----4-:R-:W-:Y:S01]  /*8840*/  SHF.L.U32 R3, R52, 0x10, RZ ;  /* 0x0000001034037819 */ /* 0x010fe200000006ff */
[C---:B------:R-:W-:Y:S01]  /*8850*/  FMUL R0, R43.reuse, R24 ;  /* 0x000000182b007220 */ /* 0x040fe20000400000 */
[----:B------:R-:W-:Y:S01]  /*8860*/  ISETP.NE.AND P1, PT, R84, R2, PT ;  /* 0x000000025400720c */ /* 0x000fe20003f25270 */
[----:B------:R-:W-:Y:S01]  /*8870*/  FMUL R2, R43, R25 ;  /* 0x000000192b027220 */ /* 0x000fe20000400000 */
[----:B------:R-:W-:Y:S01]  /*8880*/  LOP3.LUT R21, R52, 0xffff0000, RZ, 0xc0, !PT ;  /* 0xffff000034157812 */ /* 0x000fe200078ec0ff */
[----:B------:R-:W-:Y:S01]  /*8890*/  FFMA R0, R45, R3, R0 ;  /* 0x000000032d007223 */ /* 0x000fe20000000000 */
[----:B------:R-:W-:Y:S01]  /*88a0*/  SHF.L.U32 R22, R53, 0x10, RZ ;  /* 0x0000001035167819 */ /* 0x000fe200000006ff */
[----:B------:R-:W-:Y:S01]  /*88b0*/  FMUL R3, R43, R26 ;  /* 0x0000001a2b037220 */ /* 0x000fe20000400000 */
[----:B------:R-:W-:Y:S01]  /*88c0*/  LOP3.LUT R23, R53, 0xffff0000, RZ, 0xc0, !PT ;  /* 0xffff000035177812 */ /* 0x000fe200078ec0ff */
[----:B------:R-:W-:Y:S01]  /*88d0*/  FMUL R20, R43, R27 ;  /* 0x0000001b2b147220 */ /* 0x000fe20000400000 */
[----:B------:R-:W-:Y:S01]  /*88e0*/  SHF.L.U32 R40, R54, 0x10, RZ ;  /* 0x0000001036287819 */ /* 0x000fe200000006ff */
[----:B------:R-:W-:Y:S01]  /*88f0*/  FFMA R2, R45, R21, R2 ;  /* 0x000000152d027223 */ /* 0x000fe20000000002 */
[----:B------:R-:W-:Y:S01]  /*8900*/  LOP3.LUT R41, R57, 0xffff0000, RZ, 0xc0, !PT ;  /* 0xffff000039297812 */ /* 0x000fe200078ec0ff */
[C---:B------:R-:W-:Y:S01]  /*8910*/  FFMA R3, R45.reuse, R22, R3 ;  /* 0x000000162d037223 */ /* 0x040fe20000000003 */
[----:B------:R-:W-:Y:S01]  /*8920*/  LOP3.LUT R42, R66, 0xffff0000, RZ, 0xc0, !PT ;  /* 0xffff0000422a7812 */ /* 0x000fe200078ec0ff */
[----:B------:R-:W-:Y:S01]  /*8930*/  FFMA R20, R45, R23, R20 ;  /* 0x000000172d147223 */ /* 0x000fe20000000014 */
[----:B------:R-:W-:Y:S01]  /*8940*/  LOP3.LUT R23, R54, 0xffff0000, RZ, 0xc0, !PT ;  /* 0xffff000036177812 */ /* 0x000fe200078ec0ff */
[C---:B------:R-:W-:Y:S01]  /*8950*/  FMUL R21, R43.reuse, R28 ;  /* 0x0000001c2b157220 */ /* 0x040fe20000400000 */
[----:B------:R-:W-:Y:S01]  /*8960*/  F2FP.BF16.F32.PACK_AB R48, R2, R0 ;  /* 0x000000000230723e */ /* 0x000fe200000010ff */
[----:B------:R-:W-:Y:S01]  /*8970*/  FMUL R22, R43, R29 ;  /* 0x0000001d2b167220 */ /* 0x000fe20000400000 */
[----:B---3--:R-:W-:Y:S01]  /*8980*/  F2FP.BF16.F32.PACK_AB R49, R20, R3 ;  /* 0x000000031431723e */ /* 0x008fe200000010ff */
[----:B------:R-:W-:Y:S01]  /*8990*/  FFMA R21, R45, R40, R21 ;  /* 0x000000282d157223 */ /* 0x000fe20000000015 */
[----:B------:R-:W-:Y:S01]  /*89a0*/  SHF.L.U32 R20, R55, 0x10, RZ ;  /* 0x0000001037147819 */ /* 0x000fe200000006ff */
[----:B------:R-:W-:Y:S01]  /*89b0*/  FFMA R22, R45, R23, R22 ;  /* 0x000000172d167223 */ /* 0x000fe20000000016 */
[----:B------:R-:W-:Y:S01]  /*89c0*/  LOP3.LUT R23, R55, 0xffff0000, RZ, 0xc0, !PT ;  /* 0xffff000037177812 */ /* 0x000fe200078ec0ff */
[C---:B------:R-:W-:Y:S01]  /*89d0*/  FMUL R0, R43.reuse, R30 ;  /* 0x0000001e2b007220 */ /* 0x040fe20000400000 */
[----:B------:R-:W-:Y:S01]  /*89e0*/  SHF.L.U32 R40, R56, 0x10, RZ ;  /* 0x0000001038287819 */ /* 0x000fe200000006ff */
[C---:B------:R-:W-:Y:S01]  /*89f0*/  FMUL R2, R43.reuse, R31 ;  /* 0x0000001f2b027220 */ /* 0x040fe20000400000 */
[----:B------:R-:W-:Y:S01]  /*8a00*/  F2FP.BF16.F32.PACK_AB R50, R22, R21 ;  /* 0x000000151632723e */ /* 0x000fe200000010ff */
[----:B------:R-:W-:Y:S01]  /*8a10*/  FMUL R3, R43, R32 ;  /* 0x000000202b037220 */ /* 0x000fe20000400000 */
[----:B------:R-:W-:Y:S01]  /*8a20*/  SHF.L.U32 R44, R67, 0x10, RZ ;  /* 0x00000010432c7819 */ /* 0x000fe200000006ff */
[----:B------:R-:W-:Y:S01]  /*8a30*/  FFMA R0, R45, R20, R0 ;  /* 0x000000142d007223 */ /* 0x000fe20000000000 */
[----:B------:R-:W-:Y:S01]  /*8a40*/  LOP3.LUT R46, R67, 0xffff0000, RZ, 0xc0, !PT ;  /* 0xffff0000432e7812 */ /* 0x000fe200078ec0ff */
[C---:B------:R-:W-:Y:S01]  /*8a50*/  FFMA R2, R45.reuse, R23, R2 ;  /* 0x000000172d027223 */ /* 0x040fe20000000002 */
[----:B------:R-:W-:Y:S01]  /*8a60*/  LOP3.LUT R23, R56, 0xffff0000, RZ, 0xc0, !PT ;  /* 0xffff000038177812 */ /* 0x000fe200078ec0ff */
[----:B------:R-:W-:Y:S01]  /*8a70*/  FFMA R3, R45, R40, R3 ;  /* 0x000000282d037223 */ /* 0x000fe20000000003 */
[----:B------:R-:W-:Y:S01]  /*8a80*/  SHF.L.U32 R40, R57, 0x10, RZ ;  /* 0x0000001039287819 */ /* 0x000fe200000006ff */
[C---:B------:R-:W-:Y:S01]  /*8a90*/  FMUL R20, R43.reuse, R33 ;  /* 0x000000212b147220 */ /* 0x040fe20000400000 */
[----:B------:R-:W-:Y:S01]  /*8aa0*/  F2FP.BF16.F32.PACK_AB R51, R2, R0 ;  /* 0x000000000233723e */ /* 0x000fe200000010ff */
[C---:B------:R-:W-:Y:S01]  /*8ab0*/  FMUL R21, R43.reuse, R34 ;  /* 0x000000222b157220 */ /* 0x040fe20000400000 */
[----:B------:R-:W-:Y:S01]  /*8ac0*/  MOV R47, UR46 ;  /* 0x0000002e002f7c02 */ /* 0x000fe20008000f00 */
[----:B------:R-:W-:Y:S01]  /*8ad0*/  FMUL R22, R43, R35 ;  /* 0x000000232b167220 */ /* 0x000fe20000400000 */
[----:B------:R-:W-:Y:S01]  /*8ae0*/  ISETP.NE.AND P0, PT, R84, RZ, PT ;  /* 0x000000ff5400720c */ /* 0x000fe20003f05270 */
[C---:B------:R-:W-:Y:S01]  /*8af0*/  FFMA R20, R45.reuse, R23, R20 ;  /* 0x000000172d147223 */ /* 0x040fe20000000014 */
[C---:B------:R-:W-:Y:S01]  /*8b00*/  SHF.L.U32 R23, R58.reuse, 0x10, RZ ;  /* 0x000000103a177819 */ /* 0x040fe200000006ff */
[C---:B------:R-:W-:Y:S01]  /*8b10*/  FFMA R21, R45.reuse, R40, R21 ;  /* 0x000000282d157223 */ /* 0x040fe20000000015 */
[----:B------:R-:W-:Y:S01]  /*8b20*/  LOP3.LUT R40, R58, 0xffff0000, RZ, 0xc0, !PT ;  /* 0xffff00003a287812 */ /* 0x000fe200078ec0ff */
[----:B------:R-:W-:Y:S01]  /*8b30*/  FFMA R22, R45, R41, R22 ;  /* 0x000000292d167223 */ /* 0x000fe20000000016 */
[----:B------:R-:W-:Y:S01]  /*8b40*/  F2FP.BF16.F32.PACK_AB R60, R20, R3 ;  /* 0x00000003143c723e */ /* 0x000fe200000010ff */
[----:B------:R-:W-:Y:S01]  /*8b50*/  FMUL R0, R43, R36 ;  /* 0x000000242b007220 */ /* 0x000fe20000400000 */
[----:B------:R-:W-:Y:S01]  /*8b60*/  LOP3.LUT R41, R65, 0xffff0000, RZ, 0xc0, !PT ;  /* 0xffff000041297812 */ /* 0x000fe200078ec0ff */
[----:B------:R-:W-:Y:S01]  /*8b70*/  FMUL R2, R43, R37 ;  /* 0x000000252b027220 */ /* 0x000fe20000400000 */
[----:B------:R-:W-:Y:S01]  /*8b80*/  F2FP.BF16.F32.PACK_AB R61, R22, R21 ;  /* 0x00000015163d723e */ /* 0x000fe200000010ff */
[----:B------:R-:W-:Y:S01]  /*8b90*/  FFMA R0, R45, R23, R0 ;  /* 0x000000172d007223 */ /* 0x000fe20000000000 */
[----:B------:R-:W-:Y:S01]  /*8ba0*/  SHF.L.U32 R22, R59, 0x10, RZ ;  /* 0x000000103b167819 */ /* 0x000fe200000006ff */
[----:B------:R-:W-:Y:S01]  /*8bb0*/  FFMA R2, R45, R40, R2 ;  /* 0x000000282d027223 */ /* 0x000fe20000000002 */
[----:B------:R-:W-:Y:S01]  /*8bc0*/  LOP3.LUT R23, R59, 0xffff0000, RZ, 0xc0, !PT ;  /* 0xffff00003b177812 */ /* 0x000fe200078ec0ff */
[C---:B------:R-:W-:Y:S01]  /*8bd0*/  FMUL R3, R43.reuse, R38 ;  /* 0x000000262b037220 */ /* 0x040fe20000400000 */
[----:B------:R-:W-:Y:S01]  /*8be0*/  SHF.L.U32 R40, R64, 0x10, RZ ;  /* 0x0000001040287819 */ /* 0x000fe200000006ff */
[C---:B------:R-:W-:Y:S01]  /*8bf0*/  FMUL R20, R43.reuse, R39 ;  /* 0x000000272b147220 */ /* 0x040fe20000400000 */
[----:B------:R-:W-:Y:S01]  /*8c00*/  FMUL R21, R43, R4 ;  /* 0x000000042b157220 */ /* 0x000fe20000400000 */
[C---:B------:R-:W-:Y:S01]  /*8c10*/  FFMA R3, R45.reuse, R22, R3 ;  /* 0x000000162d037223 */ /* 0x040fe20000000003 */
[----:B------:R-:W-:Y:S01]  /*8c20*/  F2FP.BF16.F32.PACK_AB R62, R2, R0 ;  /* 0x00000000023e723e */ /* 0x000fe200000010ff */
[C---:B------:R-:W-:Y:S01]  /*8c30*/  FFMA R20, R45.reuse, R23, R20 ;  /* 0x000000172d147223 */ /* 0x040fe20000000014 */
[----:B------:R-:W-:Y:S01]  /*8c40*/  FFMA R21, R45, R40, R21 ;  /* 0x000000282d157223 */ /* 0x000fe20000000015 */
[----:B------:R-:W-:Y:S01]  /*8c50*/  LOP3.LUT R23, R64, 0xffff0000, RZ, 0xc0, !PT ;  /* 0xffff000040177812 */ /* 0x000fe200078ec0ff */
[----:B------:R-:W-:Y:S01]  /*8c60*/  FMUL R0, R43, R5 ;  /* 0x000000052b007220 */ /* 0x000fe20000400000 */
[----:B------:R-:W-:Y:S01]  /*8c70*/  SHF.L.U32 R40, R65, 0x10, RZ ;  /* 0x0000001041287819 */ /* 0x000fe200000006ff */
[C---:B------:R-:W-:Y:S01]  /*8c80*/  FMUL R2, R43.reuse, R6 ;  /* 0x000000062b027220 */ /* 0x040fe20000400000 */
[----:B------:R-:W-:Y:S01]  /*8c90*/  FMUL R22, R43, R7 ;  /* 0x000000072b167220 */ /* 0x000fe20000400000 */
[C---:B------:R-:W-:Y:S01]  /*8ca0*/  FFMA R0, R45.reuse, R23, R0 ;  /* 0x000000172d007223 */ /* 0x040fe20000000000 */
[----:B------:R-:W-:Y:S01]  /*8cb0*/  F2FP.BF16.F32.PACK_AB R63, R20, R3 ;  /* 0x00000003143f723e */ /* 0x000fe200000010ff */
[C---:B------:R-:W-:Y:S01]  /*8cc0*/  FFMA R2, R45.reuse, R40, R2 ;  /* 0x000000282d027223 */ /* 0x040fe20000000002 */
[----:B------:R-:W-:Y:S01]  /*8cd0*/  FFMA R22, R45, R41, R22 ;  /* 0x000000292d167223 */ /* 0x000fe20000000016 */
[----:B------:R-:W-:Y:S01]  /*8ce0*/  SHF.L.U32 R41, R66, 0x10, RZ ;  /* 0x0000001042297819 */ /* 0x000fe200000006ff */
[C---:B------:R-:W-:Y:S01]  /*8cf0*/  FMUL R3, R43.reuse, R8 ;  /* 0x000000082b037220 */ /* 0x040fe20000400000 */
[C---:B------:R-:W-:Y:S01]  /*8d00*/  FMUL R20, R43.reuse, R9 ;  /* 0x000000092b147220 */ /* 0x040fe20000400000 */
[C---:B------:R-:W-:Y:S01]  /*8d10*/  FMUL R23, R43.reuse, R10 ;  /* 0x0000000a2b177220 */ /* 0x040fe20000400000 */
[----:B------:R-:W-:Y:S01]  /*8d20*/  FMUL R40, R43, R11 ;  /* 0x0000000b2b287220 */ /* 0x000fe20000400000 */
[C---:B------:R-:W-:Y:S01]  /*8d30*/  FFMA R3, R45.reuse, R41, R3 ;  /* 0x000000292d037223 */ /* 0x040fe20000000003 */
[C---:B------:R-:W-:Y:S01]  /*8d40*/  FFMA R20, R45.reuse, R42, R20 ;  /* 0x0000002a2d147223 */ /* 0x040fe20000000014 */
[C---:B------:R-:W-:Y:S01]  /*8d50*/  FFMA R23, R45.reuse, R44, R23 ;  /* 0x0000002c2d177223 */ /* 0x040fe20000000017 */
[----:B------:R-:W-:Y:S01]  /*8d60*/  FFMA R40, R45, R46, R40 ;  /* 0x0000002e2d287223 */ /* 0x000fe20000000028 */
[----:B------:R-:W-:Y:S01]  /*8d70*/  F2FP.BF16.F32.PACK_AB R100, R0, R21 ;  /* 0x000000150064723e */ /* 0x000fe200000010ff */
[----:B------:R-:W1:Y:S01]  /*8d80*/  S2R R46, SR_CgaCtaId ;  /* 0x00000000002e7919 */ /* 0x000e620000008800 */
[----:B------:R-:W-:Y:S01]  /*8d90*/  SHF.L.U32 R42, R68, 0x10, RZ ;  /* 0x00000010442a7819 */ /* 0x000fe200000006ff */
[C---:B------:R-:W-:Y:S01]  /*8da0*/  FMUL R41, R43.reuse, R12 ;  /* 0x0000000c2b297220 */ /* 0x040fe20000400000 */
[----:B------:R-:W-:Y:S01]  /*8db0*/  F2FP.BF16.F32.PACK_AB R101, R22, R2 ;  /* 0x000000021665723e */ /* 0x000fe200000010ff */
[C---:B------:R-:W-:Y:S01]  /*8dc0*/  FMUL R0, R43.reuse, R13 ;  /* 0x0000000d2b007220 */ /* 0x040fe20000400000 */
[----:B------:R-:W-:Y:S01]  /*8dd0*/  LOP3.LUT R21, R68, 0xffff0000, RZ, 0xc0, !PT ;  /* 0xffff000044157812 */ /* 0x000fe200078ec0ff */
[----:B------:R-:W-:Y:S01]  /*8de0*/  FMUL R2, R43, R14 ;  /* 0x0000000e2b027220 */ /* 0x000fe20000400000 */
[----:B------:R-:W-:Y:S01]  /*8df0*/  F2FP.BF16.F32.PACK_AB R103, R40, R23 ;  /* 0x000000172867723e */ /* 0x000fe200000010ff */
[----:B------:R-:W-:Y:S01]  /*8e00*/  FFMA R41, R45, R42, R41 ;  /* 0x0000002a2d297223 */ /* 0x000fe20000000029 */
[----:B------:R-:W-:Y:S01]  /*8e10*/  SHF.L.U32 R22, R69, 0x10, RZ ;  /* 0x0000001045167819 */ /* 0x000fe200000006ff */
[----:B------:R-:W-:Y:S01]  /*8e20*/  FFMA R0, R45, R21, R0 ;  /* 0x000000152d007223 */ /* 0x000fe20000000000 */
[----:B------:R-:W-:Y:S01]  /*8e30*/  F2FP.BF16.F32.PACK_AB R102, R20, R3 ;  /* 0x000000031466723e */ /* 0x000fe200000010ff */
[----:B------:R-:W-:Y:S01]  /*8e40*/  FMUL R3, R43, R15 ;  /* 0x0000000f2b037220 */ /* 0x000fe20000400000 */
[----:B------:R-:W-:Y:S01]  /*8e50*/  LOP3.LUT R23, R69, 0xffff0000, RZ, 0xc0, !PT ;  /* 0xffff000045177812 */ /* 0x000fe200078ec0ff */
[----:B------:R-:W-:Y:S01]  /*8e60*/  FMUL R20, R43, R16 ;  /* 0x000000102b147220 */ /* 0x000fe20000400000 */
[C---:B------:R-:W-:Y:S01]  /*8e70*/  SHF.L.U32 R40, R70.reuse, 0x10, RZ ;  /* 0x0000001046287819 */ /* 0x040fe200000006ff */
[----:B------:R-:W-:Y:S01]  /*8e80*/  FFMA R2, R45, R22, R2 ;  /* 0x000000162d027223 */ /* 0x000fe20000000002 */
[----:B------:R-:W-:Y:S01]  /*8e90*/  FMUL R21, R43, R17 ;  /* 0x000000112b157220 */ /* 0x000fe20000400000 */
[----:B------:R-:W-:Y:S01]  /*8ea0*/  FFMA R3, R45, R23, R3 ;  /* 0x000000172d037223 */ /* 0x000fe20000000003 */
[----:B------:R-:W-:Y:S01]  /*8eb0*/  @!P1 LEA R47, R47, R99, 0xc ;  /* 0x000000632f2f9211 */ /* 0x000fe200078e60ff */
[----:B------:R-:W-:Y:S01]  /*8ec0*/  FFMA R20, R45, R40, R20 ;  /* 0x000000282d147223 */ /* 0x000fe20000000014 */
[----:B------:R-:W-:Y:S01]  /*8ed0*/  LOP3.LUT R40, R70, 0xffff0000, RZ, 0xc0, !PT ;  /* 0xffff000046287812 */ /* 0x000fe200078ec0ff */
[----:B------:R-:W-:Y:S01]  /*8ee0*/  FMUL R22, R43, R18 ;  /* 0x000000122b167220 */ /* 0x000fe20000400000 */
[----:B------:R-:W-:Y:S01]  /*8ef0*/  F2FP.BF16.F32.PACK_AB R108, R0, R41 ;  /* 0x00000029006c723e */ /* 0x000fe200000010ff */
[----:B------:R2:W-:Y:S01]  /*8f00*/  @!P1 STS.128 [R47+UR43+0x200], R48 ;  /* 0x000200302f009988 */ /* 0x0005e20008000c2b */
[----:B------:R-:W-:Y:S01]  /*8f10*/  SHF.L.U32 R42, R71, 0x10, RZ ;  /* 0x00000010472a7819 */ /* 0x000fe200000006ff */
[----:B------:R-:W-:Y:S01]  /*8f20*/  FFMA R21, R45, R40, R21 ;  /* 0x000000282d157223 */ /* 0x000fe20000000015 */
[----:B------:R-:W-:Y:S01]  /*8f30*/  @!P1 IADD3 R40, PT, PT, R47, UR43, RZ ;  /* 0x0000002b2f289c10 */ /* 0x000fe2000fffe0ff */
[----:B------:R-:W-:Y:S01]  /*8f40*/  FMUL R23, R43, R19 ;  /* 0x000000132b177220 */ /* 0x000fe20000400000 */
[----:B------:R-:W-:Y:S01]  /*8f50*/  LOP3.LUT R44, R71, 0xffff0000, RZ, 0xc0, !PT ;  /* 0xffff0000472c7812 */ /* 0x000fe200078ec0ff */
[----:B------:R-:W-:Y:S01]  /*8f60*/  FFMA R22, R45, R42, R22 ;  /* 0x0000002a2d167223 */ /* 0x000fe20000000016 */
[----:B------:R-:W-:Y:S02]  /*8f70*/  @!P1 IADD3 R40, PT, PT, R98, R40, RZ ;  /* 0x0000002862289210 */ /* 0x000fe40007ffe0ff */
[----:B------:R-:W-:Y:S01]  /*8f80*/  F2FP.BF16.F32.PACK_AB R109, R3, R2 ;  /* 0x00000002036d723e */ /* 0x000fe200000010ff */
[----:B------:R-:W-:Y:S01]  /*8f90*/  FFMA R23, R45, R44, R23 ;  /* 0x0000002c2d177223 */ /* 0x000fe20000000017 */
[----:B------:R-:W-:Y:S01]  /*8fa0*/  F2FP.BF16.F32.PACK_AB R110, R21, R20 ;  /* 0x00000014156e723e */ /* 0x000fe200000010ff */
[----:B------:R2:W-:Y:S03]  /*8fb0*/  @!P1 STS.128 [R40+0x200], R60 ;  /* 0x0002003c28009388 */ /* 0x0005e60000000c00 */
[----:B------:R-:W-:Y:S05]  /*8fc0*/  F2FP.BF16.F32.PACK_AB R111, R23, R22 ;  /* 0x00000016176f723e */ /* 0x000fea00000010ff */
[----:B------:R2:W-:Y:S08]  /*8fd0*/  @!P1 STS.128 [R47+UR43+0xa00], R100 ;  /* 0x000a00642f009988 */ /* 0x0005f00008000c2b */
[----:B------:R2:W-:Y:S01]  /*8fe0*/  @!P1 STS.128 [R40+0xa00], R108 ;  /* 0x000a006c28009388 */ /* 0x0005e20000000c00 */
[----:B------:R-:W-:Y:S01]  /*8ff0*/  @!PT LDS RZ, [RZ] ;  /* 0x00000000fffff984 */ /* 0x000fe20000000800 */
[----:B------:R-:W-:Y:S01]  /*9000*/  @!PT LDS RZ, [RZ] ;  /* 0x00000000fffff984 */ /* 0x000fe20000000800 */
[----:B------:R-:W-:Y:S01]  /*9010*/  @!PT LDS RZ, [RZ] ;  /* 0x00000000fffff984 */ /* 0x000fe20000000800 */
[----:B------:R-:W-:Y:S01]  /*9020*/  @!PT LDS RZ, [RZ] ;  /* 0x00000000fffff984 */ /* 0x000fe20000000800 */
[----:B------:R3:W-:Y:S07]  /*9030*/  MEMBAR.ALL.CTA ;  /* 0x0000000000007992 */ /* 0x0007ee0000008000 */
[----:B---3--:R-:W3:Y:S01]  /*9040*/  FENCE.VIEW.ASYNC.S ;  /* 0x00000000000073c6 */ /* 0x008ee20000000000 */
[----:B------:R-:W-:Y:S05]  /*9050*/  WARPSYNC.ALL ;  /* 0x0000000000007948 */ /* 0x000fea0003800000 */
[----:B------:R-:W-:Y:S01]  /*9060*/  BSSY.RECONVERGENT B0, `(.L_x_127) ;  /* 0x0000012000007945 */ /* 0x000fe20003800200 */
[----:B---3--:R-:W-:Y:S06]  /*9070*/  BAR.SYNC.DEFER_BLOCKING 0x1, 0x80 ;  /* 0x0042000000007b1d */ /* 0x008fec0000010000 */
[----:B-1----:R-:W-:Y:S05]  /*9080*/  @P0 BRA `(.L_x_128) ;  /* 0x00000000003c0947 */ /* 0x002fea0003800000 */
[----:B------:R-:W1:Y:S01]  /*9090*/  LDCU.64 UR6, c[0x0][0x348] ;  /* 0x00006900ff0677ac */ /* 0x000e620008000a00 */
[----:B------:R-:W-:Y:S02]  /*90a0*/  ULEA UR5, UR46, UR43, 0xc ;  /* 0x0000002b2e057291 */ /* 0x000fe4000f8e60ff */
[----:B------:R-:W-:Y:S02]  /*90b0*/  UIADD3 UR10, UPT, UPT, UR50, 0x40, URZ ;  /* 0x00000040320a7890 */ /* 0x000fe4000fffe0ff */
[----:B------:R-:W-:Y:S02]  /*90c0*/  UIADD3 UR8, UPT, UPT, UR5, 0x200, URZ ;  /* 0x0000020005087890 */ /* 0x000fe4000fffe0ff */
[----:B------:R-:W-:Y:S01]  /*90d0*/  UIADD3 UR12, UPT, UPT, UR5, 0xa00, URZ ;  /* 0x00000a00050c7890 */ /* 0x000fe2000fffe0ff */
[----:B------:R-:W-:Y:S01]  /*90e0*/  UMOV UR9, UR49 ;  /* 0x0000003100097c82 */ /* 0x000fe20008000000 */
[----:B------:R-:W-:Y:S01]  /*90f0*/  UMOV UR11, UR36 ;  /* 0x00000024000b7c82 */ /* 0x000fe20008000000 */
[----:B------:R-:W-:Y:S01]  /*9100*/  UIADD3 UR13, UPT, UPT, UR49, 0x20, URZ ;  /* 0x00000020310d7890 */ /* 0x000fe2000fffe0ff */
[----:B------:R-:W-:Y:S01]  /*9110*/  UMOV UR15, UR36 ;  /* 0x00000024000f7c82 */ /* 0x000fe20008000000 */
[----:B------:R-:W-:Y:S01]  /*9120*/  UMOV UR14, UR10 ;  /* 0x0000000a000e7c82 */ /* 0x000fe20008000000 */
[----:B-1----:R-:W-:Y:S04]  /*9130*/  UIADD3 UR4, UP0, UPT, UR6, 0xa80, URZ ;  /* 0x00000a8006047890 */ /* 0x002fe8000ff1e0ff */
[----:B------:R-:W-:Y:S09]  /*9140*/  UIADD3.X UR5, UPT, UPT, URZ, UR7, URZ, UP0, !UPT ;  /* 0x00000007ff057290 */ /* 0x000ff200087fe4ff */
[----:B------:R1:W-:Y:S01]  /*9150*/  UTMASTG.3D [UR8], [UR4] ;  /* 0x00000008040073b5 */ /* 0x0003e20008010000 */
[----:B------:R1:W-:Y:S02]  /*9160*/  UTMASTG.3D [UR12], [UR4] ;  /* 0x0000000c040073b5 */ /* 0x0003e40008010000 */
[----:B-1----:R0:W-:Y:S02]  /*9170*/  UTMACMDFLUSH ;  /* 0x00000000000079b7 */ /* 0x0021e40000000000 */
.L_x_128:
[----:B------:R-:W-:Y:S05]  /*9180*/  BSYNC.RECONVERGENT B0 ;  /* 0x0000000000007941 */ /* 0x000fea0003800200 */
.L_x_127:
[----:B------:R-:W-:Y:S01]  /*9190*/  UIADD3 UR4, UPT, UPT, UR46, 0x1, URZ ;  /* 0x000000012e047890 */ /* 0x000fe2000fffe0ff */
[----:B------:R-:W-:Y:S03]  /*91a0*/  BSSY.RECONVERGENT B0, `(.L_x_129) ;  /* 0x0000007000007945 */ /* 0x000fe60003800200 */
[----:B------:R-:W-:Y:S04]  /*91b0*/  UISETP.NE.AND UP0, UPT, UR4, 0x3, UPT ;  /* 0x000000030400788c */ /* 0x000fe8000bf05270 */
[----:B------:R-:W-:Y:S02]  /*91c0*/  USEL UR44, UR4, URZ, UP0 ;  /* 0x000000ff042c7287 */ /* 0x000fe40008000000 */
[----:B------:R-:W-:Y:S04]  /*91d0*/  UISETP.EQ.XOR UP0, UPT, UR47, 0x3, !UP0 ;  /* 0x000000032f00788c */ /* 0x000fe8000c702a70 */
[----:B------:R-:W-:Y:S01]  /*91e0*/  UP2UR UR51, UPR, URZ, 0x1 ;  /* 0x00000001ff337883 */ /* 0x000fe20008000000 */
[----:B------:R-:W-:Y:S11]  /*91f0*/  @P0 BRA `(.L_x_130) ;  /* 0x0000000000040947 */ /* 0x000ff60003800000 */
[----:B------:R-:W-:Y:S04]  /*9200*/  DEPBAR.LE SB0, 0x1 ;  /* 0x000080400000791a */ /* 0x000fe80000000000 */
.L_x_130:
[----:B------:R-:W-:Y:S05]  /*9210*/  BSYNC.RECONVERGENT B0 ;  /* 0x0000000000007941 */ /* 0x000fea0003800200 */
.L_x_129:
[----:B------:R-:W1:Y:S08]  /*9220*/  S2UR UR4, SR_CgaCtaId ;  /* 0x00000000000479c3 */ /* 0x000e700000008800 */
[----:B------:R-:W-:Y:S01]  /*9230*/  BAR.SYNC.DEFER_BLOCKING 0x1, 0x80 ;  /* 0x0042000000007b1d */ /* 0x000fe20000010000 */
[----:B------:R-:W-:Y:S01]  /*9240*/  ISETP.NE.AND P1, PT, R97, RZ, PT ;  /* 0x000000ff6100720c */ /* 0x000fe20003f25270 */
[----:B------:R-:W-:Y:S01]  /*9250*/  IMAD.U32 R0, RZ, RZ, UR52 ;  /* 0x00000034ff007e24 */ /* 0x000fe2000f8e00ff */
[----:B------:R-:W-:Y:S11]  /*9260*/  UIADD3 UR53, UPT, UPT, UR49, 0x10, URZ ;  /* 0x0000001031357890 */ /* 0x000ff6000fffe0ff */
[----:B------:R-:W-:Y:S05]  /*9270*/  @P1 LEA R0, R0, UR43, 0x3 ;  /* 0x0000002b00001c11 */ /* 0x000fea000f8e18ff */
[----:B------:R-:W-:Y:S01]  /*9280*/  @P1 VIADD R2, R0, 0x98 ;  /* 0x0000009800021836 */ /* 0x000fe20000000000 */
[----:B------:R-:W-:Y:S04]  /*9290*/  @P1 SHF.L.U32 R0, R112, 0x1f, RZ ;  /* 0x0000001f70001819 */ /* 0x000fe800000006ff */
[----:B------:R-:W-:Y:S01]  /*92a0*/  @P1 PRMT R46, R46, 0x654, R2 ;  /* 0x000006542e2e1816 */ /* 0x000fe20000000002 */
[----:B------:R-:W-:Y:S01]  /*92b0*/  UMOV UR43, 0x400 ;  /* 0x00000400002b7882 */ /* 0x000fe20000000000 */
[----:B------:R-:W-:Y:S01]  /*92c0*/  BSSY B1, `(.L_x_131) ;  /* 0x0000021000017945 */ /* 0x000fe20003800000 */
[----:B-1----:R-:W-:Y:S01]  /*92d0*/  ULEA UR43, UR4, UR43, 0x18 ;  /* 0x0000002b042b7291 */ /* 0x002fe2000f8ec0ff */
[----:B------:R-:W-:Y:S01]  /*92e0*/  @P1 SYNCS.ARRIVE.TRANS64.RED.A1T0 RZ, [R46+URZ], RZ ;  /* 0x000000ff2eff19a7 */ /* 0x000fe200081004ff */
[----:B------:R-:W-:Y:S04]  /*92f0*/  UIADD3 UR4, UPT, UPT, UR52, 0x1, URZ ;  /* 0x0000000134047890 */ /* 0x000fe8000fffe0ff */
[----:B------:R-:W-:Y:S01]  /*9300*/  LEA R21, R106, UR43, 0x3 ;  /* 0x0000002b6a157c11 */ /* 0x000fe2000f8e18ff */
[----:B------:R-:W-:Y:S03]  /*9310*/  UISETP.NE.AND UP0, UPT, UR4, 0x3, UPT ;  /* 0x000000030400788c */ /* 0x000fe6000bf05270 */
[----:B------:R1:W3:Y:S01]  /*9320*/  @P1 SYNCS.PHASECHK.TRANS64.TRYWAIT P0, [R21+URZ+0x80], R0 ;  /* 0x00008000150015a7 */ /* 0x0002e200080011ff */
[----:B------:R-:W-:Y:S01]  /*9330*/  USEL UR48, UR4, URZ, UP0 ;  /* 0x000000ff04307287 */ /* 0x000fe20008000000 */
[----:B-1----:R-:W-:Y:S01]  /*9340*/  VIADD R0, R105, 0x10 ;  /* 0x0000001069007836 */ /* 0x002fe20000000000 */
[----:B---3--:R-:W-:Y:S01]  /*9350*/  @P1 SEL R107, RZ, 0x1, !P0 ;  /* 0x00000001ff6b1807 */ /* 0x008fe20004000000 */
[----:B------:R-:W-:Y:S09]  /*9360*/  @!P1 BRA `(.L_x_132) ;  /* 0x0000000000589947 */ /* 0x000ff20003800000 */
[----:B------:R-:W-:Y:S01]  /*9370*/  ISETP.NE.AND P1, PT, R113, RZ, PT ;  /* 0x000000ff7100720c */ /* 0x000fe20003f25270 */
[----:B------:R-:W-:Y:S01]  /*9380*/  BSSY B0, `(.L_x_133) ;  /* 0x0000009000007945 */ /* 0x000fe20003800000 */
[----:B------:R-:W-:Y:S11]  /*9390*/  ISETP.NE.AND P0, PT, R107, RZ, PT ;  /* 0x000000ff6b00720c */ /* 0x000ff60003f05270 */
[----:B------:R-:W-:Y:S05]  /*93a0*/  @P1 IMAD R3, R106, 0x1000, R99 ;  /* 0x000010006a031824 */ /* 0x000fea00078e0263 */
[----:B------:R-:W-:Y:S05]  /*93b0*/  @P1 IADD3 R2, PT, PT, R3, UR43, RZ ;  /* 0x0000002b03021c10 */ /* 0x000fea000fffe0ff */
[----:B------:R-:W-:Y:S01]  /*93c0*/  @P1 IMAD.IADD R2, R98, 0x1, R2 ;  /* 0x0000000162021824 */ /* 0x000fe200078e0202 */
[----:B------:R-:W-:Y:S06]  /*93d0*/  @P0 BRA `(.L_x_134) ;  /* 0x00000000000c0947 */ /* 0x000fec0003800000 */
[----:B------:R-:W-:Y:S04]  /*93e0*/  SHF.L.U32 R20, R112, 0x1f, RZ ;  /* 0x0000001f70147819 */ /* 0x000fe800000006ff */
[----:B------:R-:W1:Y:S02]  /*93f0*/  SYNCS.PHASECHK.TRANS64.TRYWAIT P0, [R21+URZ+0x80], R20 ;  /* 0x00008014150075a7 */ /* 0x000e6400080011ff */
[----:B-1----:R-:W-:Y:S05]  /*9400*/  @!P0 BRA `(.L_x_135) ;  /* 0x0000002c00348947 */ /* 0x002fea0003800000 */
.L_x_134:
[----:B------:R-:W-:Y:S05]  /*9410*/  BSYNC B0 ;  /* 0x0000000000007941 */ /* 0x000fea0003800000 */
.L_x_133:
[----:B------:R-:W-:Y:S01]  /*9420*/  ISETP.NE.AND P0, PT, R113, RZ, PT ;  /* 0x000000ff7100720c */ /* 0x000fe20003f05270 */
[----:B------:R-:W-:Y:S11]  /*9430*/  VIADD R106, R106, 0x1 ;  /* 0x000000016a6a7836 */ /* 0x000ff60000000000 */
[----:B------:R-:W-:Y:S01]  /*9440*/  @!UPT UIADD3 URZ, UPT, UPT, URZ, URZ, URZ ;  /* 0x000000fffffff290 */ /* 0x000fe2000fffe0ff */
[----:B------:R-:W3:Y:S04]  /*9450*/  @P0 LDS.128 R52, [R3+UR43+0x200] ;  /* 0x0002002b03340984 */ /* 0x000ee80008000c00 */
[----:B------:R-:W4:Y:S04]  /*9460*/  @P0 LDS.128 R64, [R3+UR43+0xa00] ;  /* 0x000a002b03400984 */ /* 0x000f280008000c00 */
[----:B------:R-:W1:Y:S04]  /*9470*/  @P0 LDS.128 R56, [R2+0x200] ;  /* 0x0002000002380984 */ /* 0x000e680000000c00 */
[----:B------:R5:W1:Y:S01]  /*9480*/  @P0 LDS.128 R68, [R2+0xa00] ;  /* 0x000a000002440984 */ /* 0x000a620000000c00 */
[C---:B------:R-:W-:Y:S04]  /*9490*/  ISETP.NE.AND P0, PT, R106.reuse, 0x3, PT ;  /* 0x000000036a00780c */ /* 0x040fe80003f05270 */
[----:B------:R-:W-:Y:S02]  /*94a0*/  SEL R106, R106, RZ, P0 ;  /* 0x000000ff6a6a7207 */ /* 0x000fe40000000000 */
[----:B-----5:R-:W-:Y:S04]  /*94b0*/  SEL R2, RZ, 0x1, P0 ;  /* 0x00000001ff027807 */ /* 0x020fe80000000000 */
[----:B------:R-:W-:Y:S02]  /*94c0*/  LOP3.LUT R112, R112, R2, RZ, 0x3c, !PT ;  /* 0x0000000270707212 */ /* 0x000fe400078e3cff */
.L_x_132:
[----:B------:R-:W-:Y:S05]  /*94d0*/  BSYNC B1 ;  /* 0x0000000000017941 */ /* 0x000fea0003800000 */
.L_x_131:
[----:B------:R-:W-:Y:S04]  /*94e0*/  SHF.R.U32.HI R3, RZ, 0x15, R0 ;  /* 0x00000015ff037819 */ /* 0x000fe80000011600 */
[----:B------:R-:W-:Y:S04]  /*94f0*/  LOP3.LUT R2, R3, 0x3, RZ, 0xc0, !PT ;  /* 0x0000000303027812 */ /* 0x000fe800078ec0ff */
[----:B------:R-:W-:Y:S11]  /*9500*/  ISETP.NE.AND P0, PT, R84, R2, PT ;  /* 0x000000025400720c */ /* 0x000ff60003f05270 */
[----:B------:R-:W-:Y:S02]  /*9510*/  @!UPT UIADD3 URZ, UPT, UPT, URZ, URZ, URZ ;  /* 0x000000fffffff290 */ /* 0x000fe4000fffe0ff */
[----:B------:R-:W-:Y:S05]  /*9520*/  @P0 BRA `(.L_x_136) ;  /* 0x0000000000bc0947 */ /* 0x000fea0003800000 */
[----:B------:R-:W-:Y:S02]  /*9530*/  LOP3.LUT P0, RZ, R3, 0x3, R86, 0x48, !PT ;  /* 0x0000000303ff7812 */ /* 0x000fe40007804856 */
[----:B------:R-:W-:Y:S11]  /*9540*/  MOV R16, R0 ;  /* 0x0000000000107202 */ /* 0x000ff60000000f00 */
[----:B------:R-:W-:Y:S05]  /*9550*/  @!P0 BRA `(.L_x_137) ;  /* 0x0000000000408947 */ /* 0x000fea0003800000 */
[----:B------:R-:W5:Y:S01]  /*9560*/  LDCU.64 UR8, c[0x4][0x70] ;  /* 0x01000e00ff0877ac */ /* 0x000f620008000a00 */
[----:B------:R-:W-:Y:S01]  /*9570*/  MOV R15, 0x0 ;  /* 0x00000000000f7802 */ /* 0x000fe20000000f00 */
[----:B------:R-:W-:Y:S02]  /*9580*/  HFMA2 R12, -RZ, RZ, 0, 5.9604644775390625e-08 ;  /* 0x00000001ff0c7431 */ /* 0x000fe400000001ff */
[----:B------:R-:W-:Y:S02]  /*9590*/  IMAD.MOV.U32 R8, RZ, RZ, 0x192 ;  /* 0x00000192ff087424 */ /* 0x000fe400078e00ff */
[----:B------:R-:W-:Y:S01]  /*95a0*/  IMAD.MOV.U32 R13, RZ, RZ, RZ ;  /* 0x000000ffff0d7224 */ /* 0x000fe200078e00ff */
[----:B------:R-:W1:Y:S01]  /*95b0*/  LDCU.64 UR6, c[0x4][0x78] ;  /* 0x01000f00ff0677ac */ /* 0x000e620008000a00 */
[----:B------:R-:W2:Y:S01]  /*95c0*/  LDC.64 R14, c[0x4][R15] ;  /* 0x010000000f0e7b82 */ /* 0x000ea20000000a00 */
[----:B------:R-:W3:Y:S01]  /*95d0*/  LDCU.64 UR4, c[0x4][0x10] ;  /* 0x01000200ff0477ac */ /* 0x000ee20008000a00 */
[----:B-----5:R-:W-:Y:S01]  /*95e0*/  MOV R5, UR9 ;  /* 0x0000000900057c02 */ /* 0x020fe20008000f00 */
[----:B------:R-:W-:Y:S01]  /*95f0*/  IMAD.U32 R4, RZ, RZ, UR8 ;  /* 0x00000008ff047e24 */ /* 0x000fe2000f8e00ff */
[----:B-1----:R-:W-:Y:S01]  /*9600*/  MOV R7, UR7 ;  /* 0x0000000700077c02 */ /* 0x002fe20008000f00 */
[----:B------:R-:W-:Y:S01]  /*9610*/  IMAD.U32 R6, RZ, RZ, UR6 ;  /* 0x00000006ff067e24 */ /* 0x000fe2000f8e00ff */
[----:B---3--:R-:W-:Y:S01]  /*9620*/  MOV R11, UR5 ;  /* 0x00000005000b7c02 */ /* 0x008fe20008000f00 */
[----:B------:R-:W-:Y:S02]  /*9630*/  IMAD.U32 R10, RZ, RZ, UR4 ;  /* 0x00000004ff0a7e24 */ /* 0x000fe4000f8e00ff */
[----:B------:R-:W-:Y:S07]  /*9640*/  LEPC R20, `(.L_x_137) ;  /* 0x000000001014794e */ /* 0x000fee0000000000 */
[----:B--2-4-:R-:W-:Y:S05]  /*9650*/  CALL.ABS.NOINC R14 ;  /* 0x000000000e007343 */ /* 0x014fea0003c00000 */
.L_x_137:
        /* <DEDUP_REMOVED lines=12> */
[----:B------:R-:W5:Y:S01]  /*9720*/  LDCU.64 UR6, c[0x4][0x78] ;  /* 0x01000f00ff0677ac */ /* 0x000f620008000a00 */
[----:B------:R-:W2:Y:S01]  /*9730*/  LDC.64 R14, c[0x4][R15] ;  /* 0x010000000f0e7b82 */ /* 0x000ea20000000a00 */
[----:B------:R-:W3:Y:S01]  /*9740*/  LDCU.64 UR4, c[0x4][0x10] ;  /* 0x01000200ff0477ac */ /* 0x000ee20008000a00 */
[----:B-1----:R-:W-:Y:S01]  /*9750*/  MOV R5, UR9 ;  /* 0x0000000900057c02 */ /* 0x002fe20008000f00 */
[----:B------:R-:W-:Y:S01]  /*9760*/  IMAD.U32 R4, RZ, RZ, UR8 ;  /* 0x00000008ff047e24 */ /* 0x000fe2000f8e00ff */
[----:B-----5:R-:W-:Y:S01]  /*9770*/  MOV R7, UR7 ;  /* 0x0000000700077c02 */ /* 0x020fe20008000f00 */
[----:B------:R-:W-:Y:S01]  /*9780*/  IMAD.U32 R6, RZ, RZ, UR6 ;  /* 0x00000006ff067e24 */ /* 0x000fe2000f8e00ff */
[----:B---3--:R-:W-:Y:S01]  /*9790*/  MOV R11, UR5 ;  /* 0x00000005000b7c02 */ /* 0x008fe20008000f00 */
[----:B------:R-:W-:Y:S02]  /*97a0*/  IMAD.U32 R10, RZ, RZ, UR4 ;  /* 0x00000004ff0a7e24 */ /* 0x000fe4000f8e00ff */
[----:B------:R-:W-:Y:S07]  /*97b0*/  LEPC R20, `(.L_x_138) ;  /* 0x000000001014794e */ /* 0x000fee0000000000 */
[----:B--2-4-:R-:W-:Y:S05]  /*97c0*/  CALL.ABS.NOINC R14 ;  /* 0x000000000e007343 */ /* 0x014fea0003c00000 */
.L_x_138:
[----:B------:R-:W-:Y:S05]  /*97d0*/  WARPSYNC.ALL ;  /* 0x0000000000007948 */ /* 0x000fea0003800000 */
[----:B------:R-:W-:Y:S11]  /*97e0*/  R2UR UR4, R16 ;  /* 0x00000000100472ca */ /* 0x000ff600000e0000 */
[----:B------:R-:W-:Y:S02]  /*97f0*/  @!UPT UIADD3 URZ, UPT, UPT, URZ, URZ, URZ ;  /* 0x000000fffffff290 */ /* 0x000fe4000fffe0ff */
[----:B------:R-:W1:Y:S02]  /*9800*/  LDTM.x16 R4, tmem[UR4+0x20] ;  /* 0x00002004000479ee */ /* 0x000e640008240000 */
[----:B-1----:R-:W-:Y:S01]  /*9810*/  NOP ;  /* 0x0000000000007918 */ /* 0x002fe20000000000 */
.L_x_136:
[----:B---3--:R-:W-:Y:S01]  /*9820*/  SHF.L.U32 R3, R52, 0x10, RZ ;  /* 0x0000001034037819 */ /* 0x008fe200000006ff */
[C---:B------:R-:W-:Y:S01]  /*9830*/  FMUL R0, R43.reuse, R24 ;  /* 0x000000182b007220 */ /* 0x040fe20000400000 */
[----:B------:R-:W-:Y:S01]  /*9840*/  ISETP.NE.AND P1, PT, R84, R2, PT ;  /* 0x000000025400720c */ /* 0x000fe20003f25270 */
[----:B------:R-:W-:Y:S01]  /*9850*/  FMUL R2, R43, R25 ;  /* 0x000000192b027220 */ /* 0x000fe20000400000 */
[----:B-1----:R-:W-:Y:S01]  /*9860*/  LOP3.LUT R21, R52, 0xffff0000, RZ, 0xc0, !PT ;  /* 0xffff000034157812 */ /* 0x002fe200078ec0ff */
[----:B------:R-:W-:Y:S01]  /*9870*/  FFMA R0, R45, R3, R0 ;  /* 0x000000032d007223 */ /* 0x000fe20000000000 */
[----:B------:R-:W-:Y:S01]  /*9880*/  SHF.L.U32 R22, R53, 0x10, RZ ;  /* 0x0000001035167819 */ /* 0x000fe200000006ff */
[----:B------:R-:W-:Y:S01]  /*9890*/  FMUL R3, R43, R26 ;  /* 0x0000001a2b037220 */ /* 0x000fe20000400000 */
[----:B------:R-:W-:Y:S01]  /*98a0*/  LOP3.LUT R23, R53, 0xffff0000, RZ, 0xc0, !PT ;  /* 0xffff000035177812 */ /* 0x000fe200078ec0ff */
[----:B------:R-:W-:Y:S01]  /*98b0*/  FMUL R20, R43, R27 ;  /* 0x0000001b2b147220 */ /* 0x000fe20000400000 */
[----:B--2---:R-:W-:Y:S01]  /*98c0*/  SHF.L.U32 R40, R54, 0x10, RZ ;  /* 0x0000001036287819 */ /* 0x004fe200000006ff */
[----:B------:R-:W-:Y:S01]  /*98d0*/  FFMA R2, R45, R21, R2 ;  /* 0x000000152d027223 */ /* 0x000fe20000000002 */
[----:B------:R-:W-:Y:S01]  /*98e0*/  LOP3.LUT R41, R57, 0xffff0000, RZ, 0xc0, !PT ;  /* 0xffff000039297812 */ /* 0x000fe200078ec0ff */
[C---:B------:R-:W-:Y:S01]  /*98f0*/  FFMA R3, R45.reuse, R22, R3 ;  /* 0x000000162d037223 */ /* 0x040fe20000000003 */
[----:B----4-:R-:W-:Y:S01]  /*9900*/  LOP3.LUT R42, R66, 0xffff0000, RZ, 0xc0, !PT ;  /* 0xffff0000422a7812 */ /* 0x010fe200078ec0ff */
[----:B------:R-:W-:Y:S01]  /*9910*/  FFMA R20, R45, R23, R20 ;  /* 0x000000172d147223 */ /* 0x000fe20000000014 */
[----:B------:R-:W-:Y:S01]  /*9920*/  LOP3.LUT R23, R54, 0xffff0000, RZ, 0xc0, !PT ;  /* 0xffff000036177812 */ /* 0x000fe200078ec0ff */
[C---:B------:R-:W-:Y:S01]  /*9930*/  FMUL R21, R43.reuse, R28 ;  /* 0x0000001c2b157220 */ /* 0x040fe20000400000 */
[----:B------:R-:W-:Y:S01]  /*9940*/  F2FP.BF16.F32.PACK_AB R48, R2, R0 ;  /* 0x000000000230723e */ /* 0x000fe200000010ff */
        /* <DEDUP_REMOVED lines=115> */
[----:B------:R-:W-:Y:S01]  /*a080*/  ULEA UR5, UR44, UR43, 0xc ;  /* 0x0000002b2c057291 */ /* 0x000fe2000f8e60ff */
[----:B------:R-:W-:Y:S01]  /*a090*/  UMOV UR54, UR50 ;  /* 0x0000003200367c82 */ /* 0x000fe20008000000 */
[----:B------:R-:W-:Y:S02]  /*a0a0*/  UMOV UR55, UR36 ;  /* 0x0000002400377c82 */ /* 0x000fe40008000000 */
[----:B------:R-:W-:Y:S02]  /*a0b0*/  UIADD3 UR52, UPT, UPT, UR5, 0x200, URZ ;  /* 0x0000020005347890 */ /* 0x000fe4000fffe0ff */
[----:B------:R-:W-:Y:S02]  /*a0c0*/  UIADD3 UR8, UPT, UPT, UR5, 0xa00, URZ ;  /* 0x00000a0005087890 */ /* 0x000fe4000fffe0ff */
        /* <DEDUP_REMOVED lines=8> */
.L_x_140:
[----:B------:R-:W-:Y:S05]  /*a150*/  BSYNC.RECONVERGENT B0 ;  /* 0x0000000000007941 */ /* 0x000fea0003800200 */
.L_x_139:
[----:B------:R-:W-:Y:S01]  /*a160*/  UISETP.NE.AND UP1, UPT, UR51, URZ, UPT ;  /* 0x000000ff3300728c */ /* 0x000fe2000bf25270 */
[----:B------:R-:W-:Y:S01]  /*a170*/  BSSY.RECONVERGENT B0, `(.L_x_141) ;  /* 0x0000008000007945 */ /* 0x000fe20003800200 */
[----:B------:R-:W-:Y:S04]  /*a180*/  UIADD3 UR4, UPT, UPT, UR44, 0x1, URZ ;  /* 0x000000012c047890 */ /* 0x000fe8000fffe0ff */
[----:B------:R-:W-:Y:S02]  /*a190*/  UISETP.NE.AND UP0, UPT, UR4, 0x3, UPT ;  /* 0x000000030400788c */ /* 0x000fe4000bf05270 */
[----:B------:R-:W-:Y:S02]  /*a1a0*/  UISETP.EQ.XOR UP1, UPT, UR4, 0x3, UP1 ;  /* 0x000000030400788c */ /* 0x000fe40008f22a70 */
[----:B------:R-:W-:Y:S02]  /*a1b0*/  USEL UR46, UR4, URZ, UP0 ;  /* 0x000000ff042e7287 */ /* 0x000fe40008000000 */
[----:B------:R-:W-:Y:S01]  /*a1c0*/  UP2UR UR47, UPR, URZ, 0x2 ;  /* 0x00000002ff2f7883 */ /* 0x000fe20008000000 */
[----:B------:R-:W-:Y:S11]  /*a1d0*/  @P0 BRA `(.L_x_142) ;  /* 0x0000000000040947 */ /* 0x000ff60003800000 */
[----:B------:R-:W-:Y:S04]  /*a1e0*/  DEPBAR.LE SB0, 0x1 ;  /* 0x000080400000791a */ /* 0x000fe80000000000 */
.L_x_142:
[----:B------:R-:W-:Y:S05]  /*a1f0*/  BSYNC.RECONVERGENT B0 ;  /* 0x0000000000007941 */ /* 0x000fea0003800200 */
.L_x_141:
[----:B------:R-:W1:Y:S08]  /*a200*/  S2UR UR54, SR_CgaCtaId ;  /* 0x00000000003679c3 */ /* 0x000e700000008800 */
[----:B------:R-:W-:Y:S01]  /*a210*/  BAR.SYNC.DEFER_BLOCKING 0x1, 0x80 ;  /* 0x0042000000007b1d */ /* 0x000fe20000010000 */
[----:B------:R-:W-:Y:S01]  /*a220*/  ISETP.NE.AND P1, PT, R97, RZ, PT ;  /* 0x000000ff6100720c */ /* 0x000fe20003f25270 */
[----:B------:R-:W-:Y:S01]  /*a230*/  IMAD.U32 R0, RZ, RZ, UR48 ;  /* 0x00000030ff007e24 */ /* 0x000fe2000f8e00ff */
[----:B------:R-:W-:Y:S04]  /*a240*/  UIADD3 UR4, UPT, UPT, UR48, 0x1, URZ ;  /* 0x0000000130047890 */ /* 0x000fe8000fffe0ff */
[----:B------:R-:W-:Y:S04]  /*a250*/  UISETP.NE.AND UP0, UPT, UR4, 0x3, UPT ;  /* 0x000000030400788c */ /* 0x000fe8000bf05270 */
[----:B------:R-:W-:Y:S03]  /*a260*/  USEL UR52, UR4, URZ, UP0 ;  /* 0x000000ff04347287 */ /* 0x000fe60008000000 */
[----:B------:R-:W-:Y:S05]  /*a270*/  @P1 LEA R0, R0, UR43, 0x3 ;  /* 0x0000002b00001c11 */ /* 0x000fea000f8e18ff */
[----:B------:R-:W-:Y:S01]  /*a280*/  @P1 VIADD R2, R0, 0x98 ;  /* 0x0000009800021836 */ /* 0x000fe20000000000 */
[----:B------:R-:W-:Y:S04]  /*a290*/  @P1 SHF.L.U32 R0, R112, 0x1f, RZ ;  /* 0x0000001f70001819 */ /* 0x000fe800000006ff */
[----:B------:R-:W-:Y:S01]  /*a2a0*/  @P1 PRMT R46, R46, 0x654, R2 ;  /* 0x000006542e2e1816 */ /* 0x000fe20000000002 */
[----:B------:R-:W-:Y:S01]  /*a2b0*/  UMOV UR43, 0x400 ;  /* 0x00000400002b7882 */ /* 0x000fe20000000000 */
[----:B------:R-:W-:Y:S01]  /*a2c0*/  BSSY B1, `(.L_x_143) ;  /* 0x0000018000017945 */ /* 0x000fe20003800000 */
[----:B-1----:R-:W-:Y:S01]  /*a2d0*/  ULEA UR43, UR54, UR43, 0x18 ;  /* 0x0000002b362b7291 */ /* 0x002fe2000f8ec0ff */
[----:B------:R1:W-:Y:S05]  /*a2e0*/  @P1 SYNCS.ARRIVE.TRANS64.RED.A1T0 RZ, [R46+URZ], RZ ;  /* 0x000000ff2eff19a7 */ /* 0x0003ea00081004ff */
[----:B------:R-:W-:Y:S04]  /*a2f0*/  LEA R2, R106, UR43, 0x3 ;  /* 0x0000002b6a027c11 */ /* 0x000fe8000f8e18ff */
[----:B------:R-:W3:Y:S02]  /*a300*/  @P1 SYNCS.PHASECHK.TRANS64.TRYWAIT P0, [R2+URZ+0x80], R0 ;  /* 0x00008000020015a7 */ /* 0x000ee400080011ff */
[----:B---3--:R-:W-:Y:S01]  /*a310*/  @P1 SEL R107, RZ, 0x1, !P0 ;  /* 0x00000001ff6b1807 */ /* 0x008fe20004000000 */
[----:B-1----:R-:W-:Y:S06]  /*a320*/  @!P1 BRA `(.L_x_144) ;  /* 0x0000000000449947 */ /* 0x002fec0003800000 */
        /* <DEDUP_REMOVED lines=10> */
.L_x_146:
[----:B------:R-:W-:Y:S05]  /*a3d0*/  BSYNC B0 ;  /* 0x0000000000007941 */ /* 0x000fea0003800000 */
.L_x_145:
[----:B------:R-:W-:Y:S11]  /*a3e0*/  ISETP.NE.AND P0, PT, R113, RZ, PT ;  /* 0x000000ff7100720c */ /* 0x000ff60003f05270 */
[----:B------:R-:W-:Y:S02]  /*a3f0*/  @!UPT UIADD3 URZ, UPT, UPT, URZ, URZ, URZ ;  /* 0x000000fffffff290 */ /* 0x000fe4000fffe0ff */
[----:B------:R3:W4:Y:S04]  /*a400*/  @P0 LDS.128 R52, [R106+UR43+0x200] ;  /* 0x0002002b6a340984 */ /* 0x0007280008000c00 */
[----:B------:R3:W1:Y:S04]  /*a410*/  @P0 LDS.128 R64, [R106+UR43+0xa00] ;  /* 0x000a002b6a400984 */ /* 0x0006680008000c00 */
[----:B------:R3:W1:Y:S04]  /*a420*/  @P0 LDS.128 R56, [R0+0x200] ;  /* 0x0002000000380984 */ /* 0x0006680000000c00 */
[----:B------:R3:W1:Y:S02]  /*a430*/  @P0 LDS.128 R68, [R0+0xa00] ;  /* 0x000a000000440984 */ /* 0x0006640000000c00 */
.L_x_144:
[----:B------:R-:W-:Y:S05]  /*a440*/  BSYNC B1 ;  /* 0x0000000000017941 */ /* 0x000fea0003800000 */
.L_x_143:
[----:B------:R-:W-:Y:S05]  /*a450*/  VIADD R105, R105, 0x400010 ;  /* 0x0040001069697836 */ /* 0x000fea0000000000 */
[----:B---3--:R-:W-:Y:S04]  /*a460*/  SHF.R.U32.HI R0, RZ, 0x15, R105 ;  /* 0x00000015ff007819 */ /* 0x008fe80000011669 */
[----:B-1----:R-:W-:Y:S04]  /*a470*/  LOP3.LUT R2, R0, 0x3, RZ, 0xc0, !PT ;  /* 0x0000000300027812 */ /* 0x002fe800078ec0ff */
        /* <DEDUP_REMOVED lines=11> */
[----:B------:R-:W3:Y:S01]  /*a530*/  LDCU.64 UR6, c[0x4][0x78] ;  /* 0x01000f00ff0677ac */ /* 0x000ee20008000a00 */
[----:B------:R-:W2:Y:S01]  /*a540*/  LDC.64 R14, c[0x4][R15] ;  /* 0x010000000f0e7b82 */ /* 0x000ea20000000a00 */
[----:B------:R-:W5:Y:S01]  /*a550*/  LDCU.64 UR4, c[0x4][0x10] ;  /* 0x01000200ff0477ac */ /* 0x000f620008000a00 */
[----:B-1----:R-:W-:Y:S01]  /*a560*/  MOV R5, UR9 ;  /* 0x0000000900057c02 */ /* 0x002fe20008000f00 */
[----:B------:R-:W-:Y:S01]  /*a570*/  IMAD.U32 R4, RZ, RZ, UR8 ;  /* 0x00000008ff047e24 */ /* 0x000fe2000f8e00ff */
[----:B---3--:R-:W-:Y:S01]  /*a580*/  MOV R7, UR7 ;  /* 0x0000000700077c02 */ /* 0x008fe20008000f00 */
[----:B------:R-:W-:Y:S01]  /*a590*/  IMAD.U32 R6, RZ, RZ, UR6 ;  /* 0x00000006ff067e24 */ /* 0x000fe2000f8e00ff */
[----:B-----5:R-:W-:Y:S01]  /*a5a0*/  MOV R11, UR5 ;  /* 0x00000005000b7c02 */ /* 0x020fe20008000f00 */
[----:B------:R-:W-:Y:S02]  /*a5b0*/  IMAD.U32 R10, RZ, RZ, UR4 ;  /* 0x00000004ff0a7e24 */ /* 0x000fe4000f8e00ff */
[----:B------:R-:W-:Y:S07]  /*a5c0*/  LEPC R20, `(.L_x_149) ;  /* 0x000000001014794e */ /* 0x000fee0000000000 */
[----:B--2-4-:R-:W-:Y:S05]  /*a5d0*/  CALL.ABS.NOINC R14 ;  /* 0x000000000e007343 */ /* 0x014fea0003c00000 */
.L_x_149:
        /* <DEDUP_REMOVED lines=23> */
.L_x_150:
[----:B------:R-:W-:Y:S05]  /*a750*/  WARPSYNC.ALL ;  /* 0x0000000000007948 */ /* 0x000fea0003800000 */
[----:B------:R-:W-:Y:S11]  /*a760*/  R2UR UR4, R16 ;  /* 0x00000000100472ca */ /* 0x000ff600000e0000 */
[----:B------:R-:W-:Y:S02]  /*a770*/  @!UPT UIADD3 URZ, UPT, UPT, URZ, URZ, URZ ;  /* 0x000000fffffff290 */ /* 0x000fe4000fffe0ff */
[----:B------:R-:W1:Y:S02]  /*a780*/  LDTM.x16 R4, tmem[UR4+0x20] ;  /* 0x00002004000479ee */ /* 0x000e640008240000 */
[----:B-1----:R-:W-:Y:S01]  /*a790*/  NOP ;  /* 0x0000000000007918 */ /* 0x002fe20000000000 */
.L_x_148:
[----:B------:R-:W-:Y:S01]  /*a7a0*/  ISETP.NE.AND P1, PT, R84, R2, PT ;  /* 0x000000025400720c */ /* 0x000fe20003f25270 */
[----:B------:R-:W-:Y:S05]  /*a7b0*/  WARPSYNC.ALL ;  /* 0x0000000000007948 */ /* 0x000fea0003800000 */
[C---:B----4-:R-:W-:Y:S01]  /*a7c0*/  SHF.L.U32 R3, R52.reuse, 0x10, RZ ;  /* 0x0000001034037819 */ /* 0x050fe200000006ff */
[----:B------:R-:W-:Y:S01]  /*a7d0*/  NOP ;  /* 0x0000000000007918 */ /* 0x000fe20000000000 */
[----:B--2---:R-:W-:Y:S01]  /*a7e0*/  LOP3.LUT R40, R52, 0xffff0000, RZ, 0xc0, !PT ;  /* 0xffff000034287812 */ /* 0x004fe200078ec0ff */
[----:B------:R-:W-:Y:S01]  /*a7f0*/  FMUL R0, R43, R24 ;  /* 0x000000182b007220 */ /* 0x000fe20000400000 */
[----:B------:R-:W-:Y:S01]  /*a800*/  SHF.L.U32 R41, R53, 0x10, RZ ;  /* 0x0000001035297819 */ /* 0x000fe200000006ff */
[C---:B------:R-:W-:Y:S01]  /*a810*/  FMUL R20, R43.reuse, R4 ;  /* 0x000000042b147220 */ /* 0x040fe20000400000 */
[----:B------:R-:W-:Y:S01]  /*a820*/  MOV R4, UR46 ;  /* 0x0000002e00047c02 */ /* 0x000fe20008000f00 */
[----:B------:R-:W-:Y:S01]  /*a830*/  FMUL R2, R43, R25 ;  /* 0x000000192b027220 */ /* 0x000fe20000400000 */
[----:B------:R-:W-:Y:S01]  /*a840*/  LOP3.LUT R42, R53, 0xffff0000, RZ, 0xc0, !PT ;  /* 0xffff0000352a7812 */ /* 0x000fe200078ec0ff */
[C---:B------:R-:W-:Y:S01]  /*a850*/  FFMA R0, R45.reuse, R3, R0 ;  /* 0x000000032d007223 */ /* 0x040fe20000000000 */
[----:B------:R-:W-:Y:S01]  /*a860*/  @!P1 LEA R99, R4, R99, 0xc ;  /* 0x0000006304639211 */ /* 0x000fe200078e60ff */
[----:B------:R-:W-:Y:S01]  /*a870*/  FFMA R2, R45, R40, R2 ;  /* 0x000000282d027223 */ /* 0x000fe20000000002 */
[----:B------:R-:W-:Y:S01]  /*a880*/  R2UR UR4, R104 ;  /* 0x00000000680472ca */ /* 0x000fe200000e0000 */
[C---:B------:R-:W-:Y:S01]  /*a890*/  FMUL R3, R43.reuse, R26 ;  /* 0x0000001a2b037220 */ /* 0x040fe20000400000 */
[----:B------:R-:W-:Y:S01]  /*a8a0*/  SHF.L.U32 R44, R54, 0x10, RZ ;  /* 0x00000010362c7819 */ /* 0x000fe200000006ff */
[C---:B------:R-:W-:Y:S01]  /*a8b0*/  FMUL R4, R43.reuse, R27 ;  /* 0x0000001b2b047220 */ /* 0x040fe20000400000 */
[----:B------:R-:W-:Y:S01]  /*a8c0*/  F2FP.BF16.F32.PACK_AB R100, R2, R0 ;  /* 0x000000000264723e */ /* 0x000fe200000010ff */
[----:B------:R-:W-:Y:S01]  /*a8d0*/  FMUL R21, R43, R5 ;  /* 0x000000052b157220 */ /* 0x000fe20000400000 */
[----:B------:R-:W-:Y:S01]  /*a8e0*/  @!P1 IADD3 R5, PT, PT, R99, UR43, RZ ;  /* 0x0000002b63059c10 */ /* 0x000fe2000fffe0ff */
[C---:B------:R-:W-:Y:S01]  /*a8f0*/  FFMA R3, R45.reuse, R41, R3 ;  /* 0x000000292d037223 */ /* 0x040fe20000000003 */
[----:B------:R-:W-:Y:S01]  /*a900*/  LOP3.LUT R46, R54, 0xffff0000, RZ, 0xc0, !PT ;  /* 0xffff0000362e7812 */ /* 0x000fe200078ec0ff */
[----:B------:R-:W-:Y:S01]  /*a910*/  FFMA R4, R45, R42, R4 ;  /* 0x0000002a2d047223 */ /* 0x000fe20000000004 */
[----:B------:R-:W-:Y:S01]  /*a920*/  SHF.L.U32 R47, R55, 0x10, RZ ;  /* 0x00000010372f7819 */ /* 0x000fe200000006ff */
[C---:B------:R-:W-:Y:S01]  /*a930*/  FMUL R0, R43.reuse, R28 ;  /* 0x0000001c2b007220 */ /* 0x040fe20000400000 */
[----:B------:R-:W-:Y:S01]  /*a940*/  @!P1 IADD3 R98, PT, PT, R98, R5, RZ ;  /* 0x0000000562629210 */ /* 0x000fe20007ffe0ff */
[----:B------:R-:W-:Y:S01]  /*a950*/  FMUL R2, R43, R29 ;  /* 0x0000001d2b027220 */ /* 0x000fe20000400000 */
[----:B------:R-:W-:Y:S01]  /*a960*/  LOP3.LUT R48, R55, 0xffff0000, RZ, 0xc0, !PT ;  /* 0xffff000037307812 */ /* 0x000fe200078ec0ff */
[C---:B------:R-:W-:Y:S01]  /*a970*/  FMUL R5, R43.reuse, R30 ;  /* 0x0000001e2b057220 */ /* 0x040fe20000400000 */
[C---:B------:R-:W-:Y:S01]  /*a980*/  SHF.L.U32 R49, R56.reuse, 0x10, RZ ;  /* 0x0000001038317819 */ /* 0x040fe200000006ff */
[C---:B------:R-:W-:Y:S01]  /*a990*/  FMUL R22, R43.reuse, R6 ;  /* 0x000000062b167220 */ /* 0x040fe20000400000 */
[----:B------:R-:W-:Y:S01]  /*a9a0*/  LOP3.LUT R50, R56, 0xffff0000, RZ, 0xc0, !PT ;  /* 0xffff000038327812 */ /* 0x000fe200078ec0ff */
[----:B------:R-:W-:Y:S01]  /*a9b0*/  FMUL R6, R43, R31 ;  /* 0x0000001f2b067220 */ /* 0x000fe20000400000 */
[----:B------:R-:W-:Y:S01]  /*a9c0*/  F2FP.BF16.F32.PACK_AB R101, R4, R3 ;  /* 0x000000030465723e */ /* 0x000fe200000010ff */
[----:B------:R-:W-:Y:S01]  /*a9d0*/  FFMA R0, R45, R44, R0 ;  /* 0x0000002c2d007223 */ /* 0x000fe20000000000 */
[----:B------:R-:W-:Y:S01]  /*a9e0*/  SHF.L.U32 R51, R57, 0x10, RZ ;  /* 0x0000001039337819 */ /* 0x000fe200000006ff */
[----:B------:R-:W-:Y:S01]  /*a9f0*/  FMUL R23, R43, R7 ;  /* 0x000000072b177220 */ /* 0x000fe20000400000 */
[----:B------:R-:W-:Y:S01]  /*aa00*/  LOP3.LUT R52, R57, 0xffff0000, RZ, 0xc0, !PT ;  /* 0xffff000039347812 */ /* 0x000fe200078ec0ff */
[----:B------:R-:W-:Y:S01]  /*aa10*/  FFMA R2, R45, R46, R2 ;  /* 0x0000002e2d027223 */ /* 0x000fe20000000002 */
[C---:B------:R-:W-:Y:S01]  /*aa20*/  SHF.L.U32 R53, R58.reuse, 0x10, RZ ;  /* 0x000000103a357819 */ /* 0x040fe200000006ff */
[C---:B------:R-:W-:Y:S01]  /*aa30*/  FMUL R7, R43.reuse, R32 ;  /* 0x000000202b077220 */ /* 0x040fe20000400000 */
[----:B------:R-:W-:Y:S01]  /*aa40*/  LOP3.LUT R54, R58, 0xffff0000, RZ, 0xc0, !PT ;  /* 0xffff00003a367812 */ /* 0x000fe200078ec0ff */
[----:B------:R-:W-:Y:S01]  /*aa50*/  FMUL R3, R43, R33 ;  /* 0x000000212b037220 */ /* 0x000fe20000400000 */
[----:B------:R-:W-:Y:S01]  /*aa60*/  F2FP.BF16.F32.PACK_AB R102, R2, R0 ;  /* 0x000000000266723e */ /* 0x000fe200000010ff */
[----:B------:R-:W-:Y:S01]  /*aa70*/  FFMA R5, R45, R47, R5 ;  /* 0x0000002f2d057223 */ /* 0x000fe20000000005 */
[----:B------:R-:W-:Y:S01]  /*aa80*/  SHF.L.U32 R55, R59, 0x10, RZ ;  /* 0x000000103b377819 */ /* 0x000fe200000006ff */
[----:B------:R-:W-:Y:S01]  /*aa90*/  FFMA R6, R45, R48, R6 ;  /* 0x000000302d067223 */ /* 0x000fe20000000006 */
[----:B------:R-:W-:Y:S01]  /*aaa0*/  LOP3.LUT R56, R59, 0xffff0000, RZ, 0xc0, !PT ;  /* 0xffff00003b387812 */ /* 0x000fe200078ec0ff */
[C---:B------:R-:W-:Y:S01]  /*aab0*/  FFMA R7, R45.reuse, R49, R7 ;  /* 0x000000312d077223 */ /* 0x040fe20000000007 */
[----:B------:R-:W-:Y:S01]  /*aac0*/  SHF.L.U32 R57, R64, 0x10, RZ ;  /* 0x0000001040397819 */ /* 0x000fe200000006ff */
[----:B------:R-:W-:Y:S01]  /*aad0*/  UIADD3 UR4, UPT, UPT, UR4, 0xf0, URZ ;  /* 0x000000f004047890 */ /* 0x000fe2000fffe0ff */
[----:B------:R-:W-:Y:S01]  /*aae0*/  F2FP.BF16.F32.PACK_AB R103, R6, R5 ;  /* 0x000000050667723e */ /* 0x000fe200000010ff */
[----:B------:R-:W-:Y:S01]  /*aaf0*/  FFMA R3, R45, R50, R3 ;  /* 0x000000322d037223 */ /* 0x000fe20000000003 */
[----:B------:R-:W-:Y:S01]  /*ab00*/  LOP3.LUT R58, R64, 0xffff0000, RZ, 0xc0, !PT ;  /* 0xffff0000403a7812 */ /* 0x000fe200078ec0ff */
[----:B------:R-:W-:Y:S01]  /*ab10*/  FMUL R0, R43, R34 ;  /* 0x000000222b007220 */ /* 0x000fe20000400000 */
[----:B------:R-:W-:Y:S01]  /*ab20*/  SHF.L.U32 R59, R65, 0x10, RZ ;  /* 0x00000010413b7819 */ /* 0x000fe200000006ff */
[----:B------:R-:W-:Y:S01]  /*ab30*/  FMUL R2, R43, R35 ;  /* 0x000000232b027220 */ /* 0x000fe20000400000 */
[----:B------:R-:W-:Y:S01]  /*ab40*/  F2FP.BF16.F32.PACK_AB R28, R3, R7 ;  /* 0x00000007031c723e */ /* 0x000fe200000010ff */
[----:B------:R-:W-:Y:S01]  /*ab50*/  UPRMT UR4, UR54, 0x654, UR4 ;  /* 0x0000065436047896 */ /* 0x000fe20008000004 */
[----:B------:R-:W-:Y:S01]  /*ab60*/  LOP3.LUT R60, R65, 0xffff0000, RZ, 0xc0, !PT ;  /* 0xffff0000413c7812 */ /* 0x000fe200078ec0ff */
[C---:B------:R-:W-:Y:S01]  /*ab70*/  FMUL R4, R43.reuse, R36 ;  /* 0x000000242b047220 */ /* 0x040fe20000400000 */
[C---:B------:R-:W-:Y:S01]  /*ab80*/  SHF.L.U32 R61, R66.reuse, 0x10, RZ ;  /* 0x00000010423d7819 */ /* 0x040fe200000006ff */
[----:B------:R-:W-:Y:S01]  /*ab90*/  FMUL R5, R43, R37 ;  /* 0x000000252b057220 */ /* 0x000fe20000400000 */
[----:B------:R-:W-:Y:S01]  /*aba0*/  LOP3.LUT R62, R66, 0xffff0000, RZ, 0xc0, !PT ;  /* 0xffff0000423e7812 */ /* 0x000fe200078ec0ff */
[----:B------:R-:W-:Y:S01]  /*abb0*/  FFMA R0, R45, R51, R0 ;  /* 0x000000332d007223 */ /* 0x000fe20000000000 */
[----:B------:R-:W-:Y:S01]  /*abc0*/  FMUL R6, R43, R38 ;  /* 0x000000262b067220 */ /* 0x000fe20000400000 */
[----:B------:R-:W-:Y:S01]  /*abd0*/  FFMA R2, R45, R52, R2 ;  /* 0x000000342d027223 */ /* 0x000fe20000000002 */
[----:B------:R-:W-:Y:S01]  /*abe0*/  FMUL R3, R43, R39 ;  /* 0x000000272b037220 */ /* 0x000fe20000400000 */
[C---:B------:R-:W-:Y:S01]  /*abf0*/  FFMA R4, R45.reuse, R53, R4 ;  /* 0x000000352d047223 */ /* 0x040fe20000000004 */
[C---:B------:R-:W-:Y:S01]  /*ac00*/  FFMA R5, R45.reuse, R54, R5 ;  /* 0x000000362d057223 */ /* 0x040fe20000000005 */
[C---:B------:R-:W-:Y:S01]  /*ac10*/  FFMA R6, R45.reuse, R55, R6 ;  /* 0x000000372d067223 */ /* 0x040fe20000000006 */
[C---:B------:R-:W-:Y:S01]  /*ac20*/  FFMA R3, R45.reuse, R56, R3 ;  /* 0x000000382d037223 */ /* 0x040fe20000000003 */
[----:B------:R-:W-:Y:S01]  /*ac30*/  FFMA R20, R45, R57, R20 ;  /* 0x000000392d147223 */ /* 0x000fe20000000014 */
[----:B------:R-:W-:Y:S01]  /*ac40*/  FMUL R8, R43, R8 ;  /* 0x000000082b087220 */ /* 0x000fe20000400000 */
[----:B------:R-:W-:Y:S01]  /*ac50*/  SYNCS.ARRIVE.TRANS64.RED.A1T0 RZ, [UR4], RZ ;  /* 0x000000ffffff79a7 */ /* 0x000fe20008100404 */
[----:B------:R1:W-:Y:S01]  /*ac60*/  @!P1 STS.128 [R99+UR43+0x200], R100 ;  /* 0x0002006463009988 */ /* 0x0003e20008000c2b */
[----:B------:R-:W-:Y:S01]  /*ac70*/  SHF.L.U32 R63, R67, 0x10, RZ ;  /* 0x00000010433f7819 */ /* 0x000fe200000006ff */
[----:B------:R-:W-:Y:S01]  /*ac80*/  FFMA R21, R45, R58, R21 ;  /* 0x0000003a2d157223 */ /* 0x000fe20000000015 */
[----:B------:R-:W-:Y:S01]  /*ac90*/  LOP3.LUT R64, R67, 0xffff0000, RZ, 0xc0, !PT ;  /* 0xffff000043407812 */ /* 0x000fe200078ec0ff */
[----:B------:R-:W-:Y:S01]  /*aca0*/  FMUL R9, R43, R9 ;  /* 0x000000092b097220 */ /* 0x000fe20000400000 */
[C---:B------:R-:W-:Y:S01]  /*acb0*/  SHF.L.U32 R24, R68.reuse, 0x10, RZ ;  /* 0x0000001044187819 */ /* 0x040fe200000006ff */
[----:B------:R-:W-:Y:S01]  /*acc0*/  FFMA R22, R45, R59, R22 ;  /* 0x0000003b2d167223 */ /* 0x000fe20000000016 */
[----:B------:R-:W-:Y:S01]  /*acd0*/  LOP3.LUT R25, R68, 0xffff0000, RZ, 0xc0, !PT ;  /* 0xffff000044197812 */ /* 0x000fe200078ec0ff */
[----:B------:R-:W-:Y:S01]  /*ace0*/  FMUL R10, R43, R10 ;  /* 0x0000000a2b0a7220 */ /* 0x000fe20000400000 */
[----:B------:R-:W-:Y:S01]  /*acf0*/  FFMA R23, R45, R60, R23 ;  /* 0x0000003c2d177223 */ /* 0x000fe20000000017 */
[----:B------:R-:W-:Y:S01]  /*ad00*/  FMUL R11, R43, R11 ;  /* 0x0000000b2b0b7220 */ /* 0x000fe20000400000 */
[----:B------:R-:W-:Y:S01]  /*ad10*/  F2FP.BF16.F32.PACK_AB R29, R2, R0 ;  /* 0x00000000021d723e */ /* 0x000fe200000010ff */
[----:B------:R-:W-:Y:S01]  /*ad20*/  FFMA R8, R45, R61, R8 ;  /* 0x0000003d2d087223 */ /* 0x000fe20000000008 */
[----:B------:R-:W-:Y:S01]  /*ad30*/  F2FP.BF16.F32.PACK_AB R30, R5, R4 ;  /* 0x00000004051e723e */ /* 0x000fe200000010ff */
[----:B------:R-:W-:Y:S01]  /*ad40*/  FMUL R12, R43, R12 ;  /* 0x0000000c2b0c7220 */ /* 0x000fe20000400000 */
[----:B------:R-:W-:Y:S01]  /*ad50*/  F2FP.BF16.F32.PACK_AB R31, R3, R6 ;  /* 0x00000006031f723e */ /* 0x000fe200000010ff */
[----:B------:R-:W-:Y:S01]  /*ad60*/  FFMA R9, R45, R62, R9 ;  /* 0x0000003e2d097223 */ /* 0x000fe20000000009 */
[----:B------:R-:W-:Y:S01]  /*ad70*/  FMUL R13, R43, R13 ;  /* 0x0000000d2b0d7220 */ /* 0x000fe20000400000 */
[----:B------:R-:W-:Y:S01]  /*ad80*/  SHF.L.U32 R26, R69, 0x10, RZ ;  /* 0x00000010451a7819 */ /* 0x000fe200000006ff */
[----:B------:R-:W-:Y:S01]  /*ad90*/  FFMA R10, R45, R63, R10 ;  /* 0x0000003f2d0a7223 */ /* 0x000fe2000000000a */
[----:B------:R1:W-:Y:S01]  /*ada0*/  @!P1 STS.128 [R98+0x200], R28 ;  /* 0x0002001c62009388 */ /* 0x0003e20000000c00 */
[----:B------:R-:W-:Y:S01]  /*adb0*/  FMUL R14, R43, R14 ;  /* 0x0000000e2b0e7220 */ /* 0x000fe20000400000 */
[----:B------:R-:W-:Y:S01]  /*adc0*/  LOP3.LUT R40, R69, 0xffff0000, RZ, 0xc0, !PT ;  /* 0xffff000045287812 */ /* 0x000fe200078ec0ff */
[----:B------:R-:W-:Y:S01]  /*add0*/  FFMA R11, R45, R64, R11 ;  /* 0x000000402d0b7223 */ /* 0x000fe2000000000b */
[----:B------:R-:W-:Y:S01]  /*ade0*/  FMUL R15, R43, R15 ;  /* 0x0000000f2b0f7220 */ /* 0x000fe20000400000 */
[C---:B------:R-:W-:Y:S01]  /*adf0*/  SHF.L.U32 R65, R70.reuse, 0x10, RZ ;  /* 0x0000001046417819 */ /* 0x040fe200000006ff */
[----:B------:R-:W-:Y:S01]  /*ae00*/  FFMA R12, R45, R24, R12 ;  /* 0x000000182d0c7223 */ /* 0x000fe2000000000c */
[----:B------:R-:W-:Y:S01]  /*ae10*/  FMUL R16, R43, R16 ;  /* 0x000000102b107220 */ /* 0x000fe20000400000 */
[----:B------:R-:W-:Y:S01]  /*ae20*/  LOP3.LUT R66, R70, 0xffff0000, RZ, 0xc0, !PT ;  /* 0xffff000046427812 */ /* 0x000fe200078ec0ff */
[----:B------:R-:W-:Y:S01]  /*ae30*/  FFMA R13, R45, R25, R13 ;  /* 0x000000192d0d7223 */ /* 0x000fe2000000000d */
[----:B------:R-:W-:Y:S01]  /*ae40*/  FMUL R17, R43, R17 ;  /* 0x000000112b117220 */ /* 0x000fe20000400000 */
[----:B------:R-:W-:Y:S01]  /*ae50*/  SHF.L.U32 R67, R71, 0x10, RZ ;  /* 0x0000001047437819 */ /* 0x000fe200000006ff */
[----:B------:R-:W-:Y:S01]  /*ae60*/  FFMA R14, R45, R26, R14 ;  /* 0x0000001a2d0e7223 */ /* 0x000fe2000000000e */
[----:B------:R-:W-:Y:S01]  /*ae70*/  F2FP.BF16.F32.PACK_AB R20, R21, R20 ;  /* 0x000000141514723e */ /* 0x000fe200000010ff */
[----:B------:R-:W-:Y:S01]  /*ae80*/  FMUL R18, R43, R18 ;  /* 0x000000122b127220 */ /* 0x000fe20000400000 */
[----:B------:R-:W-:Y:S01]  /*ae90*/  LOP3.LUT R68, R71, 0xffff0000, RZ, 0xc0, !PT ;  /* 0xffff000047447812 */ /* 0x000fe200078ec0ff */
[----:B------:R-:W-:Y:S01]  /*aea0*/  FFMA R15, R45, R40, R15 ;  /* 0x000000282d0f7223 */ /* 0x000fe2000000000f */
[----:B------:R-:W-:Y:S01]  /*aeb0*/  F2FP.BF16.F32.PACK_AB R21, R23, R22 ;  /* 0x000000161715723e */ /* 0x000fe200000010ff */
[----:B------:R-:W-:Y:S01]  /*aec0*/  FMUL R19, R43, R19 ;  /* 0x000000132b137220 */ /* 0x000fe20000400000 */
[----:B------:R-:W-:Y:S01]  /*aed0*/  F2FP.BF16.F32.PACK_AB R22, R9, R8 ;  /* 0x000000080916723e */ /* 0x000fe200000010ff */
[----:B------:R-:W-:Y:S01]  /*aee0*/  FFMA R16, R45, R65, R16 ;  /* 0x000000412d107223 */ /* 0x000fe20000000010 */
[----:B------:R-:W-:Y:S01]  /*aef0*/  F2FP.BF16.F32.PACK_AB R23, R11, R10 ;  /* 0x0000000a0b17723e */ /* 0x000fe200000010ff */
[C---:B------:R-:W-:Y:S01]  /*af00*/  FFMA R17, R45.reuse, R66, R17 ;  /* 0x000000422d117223 */ /* 0x040fe20000000011 */
[C---:B------:R-:W-:Y:S01]  /*af10*/  FFMA R18, R45.reuse, R67, R18 ;  /* 0x000000432d127223 */ /* 0x040fe20000000012 */
[----:B------:R-:W-:Y:S01]  /*af20*/  FFMA R19, R45, R68, R19 ;  /* 0x000000442d137223 */ /* 0x000fe20000000013 */
[----:B------:R-:W-:Y:S01]  /*af30*/  F2FP.BF16.F32.PACK_AB R12, R13, R12 ;  /* 0x0000000c0d0c723e */ /* 0x000fe200000010ff */
[----:B------:R1:W-:Y:S01]  /*af40*/  @!P1 STS.128 [R99+UR43+0xa00], R20 ;  /* 0x000a001463009988 */ /* 0x0003e20008000c2b */
[----:B------:R-:W-:Y:S01]  /*af50*/  F2FP.BF16.F32.PACK_AB R13, R15, R14 ;  /* 0x0000000e0f0d723e */ /* 0x000fe200000010ff */
[----:B------:R-:W-:Y:S01]  /*af60*/  BSSY.RECONVERGENT B0, `(.L_x_151) ;  /* 0x000001c000007945 */ /* 0x000fe20003800200 */
[----:B------:R-:W-:Y:S02]  /*af70*/  F2FP.BF16.F32.PACK_AB R14, R17, R16 ;  /* 0x00000010110e723e */ /* 0x000fe400000010ff */
[----:B------:R-:W-:Y:S02]  /*af80*/  F2FP.BF16.F32.PACK_AB R15, R19, R18 ;  /* 0x00000012130f723e */ /* 0x000fe400000010ff */
[----:B------:R-:W-:Y:S03]  /*af90*/  ISETP.NE.AND P0, PT, R84, RZ, PT ;  /* 0x000000ff5400720c */ /* 0x000fe60003f05270 */
[----:B------:R1:W-:Y:S01]  /*afa0*/  @!P1 STS.128 [R98+0xa00], R12 ;  /* 0x000a000c62009388 */ /* 0x0003e20000000c00 */
[----:B------:R-:W-:Y:S01]  /*afb0*/  @!PT LDS RZ, [RZ] ;  /* 0x00000000fffff984 */ /* 0x000fe20000000800 */
[----:B------:R-:W-:Y:S01]  /*afc0*/  @!PT LDS RZ, [RZ] ;  /* 0x00000000fffff984 */ /* 0x000fe20000000800 */
[----:B------:R-:W-:Y:S01]  /*afd0*/  @!PT LDS RZ, [RZ] ;  /* 0x00000000fffff984 */ /* 0x000fe20000000800 */
[----:B------:R-:W-:Y:S01]  /*afe0*/  @!PT LDS RZ, [RZ] ;  /* 0x00000000fffff984 */ /* 0x000fe20000000800 */
[----:B------:R2:W-:Y:S07]  /*aff0*/  MEMBAR.ALL.CTA ;  /* 0x0000000000007992 */ /* 0x0005ee0000008000 */
[----:B--2---:R-:W2:Y:S02]  /*b000*/  FENCE.VIEW.ASYNC.S ;  /* 0x00000000000073c6 */ /* 0x004ea40000000000 */
[----:B--2---:R-:W-:Y:S06]  /*b010*/  BAR.SYNC.DEFER_BLOCKING 0x1, 0x80 ;  /* 0x0042000000007b1d */ /* 0x004fec0000010000 */
[----:B------:R-:W-:Y:S05]  /*b020*/  @P0 BRA `(.L_x_152) ;  /* 0x00000000003c0947 */ /* 0x000fea0003800000 */
[----:B------:R-:W2:Y:S01]  /*b030*/  LDCU.64 UR6, c[0x0][0x348] ;  /* 0x00006900ff0677ac */ /* 0x000ea20008000a00 */
        /* <DEDUP_REMOVED lines=9> */
[----:B--2---:R-:W-:Y:S04]  /*b0d0*/  UIADD3 UR4, UP0, UPT, UR6, 0xa80, URZ ;  /* 0x00000a8006047890 */ /* 0x004fe8000ff1e0ff */
[----:B------:R-:W-:Y:S09]  /*b0e0*/  UIADD3.X UR5, UPT, UPT, URZ, UR7, URZ, UP0, !UPT ;  /* 0x00000007ff057290 */ /* 0x000ff200087fe4ff */
[----:B------:R2:W-:Y:S01]  /*b0f0*/  UTMASTG.3D [UR8], [UR4] ;  /* 0x00000008040073b5 */ /* 0x0005e20008010000 */
[----:B------:R2:W-:Y:S02]  /*b100*/  UTMASTG.3D [UR12], [UR4] ;  /* 0x0000000c040073b5 */ /* 0x0005e40008010000 */
[----:B--2---:R0:W-:Y:S02]  /*b110*/  UTMACMDFLUSH ;  /* 0x00000000000079b7 */ /* 0x0041e40000000000 */
.L_x_152:
[----:B------:R-:W-:Y:S05]  /*b120*/  BSYNC.RECONVERGENT B0 ;  /* 0x0000000000007941 */ /* 0x000fea0003800200 */
.L_x_151:
[----:B------:R-:W-:Y:S01]  /*b130*/  UISETP.NE.AND UP0, UPT, UR47, URZ, UPT ;  /* 0x000000ff2f00728c */ /* 0x000fe2000bf05270 */
[----:B------:R-:W-:Y:S01]  /*b140*/  BSSY.RECONVERGENT B0, `(.L_x_153) ;  /* 0x0000009000007945 */ /* 0x000fe20003800200 */
[----:B------:R-:W-:Y:S04]  /*b150*/  UIADD3 UR4, UPT, UPT, UR46, 0x1, URZ ;  /* 0x000000012e047890 */ /* 0x000fe8000fffe0ff */
[----:B------:R-:W-:Y:S02]  /*b160*/  UISETP.EQ.XOR UP1, UPT, UR4, 0x3, UP0 ;  /* 0x000000030400788c */ /* 0x000fe40008722a70 */
[----:B------:R-:W-:Y:S02]  /*b170*/  UISETP.NE.AND UP0, UPT, UR4, 0x3, UPT ;  /* 0x000000030400788c */ /* 0x000fe4000bf05270 */
[----:B------:R-:W-:Y:S02]  /*b180*/  USEL UR5, URZ, 0x1, !UP1 ;  /* 0x00000001ff057887 */ /* 0x000fe4000c800000 */
[----:B------:R-:W-:Y:S02]  /*b190*/  USEL UR44, UR4, URZ, UP0 ;  /* 0x000000ff042c7287 */ /* 0x000fe40008000000 */
[----:B------:R-:W-:Y:S01]  /*b1a0*/  ULOP3.LUT UR57, UR57, UR5, URZ, 0x3c, !UPT ;  /* 0x0000000539397292 */ /* 0x000fe2000f8e3cff */
[----:B------:R-:W-:Y:S11]  /*b1b0*/  @P0 BRA `(.L_x_154) ;  /* 0x0000000000040947 */ /* 0x000ff60003800000 */
[----:B------:R-:W-:Y:S04]  /*b1c0*/  DEPBAR.LE SB0, 0x1 ;  /* 0x000080400000791a */ /* 0x000fe80000000000 */
.L_x_154:
[----:B------:R-:W-:Y:S05]  /*b1d0*/  BSYNC.RECONVERGENT B0 ;  /* 0x0000000000007941 */ /* 0x000fea0003800200 */
.L_x_153:
[----:B------:R-:W-:Y:S01]  /*b1e0*/  BAR.SYNC.DEFER_BLOCKING 0x1, 0x80 ;  /* 0x0042000000007b1d */ /* 0x000fe20000010000 */
[----:B------:R-:W-:Y:S01]  /*b1f0*/  UISETP.NE.AND UP0, UPT, UR56, -0x4, UPT ;  /* 0xfffffffc3800788c */ /* 0x000fe2000bf05270 */
[----:B------:R-:W-:Y:S08]  /*b200*/  IADD3 R80, PT, PT, R80, 0x1, RZ ;  /* 0x0000000150507810 */ /* 0x000ff00007ffe0ff */
[----:B------:R-:W-:Y:S05]  /*b210*/  BRA.U !UP0, `(.L_x_155) ;  /* 0x0000000108287547 */ /* 0x000fea000b800000 */
[----:B------:R-:W2:Y:S01]  /*b220*/  S2R R0, SR_CgaCtaId ;  /* 0x0000000000007919 */ /* 0x000ea20000008800 */
[----:B------:R-:W-:Y:S01]  /*b230*/  ISETP.NE.AND P0, PT, R97, RZ, PT ;  /* 0x000000ff6100720c */ /* 0x000fe20003f05270 */
[----:B------:R-:W-:Y:S01]  /*b240*/  IMAD.U32 R2, RZ, RZ, UR52 ;  /* 0x00000034ff027e24 */ /* 0x000fe2000f8e00ff */
[----:B------:R-:W-:Y:S04]  /*b250*/  UIADD3 UR4, UPT, UPT, UR52, 0x1, URZ ;  /* 0x0000000134047890 */ /* 0x000fe8000fffe0ff */
[----:B------:R-:W-:Y:S04]  /*b260*/  UISETP.NE.AND UP0, UPT, UR4, 0x3, UPT ;  /* 0x000000030400788c */ /* 0x000fe8000bf05270 */
[----:B------:R-:W-:Y:S03]  /*b270*/  USEL UR52, UR4, URZ, UP0 ;  /* 0x000000ff04347287 */ /* 0x000fe60008000000 */
[----:B------:R-:W-:Y:S05]  /*b280*/  @P0 LEA R2, R2, UR43, 0x3 ;  /* 0x0000002b02020c11 */ /* 0x000fea000f8e18ff */
[----:B------:R-:W-:Y:S05]  /*b290*/  @P0 VIADD R2, R2, 0x98 ;  /* 0x0000009802020836 */ /* 0x000fea0000000000 */
[----:B--2---:R-:W-:Y:S04]  /*b2a0*/  @P0 PRMT R0, R0, 0x654, R2 ;  /* 0x0000065400000816 */ /* 0x004fe80000000002 */
[----:B------:R2:W-:Y:S03]  /*b2b0*/  @P0 SYNCS.ARRIVE.TRANS64.RED.A1T0 RZ, [R0+URZ], RZ ;  /* 0x000000ff00ff09a7 */ /* 0x0005e600081004ff */
.L_x_155:
[----:B------:R-:W-:Y:S01]  /*b2c0*/  R2UR UR6, R95 ;  /* 0x000000005f0672ca */ /* 0x000fe200000e0000 */
[----:B------:R-:W-:Y:S01]  /*b2d0*/  UIADD3 UR56, UPT, UPT, UR56, 0x4, URZ ;  /* 0x0000000438387890 */ /* 0x000fe2000fffe0ff */
[----:B------:R-:W-:Y:S02]  /*b2e0*/  R2UR UR5, R91 ;  /* 0x000000005b0572ca */ /* 0x000fe400000e0000 */
[----:B------:R-:W-:Y:S02]  /*b2f0*/  R2UR UR4, R92 ;  /* 0x000000005c0472ca */ /* 0x000fe400000e0000 */
[----:B------:R-:W-:Y:S02]  /*b300*/  R2UR UR36, R93 ;  /* 0x000000005d2472ca */ /* 0x000fe400000e0000 */
[----:B------:R-:W-:Y:S02]  /*b310*/  ISETP.NE.AND P0, PT, R77, 0x2, PT ;  /* 0x000000024d00780c */ /* 0x000fe40003f05270 */
[----:B------:R-:W-:Y:S02]  /*b320*/  ISETP.NE.AND P1, PT, R80, 0x2, PT ;  /* 0x000000025000780c */ /* 0x000fe40003f25270 */
[----:B------:R-:W-:Y:S01]  /*b330*/  SEL R2, RZ, 0x1, P0 ;  /* 0x00000001ff027807 */ /* 0x000fe20000000000 */
[----:B------:R-:W-:Y:S01]  /*b340*/  UISETP.NE.AND UP0, UPT, UR6, URZ, UPT ;  /* 0x000000ff0600728c */ /* 0x000fe2000bf05270 */
[----:B--2---:R-:W-:Y:S01]  /*b350*/  SEL R0, RZ, 0x1, P1 ;  /* 0x00000001ff007807 */ /* 0x004fe20000800000 */
[----:B------:R-:W-:Y:S01]  /*b360*/  UIADD3 UR26, UPT, UPT, UR37, UR5, URZ ;  /* 0x00000005251a7290 */ /* 0x000fe2000fffe0ff */
[----:B------:R-:W-:Y:S01]  /*b370*/  LOP3.LUT R78, R78, R2, RZ, 0x3c, !PT ;  /* 0x000000024e4e7212 */ /* 0x000fe200078e3cff */
[----:B------:R-:W-:Y:S01]  /*b380*/  UIADD3 UR27, UPT, UPT, UR38, UR4, URZ ;  /* 0x00000004261b7290 */ /* 0x000fe2000fffe0ff */
[----:B------:R-:W-:Y:S02]  /*b390*/  LOP3.LUT R79, R79, R0, RZ, 0x3c, !PT ;  /* 0x000000004f4f7212 */ /* 0x000fe400078e3cff */
[----:B------:R-:W-:Y:S02]  /*b3a0*/  SEL R77, R77, RZ, P0 ;  /* 0x000000ff4d4d7207 */ /* 0x000fe40000000000 */
[----:B------:R-:W-:Y:S01]  /*b3b0*/  SEL R80, R80, RZ, P1 ;  /* 0x000000ff50507207 */ /* 0x000fe20000800000 */
[----:B------:R-:W-:Y:S06]  /*b3c0*/  BRA.U UP0, `(.L_x_156) ;  /* 0xffffffb1001c7547 */ /* 0x000fec000b83ffff */
[----:B------:R-:W-:-:S13]  /*b3d0*/  R2UR UR4, R96 ;  /* 0x00000000600472ca */ /* 0x000fda00000e0000 */
[----:B------:R-:W-:-:S09]  /*b3e0*/  UISETP.NE.AND UP0, UPT, UR4, URZ, UPT ;  /* 0x000000ff0400728c */ /* 0x000fd2000bf05270 */
[----:B------:R-:W-:Y:S05]  /*b3f0*/  BRA.U !UP0, `(.L_x_157) ;  /* 0x0000000108487547 */ /* 0x000fea000b800000 */
[----:B------:R-:W2:Y:S02]  /*b400*/  LDCU.64 UR4, c[0x0][0xc90] ;  /* 0x00019200ff0477ac */ /* 0x000ea40008000a00 */
[----:B--2---:R-:W-:-:S04]  /*b410*/  UISETP.NE.U32.AND UP0, UPT, UR4, URZ, UPT ;  /* 0x000000ff0400728c */ /* 0x004fc8000bf05070 */
[----:B------:R-:W-:-:S09]  /*b420*/  UISETP.NE.AND.EX UP0, UPT, UR5, URZ, UPT, UP0 ;  /* 0x000000ff0500728c */ /* 0x000fd2000bf05300 */
[----:B------:R-:W-:Y:S05]  /*b430*/  BRA.U UP0, `(.L_x_158) ;  /* 0x00000001000c7547 */ /* 0x000fea000b800000 */
[----:B------:R-:W-:-:S13]  /*b440*/  FSETP.NEU.AND P0, PT, R45, RZ, PT ;  /* 0x000000ff2d00720b */ /* 0x000fda0003f0d000 */
[----:B------:R-:W-:Y:S05]  /*b450*/  @!P0 EXIT ;  /* 0x000000000000894d */ /* 0x000fea0003800000 */
[----:B------:R-:W-:Y:S05]  /*b460*/  BRA `(.L_x_157) ;  /* 0x00000000002c7947 */ /* 0x000fea0003800000 */
.L_x_158:
[----:B------:R-:W-:Y:S01]  /*b470*/  ISETP.NE.AND P0, PT, R76, RZ, PT ;  /* 0x000000ff4c00720c */ /* 0x000fe20003f05270 */
[----:B------:R-:W-:-:S12]  /*b480*/  BSSY.RECONVERGENT B0, `(.L_x_157) ;  /* 0x0000009000007945 */ /* 0x000fd80003800200 */
[----:B------:R-:W-:Y:S05]  /*b490*/  @P0 BRA `(.L_x_159) ;  /* 0x0000000000140947 */ /* 0x000fea0003800000 */
[----:B------:R-:W2:Y:S02]  /*b4a0*/  LDCU.64 UR4, c[0x0][0xc88] ;  /* 0x00019100ff0477ac */ /* 0x000ea40008000a00 */
[----:B--2---:R-:W-:-:S04]  /*b4b0*/  ISETP.NE.U32.AND P0, PT, RZ, UR4, PT ;  /* 0x00000004ff007c0c */ /* 0x004fc8000bf05070 */
[----:B------:R-:W-:-:S13]  /*b4c0*/  ISETP.NE.AND.EX P0, PT, RZ, UR5, PT, P0 ;  /* 0x00000005ff007c0c */ /* 0x000fda000bf05300 */
[----:B------:R-:W-:Y:S05]  /*b4d0*/  @!P0 EXIT ;  /* 0x000000000000894d */ /* 0x000fea0003800000 */
[----:B------:R-:W-:Y:S05]  /*b4e0*/  BRA `(.L_x_160) ;  /* 0x0000000000087947 */ /* 0x000fea0003800000 */
.L_x_159:
[----:B------:R-:W-:-:S13]  /*b4f0*/  FSETP.NEU.AND P0, PT, R45, RZ, PT ;  /* 0x000000ff2d00720b */ /* 0x000fda0003f0d000 */
[----:B------:R-:W-:Y:S05]  /*b500*/  @!P0 EXIT ;  /* 0x000000000000894d */ /* 0x000fea0003800000 */
.L_x_160:
[----:B------:R-:W-:Y:S05]  /*b510*/  BSYNC.RECONVERGENT B0 ;  /* 0x0000000000007941 */ /* 0x000fea0003800200 */
.L_x_157:
[----:B------:R-:W-:Y:S01]  /*b520*/  ULEA UR4, UR52, UR43, 0x3 ;  /* 0x0000002b34047291 */ /* 0x000fe2000f8e18ff */
[----:B------:R-:W-:-:S04]  /*b530*/  DEPBAR.LE SB0, 0x0 ;  /* 0x000080000000791a */ /* 0x000fc80000000000 */
[----:B------:R-:W-:-:S04]  /*b540*/  UIADD3 UR4, UPT, UPT, UR4, 0x98, URZ ;  /* 0x0000009804047890 */ /* 0x000fc8000fffe0ff */
[----:B------:R-:W-:-:S09]  /*b550*/  UPRMT UR4, UR54, 0x654, UR4 ;  /* 0x0000065436047896 */ /* 0x000fd20008000004 */
[----:B------:R-:W-:Y:S01]  /*b560*/  SYNCS.ARRIVE.TRANS64.RED.A1T0 RZ, [UR4], RZ ;  /* 0x000000ffffff79a7 */ /* 0x000fe20008100404 */
[----:B------:R-:W-:Y:S05]  /*b570*/  EXIT ;  /* 0x000000000000794d */ /* 0x000fea0003800000 */
.L_x_25:
[----:B--2---:R2:W3:Y:S02]  /*b580*/  SYNCS.PHASECHK.TRANS64.TRYWAIT P0, [R0+URZ+0x110], R2 ;  /* 0x00011002000075a7 */ /* 0x0044e400080011ff */
[----:B---3--:R-:W-:Y:S05]  /*b590*/  @!P0 NANOSLEEP.SYNCS 0x989680 ;  /* 0x009896800000895d */ /* 0x008fea0003900000 */
[----:B------:R-:W3:Y:S02]  /*b5a0*/  @!P0 SYNCS.PHASECHK.TRANS64 P0, [R0+URZ+0x110], R2 ;  /* 0x00011002000085a7 */ /* 0x000ee400080010ff */
[----:B---3--:R-:W-:Y:S05]  /*b5b0*/  @!P0 BRA `(.L_x_25) ;  /* 0xfffffffc00f08947 */ /* 0x008fea000383ffff */
[----:B------:R-:W-:Y:S05]  /*b5c0*/  BRA `(.L_x_161) ;  /* 0xffffff6400007947 */ /* 0x000fea000383ffff */
.L_x_28:
[----:B--2---:R-:W-:-:S07]  /*b5d0*/  MOV R0, UR33 ;  /* 0x0000002100007c02 */ /* 0x004fce0008000f00 */
.L_x_162:
[----:B--2---:R2:W3:Y:S02]  /*b5e0*/  SYNCS.PHASECHK.TRANS64.TRYWAIT P0, [R0+URZ+0x40], R3 ;  /* 0x00004003000075a7 */ /* 0x0044e400080011ff */
[----:B---3--:R-:W-:Y:S05]  /*b5f0*/  @!P0 NANOSLEEP.SYNCS 0x989680 ;  /* 0x009896800000895d */ /* 0x008fea0003900000 */
[----:B------:R-:W3:Y:S02]  /*b600*/  @!P0 SYNCS.PHASECHK.TRANS64 P0, [R0+URZ+0x40], R3 ;  /* 0x00004003000085a7 */ /* 0x000ee400080010ff */
[----:B---3--:R-:W-:Y:S05]  /*b610*/  @!P0 BRA `(.L_x_162) ;  /* 0xfffffffc00f08947 */ /* 0x008fea000383ffff */
[----:B------:R-:W-:Y:S05]  /*b620*/  BRA `(.L_x_27) ;  /* 0xffffff6400487947 */ /* 0x000fea000383ffff */
.L_x_37:
[----:B-1----:R-:W-:-:S07]  /*b630*/  MOV R0, UR33 ;  /* 0x0000002100007c02 */ /* 0x002fce0008000f00 */
.L_x_163:
[----:B-1----:R1:W2:Y:S02]  /*b640*/  SYNCS.PHASECHK.TRANS64.TRYWAIT P0, [R0+URZ+0x40], R3 ;  /* 0x00004003000075a7 */ /* 0x0022a400080011ff */
[----:B--2---:R-:W-:Y:S05]  /*b650*/  @!P0 NANOSLEEP.SYNCS 0x989680 ;  /* 0x009896800000895d */ /* 0x004fea0003900000 */
[----:B------:R-:W2:Y:S02]  /*b660*/  @!P0 SYNCS.PHASECHK.TRANS64 P0, [R0+URZ+0x40], R3 ;  /* 0x00004003000085a7 */ /* 0x000ea400080010ff */
[----:B--2---:R-:W-:Y:S05]  /*b670*/  @!P0 BRA `(.L_x_163) ;  /* 0xfffffffc00f08947 */ /* 0x004fea000383ffff */
[----:B------:R-:W-:Y:S05]  /*b680*/  BRA `(.L_x_36) ;  /* 0xffffff6800587947 */ /* 0x000fea000383ffff */
.L_x_44:
[----:B-1----:R1:W4:Y:S02]  /*b690*/  SYNCS.PHASECHK.TRANS64.TRYWAIT P0, [R3+URZ+0xc0], R0 ;  /* 0x0000c000030075a7 */ /* 0x00232400080011ff */
[----:B----4-:R-:W-:Y:S05]  /*b6a0*/  @!P0 NANOSLEEP.SYNCS 0x989680 ;  /* 0x009896800000895d */ /* 0x010fea0003900000 */
[----:B------:R-:W4:Y:S02]  /*b6b0*/  @!P0 SYNCS.PHASECHK.TRANS64 P0, [R3+URZ+0xc0], R0 ;  /* 0x0000c000030085a7 */ /* 0x000f2400080010ff */
[----:B----4-:R-:W-:Y:S05]  /*b6c0*/  @!P0 BRA `(.L_x_44) ;  /* 0xfffffffc00f08947 */ /* 0x010fea000383ffff */
[----:B------:R-:W-:Y:S05]  /*b6d0*/  BRA `(.L_x_164) ;  /* 0xffffff6c00487947 */ /* 0x000fea000383ffff */
.L_x_48:
[----:B------:R-:W-:-:S07]  /*b6e0*/  MOV R0, UR4 ;  /* 0x0000000400007c02 */ /* 0x000fce0008000f00 */
.L_x_165:
[----:B-1----:R1:W2:Y:S02]  /*b6f0*/  SYNCS.PHASECHK.TRANS64.TRYWAIT P0, [R0+URZ], R2 ;  /* 0x00000002000075a7 */ /* 0x0022a400080011ff */
[----:B--2---:R-:W-:Y:S05]  /*b700*/  @!P0 NANOSLEEP.SYNCS 0x989680 ;  /* 0x009896800000895d */ /* 0x004fea0003900000 */
[----:B------:R-:W2:Y:S02]  /*b710*/  @!P0 SYNCS.PHASECHK.TRANS64 P0, [R0+URZ], R2 ;  /* 0x00000002000085a7 */ /* 0x000ea400080010ff */
[----:B--2---:R-:W-:Y:S05]  /*b720*/  @!P0 BRA `(.L_x_165) ;  /* 0xfffffffc00f08947 */ /* 0x004fea000383ffff */
[----:B------:R-:W-:Y:S05]  /*b730*/  BRA `(.L_x_166) ;  /* 0xffffff7000f47947 */ /* 0x000fea000383ffff */
.L_x_49:
[----:B------:R-:W-:-:S07]  /*b740*/  MOV R0, UR5 ;  /* 0x0000000500007c02 */ /* 0x000fce0008000f00 */
.L_x_167:
[----:B-1----:R1:W2:Y:S02]  /*b750*/  SYNCS.PHASECHK.TRANS64.TRYWAIT P0, [R0+URZ], R3 ;  /* 0x00000003000075a7 */ /* 0x0022a400080011ff */
[----:B--2---:R-:W-:Y:S05]  /*b760*/  @!P0 NANOSLEEP.SYNCS 0x989680 ;  /* 0x009896800000895d */ /* 0x004fea0003900000 */
[----:B------:R-:W2:Y:S02]  /*b770*/  @!P0 SYNCS.PHASECHK.TRANS64 P0, [R0+URZ], R3 ;  /* 0x00000003000085a7 */ /* 0x000ea400080010ff */
[----:B--2---:R-:W-:Y:S05]  /*b780*/  @!P0 BRA `(.L_x_167) ;  /* 0xfffffffc00f08947 */ /* 0x004fea000383ffff */
[----:B------:R-:W-:Y:S05]  /*b790*/  BRA `(.L_x_168) ;  /* 0xffffff7400007947 */ /* 0x000fea000383ffff */
.L_x_50:
[----:B------:R-:W-:-:S07]  /*b7a0*/  MOV R0, UR5 ;  /* 0x0000000500007c02 */ /* 0x000fce0008000f00 */
.L_x_169:
[----:B-1----:R1:W2:Y:S02]  /*b7b0*/  SYNCS.PHASECHK.TRANS64.TRYWAIT P0, [R0+URZ], R3 ;  /* 0x00000003000075a7 */ /* 0x0022a400080011ff */
[----:B--2---:R-:W-:Y:S05]  /*b7c0*/  @!P0 NANOSLEEP.SYNCS 0x989680 ;  /* 0x009896800000895d */ /* 0x004fea0003900000 */
[----:B------:R-:W2:Y:S02]  /*b7d0*/  @!P0 SYNCS.PHASECHK.TRANS64 P0, [R0+URZ], R3 ;  /* 0x00000003000085a7 */ /* 0x000ea400080010ff */
[----:B--2---:R-:W-:Y:S05]  /*b7e0*/  @!P0 BRA `(.L_x_169) ;  /* 0xfffffffc00f08947 */ /* 0x004fea000383ffff */
[----:B------:R-:W-:Y:S05]  /*b7f0*/  BRA `(.L_x_170) ;  /* 0xffffff74000c7947 */ /* 0x000fea000383ffff */
.L_x_51:
[----:B------:R-:W-:-:S07]  /*b800*/  MOV R0, UR5 ;  /* 0x0000000500007c02 */ /* 0x000fce0008000f00 */
.L_x_171:
[----:B-1----:R1:W2:Y:S02]  /*b810*/  SYNCS.PHASECHK.TRANS64.TRYWAIT P0, [R0+URZ], R3 ;  /* 0x00000003000075a7 */ /* 0x0022a400080011ff */
[----:B--2---:R-:W-:Y:S05]  /*b820*/  @!P0 NANOSLEEP.SYNCS 0x989680 ;  /* 0x009896800000895d */ /* 0x004fea0003900000 */
[----:B------:R-:W2:Y:S02]  /*b830*/  @!P0 SYNCS.PHASECHK.TRANS64 P0, [R0+URZ], R3 ;  /* 0x00000003000085a7 */ /* 0x000ea400080010ff */
[----:B--2---:R-:W-:Y:S05]  /*b840*/  @!P0 BRA `(.L_x_171) ;  /* 0xfffffffc00f08947 */ /* 0x004fea000383ffff */
[----:B------:R-:W-:Y:S05]  /*b850*/  BRA `(.L_x_172) ;  /* 0xffffff7400187947 */ /* 0x000fea000383ffff */
.L_x_52:
[----:B------:R-:W-:-:S07]  /*b860*/  MOV R0, UR5 ;  /* 0x0000000500007c02 */ /* 0x000fce0008000f00 */
.L_x_173:
[----:B-1----:R1:W2:Y:S02]  /*b870*/  SYNCS.PHASECHK.TRANS64.TRYWAIT P0, [R0+URZ], R3 ;  /* 0x00000003000075a7 */ /* 0x0022a400080011ff */
[----:B--2---:R-:W-:Y:S05]  /*b880*/  @!P0 NANOSLEEP.SYNCS 0x989680 ;  /* 0x009896800000895d */ /* 0x004fea0003900000 */
[----:B------:R-:W2:Y:S02]  /*b890*/  @!P0 SYNCS.PHASECHK.TRANS64 P0, [R0+URZ], R3 ;  /* 0x00000003000085a7 */ /* 0x000ea400080010ff */
[----:B--2---:R-:W-:Y:S05]  /*b8a0*/  @!P0 BRA `(.L_x_173) ;  /* 0xfffffffc00f08947 */ /* 0x004fea000383ffff */
[----:B------:R-:W-:Y:S05]  /*b8b0*/  BRA `(.L_x_174) ;  /* 0xffffff7400247947 */ /* 0x000fea000383ffff */
.L_x_53:
[----:B------:R-:W-:-:S07]  /*b8c0*/  MOV R0, UR5 ;  /* 0x0000000500007c02 */ /* 0x000fce0008000f00 */
.L_x_175:
[----:B-1----:R1:W2:Y:S02]  /*b8d0*/  SYNCS.PHASECHK.TRANS64.TRYWAIT P0, [R0+URZ], R3 ;  /* 0x00000003000075a7 */ /* 0x0022a400080011ff */
[----:B--2---:R-:W-:Y:S05]  /*b8e0*/  @!P0 NANOSLEEP.SYNCS 0x989680 ;  /* 0x009896800000895d */ /* 0x004fea0003900000 */
[----:B------:R-:W2:Y:S02]  /*b8f0*/  @!P0 SYNCS.PHASECHK.TRANS64 P0, [R0+URZ], R3 ;  /* 0x00000003000085a7 */ /* 0x000ea400080010ff */
[----:B--2---:R-:W-:Y:S05]  /*b900*/  @!P0 BRA `(.L_x_175) ;  /* 0xfffffffc00f08947 */ /* 0x004fea000383ffff */
[----:B------:R-:W-:Y:S05]  /*b910*/  BRA `(.L_x_176) ;  /* 0xffffff7400307947 */ /* 0x000fea000383ffff */
.L_x_54:
[----:B------:R-:W-:-:S07]  /*b920*/  MOV R0, UR5 ;  /* 0x0000000500007c02 */ /* 0x000fce0008000f00 */
.L_x_177:
[----:B-1----:R1:W2:Y:S02]  /*b930*/  SYNCS.PHASECHK.TRANS64.TRYWAIT P0, [R0+URZ], R3 ;  /* 0x00000003000075a7 */ /* 0x0022a400080011ff */
[----:B--2---:R-:W-:Y:S05]  /*b940*/  @!P0 NANOSLEEP.SYNCS 0x989680 ;  /* 0x009896800000895d */ /* 0x004fea0003900000 */
[----:B------:R-:W2:Y:S02]  /*b950*/  @!P0 SYNCS.PHASECHK.TRANS64 P0, [R0+URZ], R3 ;  /* 0x00000003000085a7 */ /* 0x000ea400080010ff */
[----:B--2---:R-:W-:Y:S05]  /*b960*/  @!P0 BRA `(.L_x_177) ;  /* 0xfffffffc00f08947 */ /* 0x004fea000383ffff */
[----:B------:R-:W-:Y:S05]  /*b970*/  BRA `(.L_x_178) ;  /* 0xffffff74003c7947 */ /* 0x000fea000383ffff */
.L_x_57:
[----:B--2---:R2:W3:Y:S02]  /*b980*/  SYNCS.PHASECHK.TRANS64.TRYWAIT P0, [R2+URZ+0x100], R4 ;  /* 0x00010004020075a7 */ /* 0x0044e400080011ff */
[----:B---3--:R-:W-:Y:S05]  /*b990*/  @!P0 NANOSLEEP.SYNCS 0x989680 ;  /* 0x009896800000895d */ /* 0x008fea0003900000 */
[----:B------:R-:W3:Y:S02]  /*b9a0*/  @!P0 SYNCS.PHASECHK.TRANS64 P0, [R2+URZ+0x100], R4 ;  /* 0x00010004020085a7 */ /* 0x000ee400080010ff */
[----:B---3--:R-:W-:Y:S05]  /*b9b0*/  @!P0 BRA `(.L_x_57) ;  /* 0xfffffffc00f08947 */ /* 0x008fea000383ffff */
[----:B------:R-:W-:Y:S05]  /*b9c0*/  BRA `(.L_x_179) ;  /* 0xffffff7400987947 */ /* 0x000fea000383ffff */
.L_x_58:
[----:B------:R-:W-:-:S07]  /*b9d0*/  MOV R2, UR4 ;  /* 0x0000000400027c02 */ /* 0x000fce0008000f00 */
.L_x_180:
[----:B--2---:R2:W3:Y:S02]  /*b9e0*/  SYNCS.PHASECHK.TRANS64.TRYWAIT P0, [R2+URZ+0xd0], R5 ;  /* 0x0000d005020075a7 */ /* 0x0044e400080011ff */
[----:B---3--:R-:W-:Y:S05]  /*b9f0*/  @!P0 NANOSLEEP.SYNCS 0x989680 ;  /* 0x009896800000895d */ /* 0x008fea0003900000 */
[----:B------:R-:W3:Y:S02]  /*ba00*/  @!P0 SYNCS.PHASECHK.TRANS64 P0, [R2+URZ+0xd0], R5 ;  /* 0x0000d005020085a7 */ /* 0x000ee400080010ff */
[----:B---3--:R-:W-:Y:S05]  /*ba10*/  @!P0 BRA `(.L_x_180) ;  /* 0xfffffffc00f08947 */ /* 0x008fea000383ffff */
[----:B------:R-:W-:Y:S05]  /*ba20*/  BRA `(.L_x_181) ;  /* 0xffffff7400a87947 */ /* 0x000fea000383ffff */
.L_x_59:
[----:B--2---:R2:W3:Y:S02]  /*ba30*/  SYNCS.PHASECHK.TRANS64.TRYWAIT P1, [R2+URZ+0xc0], R4 ;  /* 0x0000c004020075a7 */ /* 0x0044e400080211ff */
[----:B---3--:R-:W-:Y:S05]  /*ba40*/  @!P1 NANOSLEEP.SYNCS 0x989680 ;  /* 0x009896800000995d */ /* 0x008fea0003900000 */
[----:B------:R-:W3:Y:S02]  /*ba50*/  @!P1 SYNCS.PHASECHK.TRANS64 P1, [R2+URZ+0xc0], R4 ;  /* 0x0000c004020095a7 */ /* 0x000ee400080210ff */
[----:B---3--:R-:W-:Y:S05]  /*ba60*/  @!P1 BRA `(.L_x_59) ;  /* 0xfffffffc00f09947 */ /* 0x008fea000383ffff */
[----:B------:R-:W-:Y:S05]  /*ba70*/  BRA `(.L_x_182) ;  /* 0xffffff7400d87947 */ /* 0x000fea000383ffff */
.L_x_62:
[----:B------:R-:W-:-:S07]  /*ba80*/  MOV R0, UR4 ;  /* 0x0000000400007c02 */ /* 0x000fce0008000f00 */
.L_x_183:
[----:B--2---:R2:W3:Y:S02]  /*ba90*/  SYNCS.PHASECHK.TRANS64.TRYWAIT P0, [R0+URZ+0xd0], R2 ;  /* 0x0000d002000075a7 */ /* 0x0044e400080011ff */
[----:B---3--:R-:W-:Y:S05]  /*baa0*/  @!P0 NANOSLEEP.SYNCS 0x989680 ;  /* 0x009896800000895d */ /* 0x008fea0003900000 */
[----:B------:R-:W3:Y:S02]  /*bab0*/  @!P0 SYNCS.PHASECHK.TRANS64 P0, [R0+URZ+0xd0], R2 ;  /* 0x0000d002000085a7 */ /* 0x000ee400080010ff */
[----:B---3--:R-:W-:Y:S05]  /*bac0*/  @!P0 BRA `(.L_x_183) ;  /* 0xfffffffc00f08947 */ /* 0x008fea000383ffff */
[----:B------:R-:W-:Y:S05]  /*bad0*/  BRA `(.L_x_61) ;  /* 0xffffff78002c7947 */ /* 0x000fea000383ffff */
.L_x_69:
[----:B--2---:R2:W3:Y:S02]  /*bae0*/  SYNCS.PHASECHK.TRANS64.TRYWAIT P0, [R2+URZ+0xc0], R0 ;  /* 0x0000c000020075a7 */ /* 0x0044e400080011ff */
[----:B---3--:R-:W-:Y:S05]  /*baf0*/  @!P0 NANOSLEEP.SYNCS 0x989680 ;  /* 0x009896800000895d */ /* 0x008fea0003900000 */
[----:B------:R-:W3:Y:S02]  /*bb00*/  @!P0 SYNCS.PHASECHK.TRANS64 P0, [R2+URZ+0xc0], R0 ;  /* 0x0000c000020085a7 */ /* 0x000ee400080010ff */
[----:B---3--:R-:W-:Y:S05]  /*bb10*/  @!P0 BRA `(.L_x_69) ;  /* 0xfffffffc00f08947 */ /* 0x008fea000383ffff */
[----:B------:R-:W-:Y:S05]  /*bb20*/  BRA `(.L_x_184) ;  /* 0xffffff7c00e87947 */ /* 0x000fea000383ffff */
.L_x_72:
[----:B------:R-:W-:-:S07]  /*bb30*/  MOV R0, UR56 ;  /* 0x0000003800007c02 */ /* 0x000fce0008000f00 */
.L_x_185:
[----:B--2---:R2:W3:Y:S02]  /*bb40*/  SYNCS.PHASECHK.TRANS64.TRYWAIT P0, [R0+URZ+0xf0], R2 ;  /* 0x0000f002000075a7 */ /* 0x0044e400080011ff */
[----:B---3--:R-:W-:Y:S05]  /*bb50*/  @!P0 NANOSLEEP.SYNCS 0x989680 ;  /* 0x009896800000895d */ /* 0x008fea0003900000 */
[----:B------:R-:W3:Y:S02]  /*bb60*/  @!P0 SYNCS.PHASECHK.TRANS64 P0, [R0+URZ+0xf0], R2 ;  /* 0x0000f002000085a7 */ /* 0x000ee400080010ff */
[----:B---3--:R-:W-:Y:S05]  /*bb70*/  @!P0 BRA `(.L_x_185) ;  /* 0xfffffffc00f08947 */ /* 0x008fea000383ffff */
[----:B------:R-:W-:Y:S05]  /*bb80*/  BRA `(.L_x_186) ;  /* 0xffffff8400787947 */ /* 0x000fea000383ffff */
.L_x_75:
[----:B------:R-:W-:Y:S07]  /*bb90*/  MOV R0, UR7 ;  /* 0x0000000700007c02 */ /* 0x000fee0008000f00 */
.L_x_187:
[----:B-1----:R1:W2:Y:S02]  /*bba0*/  SYNCS.PHASECHK.TRANS64.TRYWAIT P0, [R0+URZ], R2 ;  /* 0x00000002000075a7 */ /* 0x0022a400080011ff */
[----:B--2---:R-:W-:Y:S05]  /*bbb0*/  @!P0 NANOSLEEP.SYNCS 0x989680 ;  /* 0x009896800000895d */ /* 0x004fea0003900000 */
[----:B------:R-:W2:Y:S02]  /*bbc0*/  @!P0 SYNCS.PHASECHK.TRANS64 P0, [R0+URZ], R2 ;  /* 0x00000002000085a7 */ /* 0x000ea400080010ff */
[----:B--2---:R-:W-:Y:S05]  /*bbd0*/  @!P0 BRA `(.L_x_187) ;  /* 0xfffffffc00f08947 */ /* 0x004fea000383ffff */
[----:B------:R-:W-:Y:S05]  /*bbe0*/  BRA `(.L_x_74) ;  /* 0xffffff8400f07947 */ /* 0x000fea000383ffff */
.L_x_78:
[----:B------:R-:W-:-:S07]  /*bbf0*/  MOV R0, UR4 ;  /* 0x0000000400007c02 */ /* 0x000fce0008000f00 */
.L_x_188:
[----:B-1----:R1:W3:Y:S02]  /*bc00*/  SYNCS.PHASECHK.TRANS64.TRYWAIT P0, [R0+URZ], R2 ;  /* 0x00000002000075a7 */ /* 0x0022e400080011ff */
[----:B---3--:R-:W-:Y:S05]  /*bc10*/  @!P0 NANOSLEEP.SYNCS 0x989680 ;  /* 0x009896800000895d */ /* 0x008fea0003900000 */
[----:B------:R-:W3:Y:S02]  /*bc20*/  @!P0 SYNCS.PHASECHK.TRANS64 P0, [R0+URZ], R2 ;  /* 0x00000002000085a7 */ /* 0x000ee400080010ff */
[----:B---3--:R-:W-:Y:S05]  /*bc30*/  @!P0 BRA `(.L_x_188) ;  /* 0xfffffffc00f08947 */ /* 0x008fea000383ffff */
[----:B------:R-:W-:Y:S05]  /*bc40*/  BRA `(.L_x_189) ;  /* 0xffffff8800f07947 */ /* 0x000fea000383ffff */
.L_x_79:
[----:B------:R-:W-:-:S07]  /*bc50*/  MOV R0, UR4 ;  /* 0x0000000400007c02 */ /* 0x000fce0008000f00 */
.L_x_190:
[----:B-1----:R1:W2:Y:S02]  /*bc60*/  SYNCS.PHASECHK.TRANS64.TRYWAIT P0, [R0+URZ], R2 ;  /* 0x00000002000075a7 */ /* 0x0022a400080011ff */
[----:B--2---:R-:W-:Y:S05]  /*bc70*/  @!P0 NANOSLEEP.SYNCS 0x989680 ;  /* 0x009896800000895d */ /* 0x004fea0003900000 */
[----:B------:R-:W2:Y:S02]  /*bc80*/  @!P0 SYNCS.PHASECHK.TRANS64 P0, [R0+URZ], R2 ;  /* 0x00000002000085a7 */ /* 0x000ea400080010ff */
[----:B--2---:R-:W-:Y:S05]  /*bc90*/  @!P0 BRA `(.L_x_190) ;  /* 0xfffffffc00f08947 */ /* 0x004fea000383ffff */
[----:B------:R-:W-:Y:S05]  /*bca0*/  BRA `(.L_x_191) ;  /* 0xffffff8800fc7947 */ /* 0x000fea000383ffff */
.L_x_84:
[----:B--2---:R2:W3:Y:S02]  /*bcb0*/  SYNCS.PHASECHK.TRANS64.TRYWAIT P0, [R8+URZ+0xc0], R0 ;  /* 0x0000c000080075a7 */ /* 0x0044e400080011ff */
[----:B---3--:R-:W-:Y:S05]  /*bcc0*/  @!P0 NANOSLEEP.SYNCS 0x989680 ;  /* 0x009896800000895d */ /* 0x008fea0003900000 */
[----:B------:R-:W3:Y:S02]  /*bcd0*/  @!P0 SYNCS.PHASECHK.TRANS64 P0, [R8+URZ+0xc0], R0 ;  /* 0x0000c000080085a7 */ /* 0x000ee400080010ff */
[----:B---3--:R-:W-:Y:S05]  /*bce0*/  @!P0 BRA `(.L_x_84) ;  /* 0xfffffffc00f08947 */ /* 0x008fea000383ffff */
[----:B------:R-:W-:Y:S05]  /*bcf0*/  BRA `(.L_x_192) ;  /* 0xffffff9000207947 */ /* 0x000fea000383ffff */
.L_x_87:
[----:B--2---:R-:W-:Y:S07]  /*bd00*/  MOV R0, UR21 ;  /* 0x0000001500007c02 */ /* 0x004fee0008000f00 */
.L_x_193:
[----:B--2---:R2:W3:Y:S02]  /*bd10*/  SYNCS.PHASECHK.TRANS64.TRYWAIT P1, [R0+URZ+0xb8], R2 ;  /* 0x0000b802000075a7 */ /* 0x0044e400080211ff */
[----:B---3--:R-:W-:Y:S05]  /*bd20*/  @!P1 NANOSLEEP.SYNCS 0x989680 ;  /* 0x009896800000995d */ /* 0x008fea0003900000 */
[----:B------:R-:W3:Y:S02]  /*bd30*/  @!P1 SYNCS.PHASECHK.TRANS64 P1, [R0+URZ+0xb8], R2 ;  /* 0x0000b802000095a7 */ /* 0x000ee400080210ff */
[----:B---3--:R-:W-:Y:S05]  /*bd40*/  @!P1 BRA `(.L_x_193) ;  /* 0xfffffffc00f09947 */ /* 0x008fea000383ffff */
[----:B------:R-:W-:Y:S05]  /*bd50*/  BRA `(.L_x_86) ;  /* 0xffffff9400987947 */ /* 0x000fea000383ffff */
.L_x_90:
[----:B------:R-:W-:Y:S07]  /*bd60*/  MOV R0, UR4 ;  /* 0x0000000400007c02 */ /* 0x000fee0008000f00 */
.L_x_194:
[----:B--2---:R2:W3:Y:S02]  /*bd70*/  SYNCS.PHASECHK.TRANS64.TRYWAIT P0, [R0+URZ+0x98], R2 ;  /* 0x00009802000075a7 */ /* 0x0044e400080011ff */
[----:B---3--:R-:W-:Y:S05]  /*bd80*/  @!P0 NANOSLEEP.SYNCS 0x989680 ;  /* 0x009896800000895d */ /* 0x008fea0003900000 */
[----:B------:R-:W3:Y:S02]  /*bd90*/  @!P0 SYNCS.PHASECHK.TRANS64 P0, [R0+URZ+0x98], R2 ;  /* 0x00009802000085a7 */ /* 0x000ee400080010ff */
[----:B---3--:R-:W-:Y:S05]  /*bda0*/  @!P0 BRA `(.L_x_194) ;  /* 0xfffffffc00f08947 */ /* 0x008fea000383ffff */
[----:B------:R-:W-:Y:S05]  /*bdb0*/  BRA `(.L_x_195) ;  /* 0xffffff9400f47947 */ /* 0x000fea000383ffff */
.L_x_91:
[----:B------:R-:W-:Y:S07]  /*bdc0*/  MOV R0, UR5 ;  /* 0x0000000500007c02 */ /* 0x000fee0008000f00 */
.L_x_196:
[----:B--2---:R2:W3:Y:S02]  /*bdd0*/  SYNCS.PHASECHK.TRANS64.TRYWAIT P0, [R0+URZ+0x98], R2 ;  /* 0x00009802000075a7 */ /* 0x0044e400080011ff */
[----:B---3--:R-:W-:Y:S05]  /*bde0*/  @!P0 NANOSLEEP.SYNCS 0x989680 ;  /* 0x009896800000895d */ /* 0x008fea0003900000 */
[----:B------:R-:W3:Y:S02]  /*bdf0*/  @!P0 SYNCS.PHASECHK.TRANS64 P0, [R0+URZ+0x98], R2 ;  /* 0x00009802000085a7 */ /* 0x000ee400080010ff */
[----:B---3--:R-:W-:Y:S05]  /*be00*/  @!P0 BRA `(.L_x_196) ;  /* 0xfffffffc00f08947 */ /* 0x008fea000383ffff */
[----:B------:R-:W-:Y:S05]  /*be10*/  BRA `(.L_x_197) ;  /* 0xffffff9800747947 */ /* 0x000fea000383ffff */
.L_x_92:
[----:B------:R-:W-:Y:S07]  /*be20*/  MOV R0, UR4 ;  /* 0x0000000400007c02 */ /* 0x000fee0008000f00 */
.L_x_198:
[----:B--2---:R2:W3:Y:S02]  /*be30*/  SYNCS.PHASECHK.TRANS64.TRYWAIT P0, [R0+URZ+0x98], R2 ;  /* 0x00009802000075a7 */ /* 0x0044e400080011ff */
[----:B---3--:R-:W-:Y:S05]  /*be40*/  @!P0 NANOSLEEP.SYNCS 0x989680 ;  /* 0x009896800000895d */ /* 0x008fea0003900000 */
[----:B------:R-:W3:Y:S02]  /*be50*/  @!P0 SYNCS.PHASECHK.TRANS64 P0, [R0+URZ+0x98], R2 ;  /* 0x00009802000085a7 */ /* 0x000ee400080010ff */
[----:B---3--:R-:W-:Y:S05]  /*be60*/  @!P0 BRA `(.L_x_198) ;  /* 0xfffffffc00f08947 */ /* 0x008fea000383ffff */
[----:B------:R-:W-:Y:S05]  /*be70*/  BRA `(.L_x_199) ;  /* 0xffffff9800fc7947 */ /* 0x000fea000383ffff */
.L_x_93:
[----:B------:R-:W-:Y:S07]  /*be80*/  MOV R2, UR5 ;  /* 0x0000000500027c02 */ /* 0x000fee0008000f00 */
.L_x_200:
[----:B--2---:R2:W3:Y:S02]  /*be90*/  SYNCS.PHASECHK.TRANS64.TRYWAIT P0, [R2+URZ+0x98], R0 ;  /* 0x00009800020075a7 */ /* 0x0044e400080011ff */
[----:B---3--:R-:W-:Y:S05]  /*bea0*/  @!P0 NANOSLEEP.SYNCS 0x989680 ;  /* 0x009896800000895d */ /* 0x008fea0003900000 */
[----:B------:R-:W3:Y:S02]  /*beb0*/  @!P0 SYNCS.PHASECHK.TRANS64 P0, [R2+URZ+0x98], R0 ;  /* 0x00009800020085a7 */ /* 0x000ee400080010ff */
[----:B---3--:R-:W-:Y:S05]  /*bec0*/  @!P0 BRA `(.L_x_200) ;  /* 0xfffffffc00f08947 */ /* 0x008fea000383ffff */
[----:B------:R-:W-:Y:S05]  /*bed0*/  BRA `(.L_x_201) ;  /* 0xffffff9c00887947 */ /* 0x000fea000383ffff */
.L_x_95:
[----:B------:R-:W-:-:S07]  /*bee0*/  MOV R0, UR4 ;  /* 0x0000000400007c02 */ /* 0x000fce0008000f00 */
.L_x_202:
[----:B--2---:R2:W4:Y:S02]  /*bef0*/  SYNCS.PHASECHK.TRANS64.TRYWAIT P0, [R0+URZ], R2 ;  /* 0x00000002000075a7 */ /* 0x00452400080011ff */
[----:B----4-:R-:W-:Y:S05]  /*bf00*/  @!P0 NANOSLEEP.SYNCS 0x989680 ;  /* 0x009896800000895d */ /* 0x010fea0003900000 */
[----:B------:R-:W4:Y:S02]  /*bf10*/  @!P0 SYNCS.PHASECHK.TRANS64 P0, [R0+URZ], R2 ;  /* 0x00000002000085a7 */ /* 0x000f2400080010ff */
[----:B----4-:R-:W-:Y:S05]  /*bf20*/  @!P0 BRA `(.L_x_202) ;  /* 0xfffffffc00f08947 */ /* 0x010fea000383ffff */
[----:B------:R-:W-:Y:S05]  /*bf30*/  BRA `(.L_x_203) ;  /* 0xffffffa000387947 */ /* 0x000fea000383ffff */
.L_x_96:
[----:B------:R-:W-:-:S07]  /*bf40*/  MOV R0, UR5 ;  /* 0x0000000500007c02 */ /* 0x000fce0008000f00 */
.L_x_204:
[----:B--2---:R2:W4:Y:S02]  /*bf50*/  SYNCS.PHASECHK.TRANS64.TRYWAIT P0, [R0+URZ], R2 ;  /* 0x00000002000075a7 */ /* 0x00452400080011ff */
[----:B----4-:R-:W-:Y:S05]  /*bf60*/  @!P0 NANOSLEEP.SYNCS 0x989680 ;  /* 0x009896800000895d */ /* 0x010fea0003900000 */
[----:B------:R-:W4:Y:S02]  /*bf70*/  @!P0 SYNCS.PHASECHK.TRANS64 P0, [R0+URZ], R2 ;  /* 0x00000002000085a7 */ /* 0x000f2400080010ff */
[----:B----4-:R-:W-:Y:S05]  /*bf80*/  @!P0 BRA `(.L_x_204) ;  /* 0xfffffffc00f08947 */ /* 0x010fea000383ffff */
[----:B------:R-:W-:Y:S05]  /*bf90*/  BRA `(.L_x_205) ;  /* 0xffffffa000447947 */ /* 0x000fea000383ffff */
.L_x_98:
[----:B-1----:R1:W2:Y:S02]  /*bfa0*/  SYNCS.PHASECHK.TRANS64.TRYWAIT P0, [R0+URZ+0xc0], R2 ;  /* 0x0000c002000075a7 */ /* 0x0022a400080011ff */
[----:B--2---:R-:W-:Y:S05]  /*bfb0*/  @!P0 NANOSLEEP.SYNCS 0x989680 ;  /* 0x009896800000895d */ /* 0x004fea0003900000 */
[----:B------:R-:W2:Y:S02]  /*bfc0*/  @!P0 SYNCS.PHASECHK.TRANS64 P0, [R0+URZ+0xc0], R2 ;  /* 0x0000c002000085a7 */ /* 0x000ea400080010ff */
[----:B--2---:R-:W-:Y:S05]  /*bfd0*/  @!P0 BRA `(.L_x_98) ;  /* 0xfffffffc00f08947 */ /* 0x004fea000383ffff */
[----:B------:R-:W-:Y:S05]  /*bfe0*/  BRA `(.L_x_206) ;  /* 0xffffffa400347947 */ /* 0x000fea000383ffff */
.L_x_108:
[----:B-1----:R1:W3:Y:S02]  /*bff0*/  SYNCS.PHASECHK.TRANS64.TRYWAIT P1, [R0+URZ+0x80], R3 ;  /* 0x00008003000075a7 */ /* 0x0022e400080211ff */
[----:B---3--:R-:W-:Y:S05]  /*c000*/  @!P1 NANOSLEEP.SYNCS 0x989680 ;  /* 0x009896800000995d */ /* 0x008fea0003900000 */
[----:B------:R-:W3:Y:S02]  /*c010*/  @!P1 SYNCS.PHASECHK.TRANS64 P1, [R0+URZ+0x80], R3 ;  /* 0x00008003000095a7 */ /* 0x000ee400080210ff */
[----:B---3--:R-:W-:Y:S05]  /*c020*/  @!P1 BRA `(.L_x_108) ;  /* 0xfffffffc00f09947 */ /* 0x008fea000383ffff */
[----:B------:R-:W-:Y:S05]  /*c030*/  BRA `(.L_x_107) ;  /* 0xffffffb000dc7947 */ /* 0x000fea000383ffff */
.L_x_110:
[----:B-1----:R1:W4:Y:S02]  /*c040*/  SYNCS.PHASECHK.TRANS64.TRYWAIT P0, [R104+URZ+0xe0], R2 ;  /* 0x0000e002680075a7 */ /* 0x00232400080011ff */
[----:B----4-:R-:W-:Y:S05]  /*c050*/  @!P0 NANOSLEEP.SYNCS 0x989680 ;  /* 0x009896800000895d */ /* 0x010fea0003900000 */
[----:B------:R-:W4:Y:S02]  /*c060*/  @!P0 SYNCS.PHASECHK.TRANS64 P0, [R104+URZ+0xe0], R2 ;  /* 0x0000e002680085a7 */ /* 0x000f2400080010ff */
[----:B----4-:R-:W-:Y:S05]  /*c070*/  @!P0 BRA `(.L_x_110) ;  /* 0xfffffffc00f08947 */ /* 0x010fea000383ffff */
[----:B------:R-:W-:Y:S05]  /*c080*/  BRA `(.L_x_109) ;  /* 0xffffffb400107947 */ /* 0x000fea000383ffff */
.L_x_123:
[----:B-1----:R1:W2:Y:S02]  /*c090*/  SYNCS.PHASECHK.TRANS64.TRYWAIT P0, [R20+URZ+0x80], R0 ;  /* 0x00008000140075a7 */ /* 0x0022a400080011ff */
[----:B--2---:R-:W-:Y:S05]  /*c0a0*/  @!P0 NANOSLEEP.SYNCS 0x989680 ;  /* 0x009896800000895d */ /* 0x004fea0003900000 */
[----:B------:R-:W2:Y:S02]  /*c0b0*/  @!P0 SYNCS.PHASECHK.TRANS64 P0, [R20+URZ+0x80], R0 ;  /* 0x00008000140085a7 */ /* 0x000ea400080010ff */
[----:B--2---:R-:W-:Y:S05]  /*c0c0*/  @!P0 BRA `(.L_x_123) ;  /* 0xfffffffc00f08947 */ /* 0x004fea000383ffff */
[----:B------:R-:W-:Y:S05]  /*c0d0*/  BRA `(.L_x_122) ;  /* 0xffffffc000d07947 */ /* 0x000fea000383ffff */
.L_x_135:
[----:B-1----:R1:W3:Y:S02]  /*c0e0*/  SYNCS.PHASECHK.TRANS64.TRYWAIT P0, [R21+URZ+0x80], R20 ;  /* 0x00008014150075a7 */ /* 0x0022e400080011ff */
[----:B---3--:R-:W-:Y:S05]  /*c0f0*/  @!P0 NANOSLEEP.SYNCS 0x989680 ;  /* 0x009896800000895d */ /* 0x008fea0003900000 */
[----:B------:R-:W3:Y:S02]  /*c100*/  @!P0 SYNCS.PHASECHK.TRANS64 P0, [R21+URZ+0x80], R20 ;  /* 0x00008014150085a7 */ /* 0x000ee400080010ff */
[----:B---3--:R-:W-:Y:S05]  /*c110*/  @!P0 BRA `(.L_x_135) ;  /* 0xfffffffc00f08947 */ /* 0x008fea000383ffff */
[----:B------:R-:W-:Y:S05]  /*c120*/  BRA `(.L_x_134) ;  /* 0xffffffd000b87947 */ /* 0x000fea000383ffff */
.L_x_147:
[----:B-1----:R1:W3:Y:S02]  /*c130*/  SYNCS.PHASECHK.TRANS64.TRYWAIT P0, [R2+URZ+0x80], R112 ;  /* 0x00008070020075a7 */ /* 0x0022e400080011ff */
[----:B---3--:R-:W-:Y:S05]  /*c140*/  @!P0 NANOSLEEP.SYNCS 0x989680 ;  /* 0x009896800000895d */ /* 0x008fea0003900000 */
[----:B------:R-:W3:Y:S02]  /*c150*/  @!P0 SYNCS.PHASECHK.TRANS64 P0, [R2+URZ+0x80], R112 ;  /* 0x00008070020085a7 */ /* 0x000ee400080010ff */
[----:B---3--:R-:W-:Y:S05]  /*c160*/  @!P0 BRA `(.L_x_147) ;  /* 0xfffffffc00f08947 */ /* 0x008fea000383ffff */
[----:B------:R-:W-:Y:S05]  /*c170*/  BRA `(.L_x_146) ;  /* 0xffffffe000947947 */ /* 0x000fea000383ffff */
        .weak           $__internal_0_$__cuda_sm10x_tcgen05_guardrail_trap_col_being_dealloced_not_returned_by_alloc
        .type           $__internal_0_$__cuda_sm10x_tcgen05_guardrail_trap_col_being_dealloced_not_returned_by_alloc,@function
        .size           $__internal_0_$__cuda_sm10x_tcgen05_guardrail_trap_col_being_dealloced_not_returned_by_alloc,($__internal_1_$__cuda_sm10x_tcgen05_guardrail_trap_phase_invalid_during_alloc - $__internal_0_$__cuda_sm10x_tcgen05_guardrail_trap_col_being_dealloced_not_returned_by_alloc)
$__internal_0_$__cuda_sm10x_tcgen05_guardrail_trap_col_being_dealloced_not_returned_by_alloc:
[----:B------:R-:W-:Y:S05]  /*c180*/  BPT.TRAP 0x1 ;  /* 0x000000040000795c */ /* 0x000fea0000300000 */
[----:B------:R-:W-:-:S04]  /*c190*/  HFMA2 R3, -RZ, RZ, 0, 0 ;  /* 0x00000000ff037431 */ /* 0x000fc800000001ff */
[----:B------:R-:W-:Y:S05]  /*c1a0*/  RET.REL.NODEC R2 `(_ZN7cutlass13device_kernelINS_4gemm6kernel13GemmUniversalIN4cute5tupleIJiiiiEEENS1_10collective13CollectiveMmaINS1_46MainloopSm100TmaUmmaWarpSpecializedBlockScaledILi8ELi2ELi2ENS5_IJNS4_1CILi4EEENSA_ILi1EEESC_EEEEENS5_IJNSA_ILi128EEENSA_ILi64EEESF_EEENS5_IJNS_12float_e5m2_tENS_13float_ue8m0_tEEEENS5_IJNS5_IJlSC_lEEENS4_6LayoutINS5_IJNS5_IJNS5_IJNSA_ILi32EEESB_EEEiEEESP_NS5_IJSC_iEEEEEENS5_IJNS5_IJNS5_IJNSA_ILi16EEESB_EEEiEEENS5_IJNS5_IJNSA_ILi0EEESC_EEENSA_ILi512EEEEEENS5_IJSV_iEEEEEEEEEEESK_S12_NS4_8TiledMMAINS4_8MMA_AtomIJNS4_21SM100_MMA_MXF8F6F4_SSISI_SI_fSJ_Li128ELi64ELNS4_4UMMA5MajorE0ELS17_0ELNS16_7ScaleInE0ELS18_0EEEEEENSM_INS5_IJSC_SC_SC_EEENS5_IJSV_SV_SV_EEEEENS5_IJNS4_10UnderscoreES1E_S1E_EEEEENS5_IJNS4_13SM90_TMA_LOADES1H_EEENS5_IJNS4_14ComposedLayoutINS4_7SwizzleILi3ELi4ELi3EEENS4_18smem_ptr_flag_bitsILi8EEENSM_INS5_IJNSA_ILi8EEESF_EEENS5_IJSF_SC_EEEEEEENSM_INS5_IJNS5_IJNS5_IJSO_SC_EEENS5_IJSN_SC_EEEEEESC_NS5_IJSB_SC_EEEEEENS5_IJNS5_IJNS5_IJST_SX_EEESW_EEESV_NS5_IJSC_SX_EEEEEEEEEEEvNS4_8identityENS5_IJNS4_23SM90_TMA_LOAD_MULTICASTES25_EEES23_vS24_EENS_8epilogue10collective18CollectiveEpilogueINS28_23Sm100TmaWarpSpecializedILi3ELi2ELi16ELb1ELb0EEEJNS5_IJSG_SG_SF_EEENS5_IJNSM_ISG_SC_EENSM_INS5_IJSS_NSA_ILi2EEEEEENS5_IJSC_SN_EEEEEEEENS_10bfloat16_tESL_S2K_SL_NS28_6fusion15FusionCallbacksIS2C_NS2L_17LinearCombinationIS2K_fS2K_fLNS_15FloatRoundStyleE2EEES2D_S2J_JEEENS4_5SM1004TMEM4LOAD26SM100_TMEM_LOAD_32dp32b16xES1H_NS1J_INS1K_ILi1ELi4ELi3EEENS1M_ILi16EEENSM_INS5_IJS1O_SS_EEENS5_IJSS_SC_EEEEEEENS4_39AutoVectorizingCopyWithAssumedAlignmentILi128EEENS4_14SM90_TMA_STOREES30_S32_S32_EEEvvEEEEvNT_6ParamsE) ;  /* 0xffffff3c02947950 */ /* 0x000fea0003c3ffff */
        .weak           $__internal_1_$__cuda_sm10x_tcgen05_guardrail_trap_phase_invalid_during_alloc
        .type           $__internal_1_$__cuda_sm10x_tcgen05_guardrail_trap_phase_invalid_during_alloc,@function
        .size           $__internal_1_$__cuda_sm10x_tcgen05_guardrail_trap_phase_invalid_during_alloc,($__internal_2_$__cuda_sm10x_tcgen05_guardrail_trap_unallocated_columns_being_dealloced - $__internal_1_$__cuda_sm10x_tcgen05_guardrail_trap_phase_invalid_during_alloc)
$__internal_1_$__cuda_sm10x_tcgen05_guardrail_trap_phase_invalid_during_alloc:
[----:B------:R-:W-:Y:S05]  /*c1b0*/  BPT.TRAP 0x1 ;  /* 0x000000040000795c */ /* 0x000fea0000300000 */
[----:B------:R-:W-:-:S04]  /*c1c0*/  MOV R5, 0x0 ;  /* 0x0000000000057802 */ /* 0x000fc80000000f00 */
[----:B------:R-:W-:Y:S05]  /*c1d0*/  RET.REL.NODEC R4 `(_ZN7cutlass13device_kernelINS_4gemm6kernel13GemmUniversalIN4cute5tupleIJiiiiEEENS1_10collective13CollectiveMmaINS1_46MainloopSm100TmaUmmaWarpSpecializedBlockScaledILi8ELi2ELi2ENS5_IJNS4_1CILi4EEENSA_ILi1EEESC_EEEEENS5_IJNSA_ILi128EEENSA_ILi64EEESF_EEENS5_IJNS_12float_e5m2_tENS_13float_ue8m0_tEEEENS5_IJNS5_IJlSC_lEEENS4_6LayoutINS5_IJNS5_IJNS5_IJNSA_ILi32EEESB_EEEiEEESP_NS5_IJSC_iEEEEEENS5_IJNS5_IJNS5_IJNSA_ILi16EEESB_EEEiEEENS5_IJNS5_IJNSA_ILi0EEESC_EEENSA_ILi512EEEEEENS5_IJSV_iEEEEEEEEEEESK_S12_NS4_8TiledMMAINS4_8MMA_AtomIJNS4_21SM100_MMA_MXF8F6F4_SSISI_SI_fSJ_Li128ELi64ELNS4_4UMMA5MajorE0ELS17_0ELNS16_7ScaleInE0ELS18_0EEEEEENSM_INS5_IJSC_SC_SC_EEENS5_IJSV_SV_SV_EEEEENS5_IJNS4_10UnderscoreES1E_S1E_EEEEENS5_IJNS4_13SM90_TMA_LOADES1H_EEENS5_IJNS4_14ComposedLayoutINS4_7SwizzleILi3ELi4ELi3EEENS4_18smem_ptr_flag_bitsILi8EEENSM_INS5_IJNSA_ILi8EEESF_EEENS5_IJSF_SC_EEEEEEENSM_INS5_IJNS5_IJNS5_IJSO_SC_EEENS5_IJSN_SC_EEEEEESC_NS5_IJSB_SC_EEEEEENS5_IJNS5_IJNS5_IJST_SX_EEESW_EEESV_NS5_IJSC_SX_EEEEEEEEEEEvNS4_8identityENS5_IJNS4_23SM90_TMA_LOAD_MULTICASTES25_EEES23_vS24_EENS_8epilogue10collective18CollectiveEpilogueINS28_23Sm100TmaWarpSpecializedILi3ELi2ELi16ELb1ELb0EEEJNS5_IJSG_SG_SF_EEENS5_IJNSM_ISG_SC_EENSM_INS5_IJSS_NSA_ILi2EEEEEENS5_IJSC_SN_EEEEEEEENS_10bfloat16_tESL_S2K_SL_NS28_6fusion15FusionCallbacksIS2C_NS2L_17LinearCombinationIS2K_fS2K_fLNS_15FloatRoundStyleE2EEES2D_S2J_JEEENS4_5SM1004TMEM4LOAD26SM100_TMEM_LOAD_32dp32b16xES1H_NS1J_INS1K_ILi1ELi4ELi3EEENS1M_ILi16EEENSM_INS5_IJS1O_SS_EEENS5_IJSS_SC_EEEEEEENS4_39AutoVectorizingCopyWithAssumedAlignmentILi128EEENS4_14SM90_TMA_STOREES30_S32_S32_EEEvvEEEEvNT_6ParamsE) ;  /* 0xffffff3c04887950 */ /* 0x000fea0003c3ffff */
        .weak           $__internal_2_$__cuda_sm10x_tcgen05_guardrail_trap_unallocated_columns_being_dealloced
        .type           $__internal_2_$__cuda_sm10x_tcgen05_guardrail_trap_unallocated_columns_being_dealloced,@function
        .size           $__internal_2_$__cuda_sm10x_tcgen05_guardrail_trap_unallocated_columns_being_dealloced,(.L_x_208 - $__internal_2_$__cuda_sm10x_tcgen05_guardrail_trap_unallocated_columns_being_dealloced)
$__internal_2_$__cuda_sm10x_tcgen05_guardrail_trap_unallocated_columns_being_dealloced:
[----:B------:R-:W-:Y:S05]  /*c1e0*/  BPT.TRAP 0x1 ;  /* 0x000000040000795c */ /* 0x000fea0000300000 */
[----:B------:R-:W-:-:S04]  /*c1f0*/  HFMA2 R3, -RZ, RZ, 0, 0 ;  /* 0x00000000ff037431 */ /* 0x000fc800000001ff */
[----:B------:R-:W-:Y:S05]  /*c200*/  RET.REL.NODEC R2 `(_ZN7cutlass13device_kernelINS_4gemm6kernel13GemmUniversalIN4cute5tupleIJiiiiEEENS1_10collective13CollectiveMmaINS1_46MainloopSm100TmaUmmaWarpSpecializedBlockScaledILi8ELi2ELi2ENS5_IJNS4_1CILi4EEENSA_ILi1EEESC_EEEEENS5_IJNSA_ILi128EEENSA_ILi64EEESF_EEENS5_IJNS_12float_e5m2_tENS_13float_ue8m0_tEEEENS5_IJNS5_IJlSC_lEEENS4_6LayoutINS5_IJNS5_IJNS5_IJNSA_ILi32EEESB_EEEiEEESP_NS5_IJSC_iEEEEEENS5_IJNS5_IJNS5_IJNSA_ILi16EEESB_EEEiEEENS5_IJNS5_IJNSA_ILi0EEESC_EEENSA_ILi512EEEEEENS5_IJSV_iEEEEEEEEEEESK_S12_NS4_8TiledMMAINS4_8MMA_AtomIJNS4_21SM100_MMA_MXF8F6F4_SSISI_SI_fSJ_Li128ELi64ELNS4_4UMMA5MajorE0ELS17_0ELNS16_7ScaleInE0ELS18_0EEEEEENSM_INS5_IJSC_SC_SC_EEENS5_IJSV_SV_SV_EEEEENS5_IJNS4_10UnderscoreES1E_S1E_EEEEENS5_IJNS4_13SM90_TMA_LOADES1H_EEENS5_IJNS4_14ComposedLayoutINS4_7SwizzleILi3ELi4ELi3EEENS4_18smem_ptr_flag_bitsILi8EEENSM_INS5_IJNSA_ILi8EEESF_EEENS5_IJSF_SC_EEEEEEENSM_INS5_IJNS5_IJNS5_IJSO_SC_EEENS5_IJSN_SC_EEEEEESC_NS5_IJSB_SC_EEEEEENS5_IJNS5_IJNS5_IJST_SX_EEESW_EEESV_NS5_IJSC_SX_EEEEEEEEEEEvNS4_8identityENS5_IJNS4_23SM90_TMA_LOAD_MULTICASTES25_EEES23_vS24_EENS_8epilogue10collective18CollectiveEpilogueINS28_23Sm100TmaWarpSpecializedILi3ELi2ELi16ELb1ELb0EEEJNS5_IJSG_SG_SF_EEENS5_IJNSM_ISG_SC_EENSM_INS5_IJSS_NSA_ILi2EEEEEENS5_IJSC_SN_EEEEEEEENS_10bfloat16_tESL_S2K_SL_NS28_6fusion15FusionCallbacksIS2C_NS2L_17LinearCombinationIS2K_fS2K_fLNS_15FloatRoundStyleE2EEES2D_S2J_JEEENS4_5SM1004TMEM4LOAD26SM100_TMEM_LOAD_32dp32b16xES1H_NS1J_INS1K_ILi1ELi4ELi3EEENS1M_ILi16EEENSM_INS5_IJS1O_SS_EEENS5_IJSS_SC_EEEEEEENS4_39AutoVectorizingCopyWithAssumedAlignmentILi128EEENS4_14SM90_TMA_STOREES30_S32_S32_EEEvvEEEEvNT_6ParamsE) ;  /* 0xffffff3c027c7950 */ /* 0x000fea0003c3ffff */
.L_x_207:
[----:B------:R-:W-:-:S00]  /*c210*/  BRA `(.L_x_207) ;  /* 0xfffffffc00fc7947 */ /* 0x000fc0000383ffff */
[----:B------:R-:W-:-:S00]  /*c220*/  NOP ;  /* 0x0000000000007918 */ /* 0x000fc00000000000 */
        /* <DEDUP_REMOVED lines=13> */
.L_x_208:


//--------------------- .nv.global.init           --------------------------
	.section	.nv.global.init,"aw",@progbits
.nv.global.init:
	.type		$str$27,@object
	.size		$str$27,($str$28 - $str$27)
$str$27:
        /*0000*/ 	.byte	0x28, 0x61, 0x64, 0x64, 0x72, 0x65, 0x73, 0x73, 0x20, 0x26, 0x20, 0x6d, 0x61, 0x73, 0x6b, 0x29
        /*0010*/ 	.byte	0x20, 0x3d, 0x3d, 0x20, 0x30, 0x00
	.type		$str$28,@object
	.size		$str$28,($str$26 - $str$28)
$str$28:
        /*0016*/ 	.byte	0x2f, 0x74, 0x6d, 0x70, 0x2f, 0x63, 0x75, 0x74, 0x6c, 0x61, 0x73, 0x73, 0x5f, 0x73, 0x77, 0x65
        /*0026*/ 	.byte	0x65, 0x70, 0x5f, 0x73, 0x72, 0x63, 0x2f, 0x69, 0x6e, 0x63, 0x6c, 0x75, 0x64, 0x65, 0x2f, 0x63
        /*0036*/ 	.byte	0x75, 0x74, 0x65, 0x2f, 0x70, 0x6f, 0x69, 0x6e, 0x74, 0x65, 0x72, 0x5f, 0x66, 0x6c, 0x61, 0x67
        /*0046*/ 	.byte	0x67, 0x65, 0x64, 0x2e, 0x68, 0x70, 0x70, 0x00
	.type		$str$26,@object
	.size		$str$26,($str$25 - $str$26)
$str$26:
        /*004e*/ 	.byte	0x2f, 0x74, 0x6d, 0x70, 0x2f, 0x63, 0x75, 0x74, 0x6c, 0x61, 0x73, 0x73, 0x5f, 0x73, 0x77, 0x65
        /*005e*/ 	.byte	0x65, 0x70, 0x5f, 0x73, 0x72, 0x63, 0x2f, 0x69, 0x6e, 0x63, 0x6c, 0x75, 0x64, 0x65, 0x2f, 0x63
        /*006e*/ 	.byte	0x75, 0x74, 0x65, 0x2f, 0x61, 0x74, 0x6f, 0x6d, 0x2f, 0x63, 0x6f, 0x70, 0x79, 0x5f, 0x74, 0x72
        /*007e*/ 	.byte	0x61, 0x69, 0x74, 0x73, 0x5f, 0x73, 0x6d, 0x31, 0x30, 0x30, 0x2e, 0x68, 0x70, 0x70, 0x00
	.type		$str$25,@object
	.size		$str$25,(__unnamed_1 - $str$25)
$str$25:
        /*008d*/ 	.byte	0x28, 0x28, 0x75, 0x69, 0x6e, 0x74, 0x33, 0x32, 0x5f, 0x74, 0x28, 0x74, 0x68, 0x72, 0x65, 0x61
        /*009d*/ 	.byte	0x64, 0x49, 0x64, 0x78, 0x2e, 0x78, 0x29, 0x20, 0x2f, 0x20, 0x33, 0x32, 0x29, 0x20, 0x25, 0x20
        /*00ad*/ 	.byte	0x34, 0x29, 0x20, 0x3d, 0x3d, 0x20, 0x28, 0x28, 0x28, 0x74, 0x6d, 0x65, 0x6d, 0x5f, 0x61, 0x64
        /*00bd*/ 	.byte	0x64, 0x72, 0x20, 0x3e, 0x3e, 0x20, 0x31, 0x36, 0x29, 0x20, 0x2f, 0x20, 0x33, 0x32, 0x29, 0x20
        /*00cd*/ 	.byte	0x25, 0x20, 0x34, 0x29, 0x00
	.type		__unnamed_1,@object
	.size		__unnamed_1,(__unnamed_2 - __unnamed_1)
__unnamed_1:
        /*00d2*/ 	.byte	0x61, 0x75, 0x74, 0x6f, 0x20, 0x63, 0x75, 0x74, 0x65, 0x3a, 0x3a, 0x61, 0x73, 0x5f, 0x70, 0x6f
        /* <DEDUP_REMOVED lines=24> */
        /*0262*/ 	.byte	0x43, 0x3c, 0x32, 0x30, 0x34, 0x38, 0x3e, 0x3e, 0x3e, 0x3e, 0x5d, 0x00
	.type		__unnamed_2,@object
	.size		__unnamed_2,(.L_2 - __unnamed_2)
__unnamed_2:
        /* <DEDUP_REMOVED lines=40> */
        /*04ee*/ 	.byte	0x3a, 0x3a, 0x43, 0x3c, 0x30, 0x3e, 0x3e, 0x3e, 0x3e, 0x5d, 0x00
.L_2:


//--------------------- .nv.shared._ZN7cutlass13device_kernelINS_4gemm6kernel13GemmUniversalIN4cute5tupleIJiiiiEEENS1_10collective13CollectiveMmaINS1_46MainloopSm100TmaUmmaWarpSpecializedBlockScaledILi8ELi2ELi2ENS5_IJNS4_1CILi4EEENSA_ILi1EEESC_EEEEENS5_IJNSA_ILi128EEENSA_ILi64EEESF_EEENS5_IJNS_12float_e5m2_tENS_13float_ue8m0_tEEEENS5_IJNS5_IJlSC_lEEENS4_6LayoutINS5_IJNS5_IJNS5_IJNSA_ILi32EEESB_EEEiEEESP_NS5_IJSC_iEEEEEENS5_IJNS5_IJNS5_IJNSA_ILi16EEESB_EEEiEEENS5_IJNS5_IJNSA_ILi0EEESC_EEENSA_ILi512EEEEEENS5_IJSV_iEEEEEEEEEEESK_S12_NS4_8TiledMMAINS4_8MMA_AtomIJNS4_21SM100_MMA_MXF8F6F4_SSISI_SI_fSJ_Li128ELi64ELNS4_4UMMA5MajorE0ELS17_0ELNS16_7ScaleInE0ELS18_0EEEEEENSM_INS5_IJSC_SC_SC_EEENS5_IJSV_SV_SV_EEEEENS5_IJNS4_10UnderscoreES1E_S1E_EEEEENS5_IJNS4_13SM90_TMA_LOADES1H_EEENS5_IJNS4_14ComposedLayoutINS4_7SwizzleILi3ELi4ELi3EEENS4_18smem_ptr_flag_bitsILi8EEENSM_INS5_IJNSA_ILi8EEESF_EEENS5_IJSF_SC_EEEEEEENSM_INS5_IJNS5_IJNS5_IJSO_SC_EEENS5_IJSN_SC_EEEEEESC_NS5_IJSB_SC_EEEEEENS5_IJNS5_IJNS5_IJST_SX_EEESW_EEESV_NS5_IJSC_SX_EEEEEEEEEEEvNS4_8identityENS5_IJNS4_23SM90_TMA_LOAD_MULTICASTES25_EEES23_vS24_EENS_8epilogue10collective18CollectiveEpilogueINS28_23Sm100TmaWarpSpecializedILi3ELi2ELi16ELb1ELb0EEEJNS5_IJSG_SG_SF_EEENS5_IJNSM_ISG_SC_EENSM_INS5_IJSS_NSA_ILi2EEEEEENS5_IJSC_SN_EEEEEEEENS_10bfloat16_tESL_S2K_SL_NS28_6fusion15FusionCallbacksIS2C_NS2L_17LinearCombinationIS2K_fS2K_fLNS_15FloatRoundStyleE2EEES2D_S2J_JEEENS4_5SM1004TMEM4LOAD26SM100_TMEM_LOAD_32dp32b16xES1H_NS1J_INS1K_ILi1ELi4ELi3EEENS1M_ILi16EEENSM_INS5_IJS1O_SS_EEENS5_IJSS_SC_EEEEEEENS4_39AutoVectorizingCopyWithAssumedAlignmentILi128EEENS4_14SM90_TMA_STOREES30_S32_S32_EEEvvEEEEvNT_6ParamsE --------------------------
	.section	.nv.shared._ZN7cutlass13device_kernelINS_4gemm6kernel13GemmUniversalIN4cute5tupleIJiiiiEEENS1_10collective13CollectiveMmaINS1_46MainloopSm100TmaUmmaWarpSpecializedBlockScaledILi8ELi2ELi2ENS5_IJNS4_1CILi4EEENSA_ILi1EEESC_EEEEENS5_IJNSA_ILi128EEENSA_ILi64EEESF_EEENS5_IJNS_12float_e5m2_tENS_13float_ue8m0_tEEEENS5_IJNS5_IJlSC_lEEENS4_6LayoutINS5_IJNS5_IJNS5_IJNSA_ILi32EEESB_EEEiEEESP_NS5_IJSC_iEEEEEENS5_IJNS5_IJNS5_IJNSA_ILi16EEESB_EEEiEEENS5_IJNS5_IJNSA_ILi0EEESC_EEENSA_ILi512EEEEEENS5_IJSV_iEEEEEEEEEEESK_S12_NS4_8TiledMMAINS4_8MMA_AtomIJNS4_21SM100_MMA_MXF8F6F4_SSISI_SI_fSJ_Li128ELi64ELNS4_4UMMA5MajorE0ELS17_0ELNS16_7ScaleInE0ELS18_0EEEEEENSM_INS5_IJSC_SC_SC_EEENS5_IJSV_SV_SV_EEEEENS5_IJNS4_10UnderscoreES1E_S1E_EEEEENS5_IJNS4_13SM90_TMA_LOADES1H_EEENS5_IJNS4_14ComposedLayoutINS4_7SwizzleILi3ELi4ELi3EEENS4_18smem_ptr_flag_bitsILi8EEENSM_INS5_IJNSA_ILi8EEESF_EEENS5_IJSF_SC_EEEEEEENSM_INS5_IJNS5_IJNS5_IJSO_SC_EEENS5_IJSN_SC_EEEEEESC_NS5_IJSB_SC_EEEEEENS5_IJNS5_IJNS5_IJST_SX_EEESW_EEESV_NS5_IJSC_SX_EEEEEEEEEEEvNS4_8identityENS5_IJNS4_23SM90_TMA_LOAD_MULTICASTES25_EEES23_vS24_EENS_8epilogue10collective18CollectiveEpilogueINS28_23Sm100TmaWarpSpecializedILi3ELi2ELi16ELb1ELb0EEEJNS5_IJSG_SG_SF_EEENS5_IJNSM_ISG_SC_EENSM_INS5_IJSS_NSA_ILi2EEEEEENS5_IJSC_SN_EEEEEEEENS_10bfloat16_tESL_S2K_SL_NS28_6fusion15FusionCallbacksIS2C_NS2L_17LinearCombinationIS2K_fS2K_fLNS_15FloatRoundStyleE2EEES2D_S2J_JEEENS4_5SM1004TMEM4LOAD26SM100_TMEM_LOAD_32dp32b16xES1H_NS1J_INS1K_ILi1ELi4ELi3EEENS1M_ILi16EEENSM_INS5_IJS1O_SS_EEENS5_IJSS_SC_EEEEEEENS4_39AutoVectorizingCopyWithAssumedAlignmentILi128EEENS4_14SM90_TMA_STOREES30_S32_S32_EEEvvEEEEvNT_6ParamsE,"aw",@nobits
	.sectionflags	@""
	.align	16
	.zero		1024


//--------------------- .nv.shared.reserved.0     --------------------------
	.section	.nv.shared.reserved.0,"aw",@nobits
	.weak		__nv_reservedSMEM_offset_0_alias
	.size		__nv_reservedSMEM_offset_0_alias, 0, 64
	.other		__nv_reservedSMEM_offset_0_alias,@"STO_CUDA_RESERVED_SHARED STV_DEFAULT"
__nv_reservedSMEM_offset_0_alias:
	.zero		0
.nv.shared.reserved.0:
	.zero		64
	.weak		__nv_reservedSMEM_tcgen05_partition
	.type		__nv_reservedSMEM_tcgen05_partition,@object
	.size		__nv_reservedSMEM_tcgen05_partition,(.L_0 - __nv_reservedSMEM_tcgen05_partition)
__nv_reservedSMEM_tcgen05_partition:
	.zero		32
.L_0:


//--------------------- .nv.global                --------------------------
	.section	.nv.global,"aw",@nobits
.nv.global:
	.type		_ZN40_INTERNAL_260c9632_4_k_cu_ef4c1110_174654cute1_E,@object
	.size		_ZN40_INTERNAL_260c9632_4_k_cu_ef4c1110_174654cute1_E,(_ZN40_INTERNAL_260c9632_4_k_cu_ef4c1110_174654cuda3std3__45__cpo6cbeginE - _ZN40_INTERNAL_260c9632_4_k_cu_ef4c1110_174654cute1_E)
_ZN40_INTERNAL_260c9632_4_k_cu_ef4c1110_174654cute1_E:
	.zero		1
	.type		_ZN40_INTERNAL_260c9632_4_k_cu_ef4c1110_174654cuda3std3__45__cpo6cbeginE,@object
	.size		_ZN40_INTERNAL_260c9632_4_k_cu_ef4c1110_174654cuda3std3__45__cpo6cbeginE,(_ZN40_INTERNAL_260c9632_4_k_cu_ef4c1110_174654cuda3std3__48in_placeE - _ZN40_INTERNAL_260c9632_4_k_cu_ef4c1110_174654cuda3std3__45__cpo6cbeginE)
_ZN40_INTERNAL_260c9632_4_k_cu_ef4c1110_174654cuda3std3__45__cpo6cbeginE:
	.zero		1
	.type		_ZN40_INTERNAL_260c9632_4_k_cu_ef4c1110_174654cuda3std3__48in_placeE,@object
	.size		_ZN40_INTERNAL_260c9632_4_k_cu_ef4c1110_174654cuda3std3__48in_placeE,(_ZN40_INTERNAL_260c9632_4_k_cu_ef4c1110_174654cuda3std6ranges3__45__cpo9iter_moveE - _ZN40_INTERNAL_260c9632_4_k_cu_ef4c1110_174654cuda3std3__48in_placeE)
_ZN40_INTERNAL_260c9632_4_k_cu_ef4c1110_174654cuda3std3__48in_placeE:
	.zero		1
	.type		_ZN40_INTERNAL_260c9632_4_k_cu_ef4c1110_174654cuda3std6ranges3__45__cpo9iter_moveE,@object
	.size		_ZN40_INTERNAL_260c9632_4_k_cu_ef4c1110_174654cuda3std6ranges3__45__cpo9iter_moveE,(_ZN40_INTERNAL_260c9632_4_k_cu_ef4c1110_174654cuda3std3__45__cpo5beginE - _ZN40_INTERNAL_260c9632_4_k_cu_ef4c1110_174654cuda3std6ranges3__45__cpo9iter_moveE)
_ZN40_INTERNAL_260c9632_4_k_cu_ef4c1110_174654cuda3std6ranges3__45__cpo9iter_moveE:
	.zero		1
	.type		_ZN40_INTERNAL_260c9632_4_k_cu_ef4c1110_174654cuda3std3__45__cpo5beginE,@object
	.size		_ZN40_INTERNAL_260c9632_4_k_cu_ef4c1110_174654cuda3std3__45__cpo5beginE,(_ZN40_INTERNAL_260c9632_4_k_cu_ef4c1110_174654cuda3std3__442_GLOBAL__N__260c9632_4_k_cu_ef4c1110_174656ignoreE - _ZN40_INTERNAL_260c9632_4_k_cu_ef4c1110_174654cuda3std3__45__cpo5beginE)
_ZN40_INTERNAL_260c9632_4_k_cu_ef4c1110_174654cuda3std3__45__cpo5beginE:
	.zero		1
	.type		_ZN40_INTERNAL_260c9632_4_k_cu_ef4c1110_174654cuda3std3__442_GLOBAL__N__260c9632_4_k_cu_ef4c1110_174656ignoreE,@object
	.size		_ZN40_INTERNAL_260c9632_4_k_cu_ef4c1110_174654cuda3std3__442_GLOBAL__N__260c9632_4_k_cu_ef4c1110_174656ignoreE,(_ZN40_INTERNAL_260c9632_4_k_cu_ef4c1110_174654cute7productE - _ZN40_INTERNAL_260c9632_4_k_cu_ef4c1110_174654cuda3std3__442_GLOBAL__N__260c9632_4_k_cu_ef4c1110_174656ignoreE)
_ZN40_INTERNAL_260c9632_4_k_cu_ef4c1110_174654cuda3std3__442_GLOBAL__N__260c9632_4_k_cu_ef4c1110_174656ignoreE:
	.zero		1
	.type		_ZN40_INTERNAL_260c9632_4_k_cu_ef4c1110_174654cute7productE,@object
	.size		_ZN40_INTERNAL_260c9632_4_k_cu_ef4c1110_174654cute7productE,(_ZN40_INTERNAL_260c9632_4_k_cu_ef4c1110_174654cuda3std3__45__cpo3endE - _ZN40_INTERNAL_260c9632_4_k_cu_ef4c1110_174654cute7productE)
_ZN40_INTERNAL_260c9632_4_k_cu_ef4c1110_174654cute7productE:
	.zero		1
	.type		_ZN40_INTERNAL_260c9632_4_k_cu_ef4c1110_174654cuda3std3__45__cpo3endE,@object
	.size		_ZN40_INTERNAL_260c9632_4_k_cu_ef4c1110_174654cuda3std3__45__cpo3endE,(_ZN40_INTERNAL_260c9632_4_k_cu_ef4c1110_174654cuda3std3__419piecewise_constructE - _ZN40_INTERNAL_260c9632_4_k_cu_ef4c1110_174654cuda3std3__45__cpo3endE)
_ZN40_INTERNAL_260c9632_4_k_cu_ef4c1110_174654cuda3std3__45__cpo3endE:
	.zero		1
	.type		_ZN40_INTERNAL_260c9632_4_k_cu_ef4c1110_174654cuda3std3__419piecewise_constructE,@object
	.size		_ZN40_INTERNAL_260c9632_4_k_cu_ef4c1110_174654cuda3std3__419piecewise_constructE,(_ZN40_INTERNAL_260c9632_4_k_cu_ef4c1110_174654cuda3std3__45__cpo4cendE - _ZN40_INTERNAL_260c9632_4_k_cu_ef4c1110_174654cuda3std3__419piecewise_constructE)
_ZN40_INTERNAL_260c9632_4_k_cu_ef4c1110_174654cuda3std3__419piecewise_constructE:
	.zero		1
	.type		_ZN40_INTERNAL_260c9632_4_k_cu_ef4c1110_174654cuda3std3__45__cpo4cendE,@object
	.size		_ZN40_INTERNAL_260c9632_4_k_cu_ef4c1110_174654cuda3std3__45__cpo4cendE,(_ZN40_INTERNAL_260c9632_4_k_cu_ef4c1110_174654cuda3std6ranges3__45__cpo4swapE - _ZN40_INTERNAL_260c9632_4_k_cu_ef4c1110_174654cuda3std3__45__cpo4cendE)
_ZN40_INTERNAL_260c9632_4_k_cu_ef4c1110_174654cuda3std3__45__cpo4cendE:
	.zero		1
	.type		_ZN40_INTERNAL_260c9632_4_k_cu_ef4c1110_174654cuda3std6ranges3__45__cpo4swapE,@object
	.size		_ZN40_INTERNAL_260c9632_4_k_cu_ef4c1110_174654cuda3std6ranges3__45__cpo4swapE,(.L_10 - _ZN40_INTERNAL_260c9632_4_k_cu_ef4c1110_174654cuda3std6ranges3__45__cpo4swapE)
_ZN40_INTERNAL_260c9632_4_k_cu_ef4c1110_174654cuda3std6ranges3__45__cpo4swapE:
	.zero		1
.L_10:


//--------------------- .nv.constant0._ZN7cutlass13device_kernelINS_4gemm6kernel13GemmUniversalIN4cute5tupleIJiiiiEEENS1_10collective13CollectiveMmaINS1_46MainloopSm100TmaUmmaWarpSpecializedBlockScaledILi8ELi2ELi2ENS5_IJNS4_1CILi4EEENSA_ILi1EEESC_EEEEENS5_IJNSA_ILi128EEENSA_ILi64EEESF_EEENS5_IJNS_12float_e5m2_tENS_13float_ue8m0_tEEEENS5_IJNS5_IJlSC_lEEENS4_6LayoutINS5_IJNS5_IJNS5_IJNSA_ILi32EEESB_EEEiEEESP_NS5_IJSC_iEEEEEENS5_IJNS5_IJNS5_IJNSA_ILi16EEESB_EEEiEEENS5_IJNS5_IJNSA_ILi0EEESC_EEENSA_ILi512EEEEEENS5_IJSV_iEEEEEEEEEEESK_S12_NS4_8TiledMMAINS4_8MMA_AtomIJNS4_21SM100_MMA_MXF8F6F4_SSISI_SI_fSJ_Li128ELi64ELNS4_4UMMA5MajorE0ELS17_0ELNS16_7ScaleInE0ELS18_0EEEEEENSM_INS5_IJSC_SC_SC_EEENS5_IJSV_SV_SV_EEEEENS5_IJNS4_10UnderscoreES1E_S1E_EEEEENS5_IJNS4_13SM90_TMA_LOADES1H_EEENS5_IJNS4_14ComposedLayoutINS4_7SwizzleILi3ELi4ELi3EEENS4_18smem_ptr_flag_bitsILi8EEENSM_INS5_IJNSA_ILi8EEESF_EEENS5_IJSF_SC_EEEEEEENSM_INS5_IJNS5_IJNS5_IJSO_SC_EEENS5_IJSN_SC_EEEEEESC_NS5_IJSB_SC_EEEEEENS5_IJNS5_IJNS5_IJST_SX_EEESW_EEESV_NS5_IJSC_SX_EEEEEEEEEEEvNS4_8identityENS5_IJNS4_23SM90_TMA_LOAD_MULTICASTES25_EEES23_vS24_EENS_8epilogue10collective18CollectiveEpilogueINS28_23Sm100TmaWarpSpecializedILi3ELi2ELi16ELb1ELb0EEEJNS5_IJSG_SG_SF_EEENS5_IJNSM_ISG_SC_EENSM_INS5_IJSS_NSA_ILi2EEEEEENS5_IJSC_SN_EEEEEEEENS_10bfloat16_tESL_S2K_SL_NS28_6fusion15FusionCallbacksIS2C_NS2L_17LinearCombinationIS2K_fS2K_fLNS_15FloatRoundStyleE2EEES2D_S2J_JEEENS4_5SM1004TMEM4LOAD26SM100_TMEM_LOAD_32dp32b16xES1H_NS1J_INS1K_ILi1ELi4ELi3EEENS1M_ILi16EEENSM_INS5_IJS1O_SS_EEENS5_IJSS_SC_EEEEEEENS4_39AutoVectorizingCopyWithAssumedAlignmentILi128EEENS4_14SM90_TMA_STOREES30_S32_S32_EEEvvEEEEvNT_6ParamsE --------------------------
	.section	.nv.constant0._ZN7cutlass13device_kernelINS_4gemm6kernel13GemmUniversalIN4cute5tupleIJiiiiEEENS1_10collective13CollectiveMmaINS1_46MainloopSm100TmaUmmaWarpSpecializedBlockScaledILi8ELi2ELi2ENS5_IJNS4_1CILi4EEENSA_ILi1EEESC_EEEEENS5_IJNSA_ILi128EEENSA_ILi64EEESF_EEENS5_IJNS_12float_e5m2_tENS_13float_ue8m0_tEEEENS5_IJNS5_IJlSC_lEEENS4_6LayoutINS5_IJNS5_IJNS5_IJNSA_ILi32EEESB_EEEiEEESP_NS5_IJSC_iEEEEEENS5_IJNS5_IJNS5_IJNSA_ILi16EEESB_EEEiEEENS5_IJNS5_IJNSA_ILi0EEESC_EEENSA_ILi512EEEEEENS5_IJSV_iEEEEEEEEEEESK_S12_NS4_8TiledMMAINS4_8MMA_AtomIJNS4_21SM100_MMA_MXF8F6F4_SSISI_SI_fSJ_Li128ELi64ELNS4_4UMMA5MajorE0ELS17_0ELNS16_7ScaleInE0ELS18_0EEEEEENSM_INS5_IJSC_SC_SC_EEENS5_IJSV_SV_SV_EEEEENS5_IJNS4_10UnderscoreES1E_S1E_EEEEENS5_IJNS4_13SM90_TMA_LOADES1H_EEENS5_IJNS4_14ComposedLayoutINS4_7SwizzleILi3ELi4ELi3EEENS4_18smem_ptr_flag_bitsILi8EEENSM_INS5_IJNSA_ILi8EEESF_EEENS5_IJSF_SC_EEEEEEENSM_INS5_IJNS5_IJNS5_IJSO_SC_EEENS5_IJSN_SC_EEEEEESC_NS5_IJSB_SC_EEEEEENS5_IJNS5_IJNS5_IJST_SX_EEESW_EEESV_NS5_IJSC_SX_EEEEEEEEEEEvNS4_8identityENS5_IJNS4_23SM90_TMA_LOAD_MULTICASTES25_EEES23_vS24_EENS_8epilogue10collective18CollectiveEpilogueINS28_23Sm100TmaWarpSpecializedILi3ELi2ELi16ELb1ELb0EEEJNS5_IJSG_SG_SF_EEENS5_IJNSM_ISG_SC_EENSM_INS5_IJSS_NSA_ILi2EEEEEENS5_IJSC_SN_EEEEEEEENS_10bfloat16_tESL_S2K_SL_NS28_6fusion15FusionCallbacksIS2C_NS2L_17LinearCombinationIS2K_fS2K_fLNS_15FloatRoundStyleE2EEES2D_S2J_JEEENS4_5SM1004TMEM4LOAD26SM100_TMEM_LOAD_32dp32b16xES1H_NS1J_INS1K_ILi1ELi4ELi3EEENS1M_ILi16EEENSM_INS5_IJS1O_SS_EEENS5_IJSS_SC_EEEEEEENS4_39AutoVectorizingCopyWithAssumedAlignmentILi128EEENS4_14SM90_TMA_STOREES30_S32_S32_EEEvvEEEEvNT_6ParamsE,"a",@progbits
	.sectionflags	@""
	.align	4
.nv.constant0._ZN7cutlass13device_kernelINS_4gemm6kernel13GemmUniversalIN4cute5tupleIJiiiiEEENS1_10collective13CollectiveMmaINS1_46MainloopSm100TmaUmmaWarpSpecializedBlockScaledILi8ELi2ELi2ENS5_IJNS4_1CILi4EEENSA_ILi1EEESC_EEEEENS5_IJNSA_ILi128EEENSA_ILi64EEESF_EEENS5_IJNS_12float_e5m2_tENS_13float_ue8m0_tEEEENS5_IJNS5_IJlSC_lEEENS4_6LayoutINS5_IJNS5_IJNS5_IJNSA_ILi32EEESB_EEEiEEESP_NS5_IJSC_iEEEEEENS5_IJNS5_IJNS5_IJNSA_ILi16EEESB_EEEiEEENS5_IJNS5_IJNSA_ILi0EEESC_EEENSA_ILi512EEEEEENS5_IJSV_iEEEEEEEEEEESK_S12_NS4_8TiledMMAINS4_8MMA_AtomIJNS4_21SM100_MMA_MXF8F6F4_SSISI_SI_fSJ_Li128ELi64ELNS4_4UMMA5MajorE0ELS17_0ELNS16_7ScaleInE0ELS18_0EEEEEENSM_INS5_IJSC_SC_SC_EEENS5_IJSV_SV_SV_EEEEENS5_IJNS4_10UnderscoreES1E_S1E_EEEEENS5_IJNS4_13SM90_TMA_LOADES1H_EEENS5_IJNS4_14ComposedLayoutINS4_7SwizzleILi3ELi4ELi3EEENS4_18smem_ptr_flag_bitsILi8EEENSM_INS5_IJNSA_ILi8EEESF_EEENS5_IJSF_SC_EEEEEEENSM_INS5_IJNS5_IJNS5_IJSO_SC_EEENS5_IJSN_SC_EEEEEESC_NS5_IJSB_SC_EEEEEENS5_IJNS5_IJNS5_IJST_SX_EEESW_EEESV_NS5_IJSC_SX_EEEEEEEEEEEvNS4_8identityENS5_IJNS4_23SM90_TMA_LOAD_MULTICASTES25_EEES23_vS24_EENS_8epilogue10collective18CollectiveEpilogueINS28_23Sm100TmaWarpSpecializedILi3ELi2ELi16ELb1ELb0EEEJNS5_IJSG_SG_SF_EEENS5_IJNSM_ISG_SC_EENSM_INS5_IJSS_NSA_ILi2EEEEEENS5_IJSC_SN_EEEEEEEENS_10bfloat16_tESL_S2K_SL_NS28_6fusion15FusionCallbacksIS2C_NS2L_17LinearCombinationIS2K_fS2K_fLNS_15FloatRoundStyleE2EEES2D_S2J_JEEENS4_5SM1004TMEM4LOAD26SM100_TMEM_LOAD_32dp32b16xES1H_NS1J_INS1K_ILi1ELi4ELi3EEENS1M_ILi16EEENSM_INS5_IJS1O_SS_EEENS5_IJSS_SC_EEEEEEENS4_39AutoVectorizingCopyWithAssumedAlignmentILi128EEENS4_14SM90_TMA_STOREES30_S32_S32_EEEvvEEEEvNT_6ParamsE:
	.zero		3968


//--------------------- SYMBOLS --------------------------

	.type		.nv.reservedSmem.offset0,@object
	.size		.nv.reservedSmem.offset0,0x4
	.type		.nv.reservedSmem.cap,@object
	.size		.nv.reservedSmem.cap,0x4
	.type		__assertfail,@function
